def matmul_kernel(
    a_ptr,
    b_ptr,
    c_ptr,
    M,
    N,
    K,
    stride_am,
    stride_ak,
    stride_bk,
    stride_bn,
    stride_cm,
    stride_cn,
    BLOCK_M: tl.constexpr,
    BLOCK_N: tl.constexpr,
    BLOCK_K: tl.constexpr,
    GROUP_M: tl.constexpr,
):
    pid = tl.program_id(axis=0)
    num_pid_m = tl.cdiv(M, BLOCK_M)
    num_pid_n = tl.cdiv(N, BLOCK_N)
    num_pid_in_group = GROUP_M * num_pid_n
    group_id = pid // num_pid_in_group
    first_pid_m = group_id * GROUP_M
    group_size_m = min(num_pid_m - first_pid_m, GROUP_M)
    pid_m = first_pid_m + ((pid % num_pid_in_group) % group_size_m)
    pid_n = (pid % num_pid_in_group) // group_size_m

    offs_am = (pid_m * BLOCK_M + tl.arange(0, BLOCK_M)) % M
    offs_bn = (pid_n * BLOCK_N + tl.arange(0, BLOCK_N)) % N
    offs_k = tl.arange(0, BLOCK_K)
    a_ptrs = a_ptr + offs_am[:, None] * stride_am + offs_k[None, :] * stride_ak
    b_ptrs = b_ptr + offs_k[:, None] * stride_bk + offs_bn[None, :] * stride_bn

    acc = tl.zeros((BLOCK_M, BLOCK_N), dtype=tl.float32)
    for kk in range(0, tl.cdiv(K, BLOCK_K)):
        a = tl.load(a_ptrs, mask=offs_k[None, :] < K - kk * BLOCK_K, other=0.0)
        b = tl.load(b_ptrs, mask=offs_k[:, None] < K - kk * BLOCK_K, other=0.0)
        acc = tl.dot(a, b, acc)
        a_ptrs += BLOCK_K * stride_ak
        b_ptrs += BLOCK_K * stride_bk

    c = acc.to(c_ptr.dtype.element_ty)
    offs_cm = pid_m * BLOCK_M + tl.arange(0, BLOCK_M)
    offs_cn = pid_n * BLOCK_N + tl.arange(0, BLOCK_N)
    c_ptrs = c_ptr + offs_cm[:, None] * stride_cm + offs_cn[None, :] * stride_cn
    mask = (offs_cm[:, None] < M) & (offs_cn[None, :] < N)
    tl.store(c_ptrs, c, mask=mask)

# config = {"BLOCK_K": 32, "BLOCK_M": 256, "BLOCK_N": 512, "GROUP_M": 8, "arch": "sm_100", "dtype": "fp8e4m3", "num_ctas": 1, "num_stages": 3, "num_warps": 16}
# arch = sm_100


// ===== COMPILED SASS (sm_100a) =====

	.target	sm_100a

	.elftype	@"ET_EXEC"


//--------------------- .note.nv.tkinfo           --------------------------
	.section	.note.nv.tkinfo,"",@"SHT_NOTE"
	.sectionflags	@"SHF_NOTE_NV_TKINFO"
	.tkinfo
        /*0018*/ 	.word	0x00000081
        /*0030*/ 	.string	""
        /*0030*/ 	.string	"ptxas-blackwell"
        /*0030*/ 	.string	"Cuda compilation tools, release 12.9, V12.9.86"
        /*0030*/ 	.string	"Build cuda_12.9.r12.9/compiler.36037853_0"
        /*0030*/ 	.string	"-v  -suppress-debug-info  -lineinfo  -arch sm_100a "



//--------------------- .note.nv.cuver            --------------------------
	.section	.note.nv.cuver,"",@"SHT_NOTE"
	.sectionflags	@"SHF_NOTE_NV_CUVER"
        /*0018*/ 	.short	0x0001
        /*001a*/ 	.short	0x0064
        /*001c*/ 	.short	0x0001
        /*001e*/ 	.short	0x0000
        /*0020*/ 	.short	0x0001
        /*0022*/ 	.short	0x0000


//--------------------- .nv.info                  --------------------------
	.section	.nv.info,"",@"SHT_CUDA_INFO"
	.align	4


	//----- nvinfo : EIATTR_REGCOUNT
	.align		4
        /*0000*/ 	.byte	0x04, 0x2f
        /*0002*/ 	.short	(.L_1 - .L_0)
	.align		4
.L_0:
        /*0004*/ 	.word	index@(matmul_kernel)
        /*0008*/ 	.word	0x00000020


	//----- nvinfo : EIATTR_FRAME_SIZE
	.align		4
.L_1:
        /*000c*/ 	.byte	0x04, 0x11
        /*000e*/ 	.short	(.L_3 - .L_2)
	.align		4
.L_2:
        /*0010*/ 	.word	index@(matmul_kernel)
        /*0014*/ 	.word	0x00000ed8


	//----- nvinfo : EIATTR_MIN_STACK_SIZE
	.align		4
.L_3:
        /*0018*/ 	.byte	0x04, 0x12
        /*001a*/ 	.short	(.L_5 - .L_4)
	.align		4
.L_4:
        /*001c*/ 	.word	index@(matmul_kernel)
        /*0020*/ 	.word	0x00000ed8
.L_5:


//--------------------- .nv.info.matmul_kernel    --------------------------
	.section	.nv.info.matmul_kernel,"",@"SHT_CUDA_INFO"
	.sectionflags	@""
	.align	4


	//----- nvinfo : EIATTR_CUDA_API_VERSION
	.align		4
        /*0000*/ 	.byte	0x04, 0x37
        /*0002*/ 	.short	(.L_7 - .L_6)
.L_6:
        /*0004*/ 	.word	0x00000081


	//----- nvinfo : EIATTR_KPARAM_INFO
	.align		4
.L_7:
        /*0008*/ 	.byte	0x04, 0x17
        /*000a*/ 	.short	(.L_9 - .L_8)
.L_8:
        /*000c*/ 	.word	0x00000000
        /*0010*/ 	.short	0x000d
        /*0012*/ 	.short	0x0048
        /*0014*/ 	.byte	0x00, 0xf4, 0x21, 0x00


	//----- nvinfo : EIATTR_KPARAM_INFO
	.align		4
.L_9:
        /*0018*/ 	.byte	0x04, 0x17
        /*001a*/ 	.short	(.L_11 - .L_10)
.L_10:
        /*001c*/ 	.word	0x00000000
        /*0020*/ 	.short	0x000c
        /*0022*/ 	.short	0x0040
        /*0024*/ 	.byte	0x00, 0xf4, 0x21, 0x00


	//----- nvinfo : EIATTR_KPARAM_INFO
	.align		4
.L_11:
        /*0028*/ 	.byte	0x04, 0x17
        /*002a*/ 	.short	(.L_13 - .L_12)
.L_12:
        /*002c*/ 	.word	0x00000000
        /*0030*/ 	.short	0x000b
        /*0032*/ 	.short	0x0038
        /*0034*/ 	.byte	0x00, 0xf0, 0x11, 0x00


	//----- nvinfo : EIATTR_KPARAM_INFO
	.align		4
.L_13:
        /*0038*/ 	.byte	0x04, 0x17
        /*003a*/ 	.short	(.L_15 - .L_14)
.L_14:
        /*003c*/ 	.word	0x00000000
        /*0040*/ 	.short	0x000a
        /*0042*/ 	.short	0x0034
        /*0044*/ 	.byte	0x00, 0xf0, 0x11, 0x00


	//----- nvinfo : EIATTR_KPARAM_INFO
	.align		4
.L_15:
        /*0048*/ 	.byte	0x04, 0x17
        /*004a*/ 	.short	(.L_17 - .L_16)
.L_16:
        /*004c*/ 	.word	0x00000000
        /*0050*/ 	.short	0x0009
        /*0052*/ 	.short	0x0030
        /*0054*/ 	.byte	0x00, 0xf0, 0x11, 0x00


	//----- nvinfo : EIATTR_KPARAM_INFO
	.align		4
.L_17:
        /*0058*/ 	.byte	0x04, 0x17
        /*005a*/ 	.short	(.L_19 - .L_18)
.L_18:
        /*005c*/ 	.word	0x00000000
        /*0060*/ 	.short	0x0008
        /*0062*/ 	.short	0x002c
        /*0064*/ 	.byte	0x00, 0xf0, 0x11, 0x00


	//----- nvinfo : EIATTR_KPARAM_INFO
	.align		4
.L_19:
        /*0068*/ 	.byte	0x04, 0x17
        /*006a*/ 	.short	(.L_21 - .L_20)
.L_20:
        /*006c*/ 	.word	0x00000000
        /*0070*/ 	.short	0x0007
        /*0072*/ 	.short	0x0028
        /*0074*/ 	.byte	0x00, 0xf0, 0x11, 0x00


	//----- nvinfo : EIATTR_KPARAM_INFO
	.align		4
.L_21:
        /*0078*/ 	.byte	0x04, 0x17
        /*007a*/ 	.short	(.L_23 - .L_22)
.L_22:
        /*007c*/ 	.word	0x00000000
        /*0080*/ 	.short	0x0006
        /*0082*/ 	.short	0x0024
        /*0084*/ 	.byte	0x00, 0xf0, 0x11, 0x00


	//----- nvinfo : EIATTR_KPARAM_INFO
	.align		4
.L_23:
        /*0088*/ 	.byte	0x04, 0x17
        /*008a*/ 	.short	(.L_25 - .L_24)
.L_24:
        /*008c*/ 	.word	0x00000000
        /*0090*/ 	.short	0x0005
        /*0092*/ 	.short	0x0020
        /*0094*/ 	.byte	0x00, 0xf0, 0x11, 0x00


	//----- nvinfo : EIATTR_KPARAM_INFO
	.align		4
.L_25:
        /*0098*/ 	.byte	0x04, 0x17
        /*009a*/ 	.short	(.L_27 - .L_26)
.L_26:
        /*009c*/ 	.word	0x00000000
        /*00a0*/ 	.short	0x0004
        /*00a2*/ 	.short	0x001c
        /*00a4*/ 	.byte	0x00, 0xf0, 0x11, 0x00


	//----- nvinfo : EIATTR_KPARAM_INFO
	.align		4
.L_27:
        /*00a8*/ 	.byte	0x04, 0x17
        /*00aa*/ 	.short	(.L_29 - .L_28)
.L_28:
        /*00ac*/ 	.word	0x00000000
        /*00b0*/ 	.short	0x0003
        /*00b2*/ 	.short	0x0018
        /*00b4*/ 	.byte	0x00, 0xf0, 0x11, 0x00


	//----- nvinfo : EIATTR_KPARAM_INFO
	.align		4
.L_29:
        /*00b8*/ 	.byte	0x04, 0x17
        /*00ba*/ 	.short	(.L_31 - .L_30)
.L_30:
        /*00bc*/ 	.word	0x00000000
        /*00c0*/ 	.short	0x0002
        /*00c2*/ 	.short	0x0010
        /*00c4*/ 	.byte	0x00, 0xf4, 0x21, 0x00


	//----- nvinfo : EIATTR_KPARAM_INFO
	.align		4
.L_31:
        /*00c8*/ 	.byte	0x04, 0x17
        /*00ca*/ 	.short	(.L_33 - .L_32)
.L_32:
        /*00cc*/ 	.word	0x00000000
        /*00d0*/ 	.short	0x0001
        /*00d2*/ 	.short	0x0008
        /*00d4*/ 	.byte	0x00, 0xf4, 0x21, 0x00


	//----- nvinfo : EIATTR_KPARAM_INFO
	.align		4
.L_33:
        /*00d8*/ 	.byte	0x04, 0x17
        /*00da*/ 	.short	(.L_35 - .L_34)
.L_34:
        /*00dc*/ 	.word	0x00000000
        /*00e0*/ 	.short	0x0000
        /*00e2*/ 	.short	0x0000
        /*00e4*/ 	.byte	0x00, 0xf4, 0x21, 0x00


	//----- nvinfo : EIATTR_SPARSE_MMA_MASK
	.align		4
.L_35:
        /*00e8*/ 	.byte	0x03, 0x50
        /*00ea*/ 	.short	0x0000


	//----- nvinfo : EIATTR_MAXREG_COUNT
	.align		4
        /*00ec*/ 	.byte	0x03, 0x1b
        /*00ee*/ 	.short	0x0080


	//----- nvinfo : EIATTR_NUM_BARRIERS
	.align		4
        /*00f0*/ 	.byte	0x02, 0x4c
        /*00f2*/ 	.byte	0x01
	.zero		1


	//----- nvinfo : EIATTR_ANNOTATIONS
	.align		4
        /*00f4*/ 	.byte	0x04, 0x55
        /*00f6*/ 	.short	(.L_37 - .L_36)


	//   ....[0]....
.L_36:
        /*00f8*/ 	.word	0x00000001
        /*00fc*/ 	.byte	0xd0, 0x05, 0x00, 0x00, 0x01, 0x00, 0x00, 0x00, 0x00, 0x06, 0x00, 0x00, 0x01, 0x00, 0x00, 0x00
        /* <DEDUP_REMOVED lines=1947> */
        /*7abc*/ 	.byte	0x40, 0x21, 0x02, 0x00


	//----- nvinfo : EIATTR_VRC_CTA_INIT_COUNT
	.align		4
.L_37:
        /*7ac0*/ 	.byte	0x02, 0x4a
	.zero		1
	.zero		1


	//----- nvinfo : EIATTR_EXIT_INSTR_OFFSETS
	.align		4
        /*7ac4*/ 	.byte	0x04, 0x1c
        /*7ac6*/ 	.short	(.L_39 - .L_38)


	//   ....[0]....
.L_38:
        /*7ac8*/ 	.word	0x000225a0


	//   ....[1]....
        /*7acc*/ 	.word	0x000225c0


	//----- nvinfo : EIATTR_REQNTID
	.align		4
.L_39:
        /*7ad0*/ 	.byte	0x04, 0x10
        /*7ad2*/ 	.short	(.L_41 - .L_40)
.L_40:
        /*7ad4*/ 	.word	0x00000200
        /*7ad8*/ 	.word	0x00000001
        /*7adc*/ 	.word	0x00000001


	//----- nvinfo : EIATTR_CBANK_PARAM_SIZE
	.align		4
.L_41:
        /*7ae0*/ 	.byte	0x03, 0x19
        /*7ae2*/ 	.short	0x0050


	//----- nvinfo : EIATTR_PARAM_CBANK
	.align		4
        /*7ae4*/ 	.byte	0x04, 0x0a
        /*7ae6*/ 	.short	(.L_43 - .L_42)
	.align		4
.L_42:
        /*7ae8*/ 	.word	index@(.nv.constant0.matmul_kernel)
        /*7aec*/ 	.short	0x0380
        /*7aee*/ 	.short	0x0050


	//----- nvinfo : EIATTR_SW_WAR
	.align		4
.L_43:
        /*7af0*/ 	.byte	0x04, 0x36
        /*7af2*/ 	.short	(.L_45 - .L_44)
.L_44:
        /*7af4*/ 	.word	0x00000008
.L_45:


//--------------------- .nv.compat                --------------------------
	.section	.nv.compat,"",@"SHT_CUDA_COMPAT_INFO"
	.align	4
        /*0000*/ 	.byte	0x02, 0x02, 0x02, 0x00, 0x02, 0x05, 0x05, 0x00, 0x02, 0x03, 0x00, 0x00, 0x02, 0x06, 0x01, 0x00


//--------------------- .nv.callgraph             --------------------------
	.section	.nv.callgraph,"",@"SHT_CUDA_CALLGRAPH"
	.align	4
	.sectionentsize	8
	.align		4
        /*0000*/ 	.word	0x00000000
	.align		4
        /*0004*/ 	.word	0xffffffff
	.align		4
        /*0008*/ 	.word	0x00000000
	.align		4
        /*000c*/ 	.word	0xfffffffe
	.align		4
        /*0010*/ 	.word	0x00000000
	.align		4
        /*0014*/ 	.word	0xfffffffd
	.align		4
        /*0018*/ 	.word	0x00000000
	.align		4
        /*001c*/ 	.word	0xfffffffc


//--------------------- .text.matmul_kernel       --------------------------
	.section	.text.matmul_kernel,"ax",@progbits
	.align	128
        .global         matmul_kernel
        .type           matmul_kernel,@function
        .size           matmul_kernel,(.L_x_4 - matmul_kernel)
        .other          matmul_kernel,@"STO_CUDA_ENTRY STV_DEFAULT"
matmul_kernel:
.text.matmul_kernel:
[----:B------:R-:W0:Y:S08]  /*0000*/  LDC R1, c[0x0][0x37c] ;  /* 0x0000df00ff017b82 */ /* 0x000e300000000800 */
[----:B------:R-:W1:Y:S01]  /*0010*/  LDC.64 R4, c[0x0][0x398] ;  /* 0x0000e600ff047b82 */ /* 0x000e620000000a00 */
[----:B------:R-:W2:Y:S01]  /*0020*/  S2R R16, SR_TID.X ;  /* 0x0000000000107919 */ /* 0x000ea20000002100 */
[----:B------:R-:W3:Y:S01]  /*0030*/  LDCU UR4, c[0x0][0x3a0] ;  /* 0x00007400ff0477ac */ /* 0x000ee20008000800 */
[----:B0-----:R-:W-:Y:S01]  /*0040*/  VIADD R1, R1, 0xfffff128 ;  /* 0xfffff12801017836 */ /* 0x001fe20000000000 */
[----:B------:R-:W-:Y:S01]  /*0050*/  UMOV UR5, 0x400 ;  /* 0x0000040000057882 */ /* 0x000fe20000000000 */
[----:B------:R-:W0:Y:S03]  /*0060*/  LDCU.64 UR8, c[0x0][0x358] ;  /* 0x00006b00ff0877ac */ /* 0x000e260008000a00 */
[----:B------:R-:W4:Y:S01]  /*0070*/  S2UR UR6, SR_CgaCtaId ;  /* 0x00000000000679c3 */ /* 0x000f220000008800 */
[----:B------:R-:W0:Y:S01]  /*0080*/  LDCU UR7, c[0x0][0x3a0] ;  /* 0x00007400ff0777ac */ /* 0x000e220008000800 */
[----:B---3--:R-:W-:Y:S01]  /*0090*/  UIADD3 UR4, UPT, UPT, UR4, 0x1f, URZ ;  /* 0x0000001f04047890 */ /* 0x008fe2000fffe0ff */
[----:B-1----:R-:W-:-:S03]  /*00a0*/  VIADD R0, R5, 0x1ff ;  /* 0x000001ff05007836 */ /* 0x002fc60000000000 */
[----:B------:R-:W-:Y:S02]  /*00b0*/  UISETP.GT.AND UP0, UPT, UR4, 0x1f, UPT ;  /* 0x0000001f0400788c */ /* 0x000fe4000bf04270 */
[----:B------:R-:W-:Y:S01]  /*00c0*/  SHF.R.S32.HI R3, RZ, 0x1f, R0 ;  /* 0x0000001fff037819 */ /* 0x000fe20000011400 */
[----:B----4-:R-:W-:-:S03]  /*00d0*/  ULEA UR5, UR6, UR5, 0x18 ;  /* 0x0000000506057291 */ /* 0x010fc6000f8ec0ff */
[----:B------:R-:W-:Y:S02]  /*00e0*/  LEA.HI R3, R3, R0, RZ, 0x9 ;  /* 0x0000000003037211 */ /* 0x000fe400078f48ff */
[----:B--2---:R-:W-:Y:S02]  /*00f0*/  LOP3.LUT R15, R16, 0x100, RZ, 0xc0, !PT ;  /* 0x00000100100f7812 */ /* 0x004fe400078ec0ff */
[----:B------:R-:W-:Y:S02]  /*0100*/  SHF.R.S32.HI R0, RZ, 0x9, R3 ;  /* 0x00000009ff007819 */ /* 0x000fe40000011403 */
[----:B------:R-:W1:Y:S03]  /*0110*/  S2R R3, SR_CTAID.X ;  /* 0x0000000000037919 */ /* 0x000e660000002500 */
[----:B------:R-:W-:-:S05]  /*0120*/  IMAD.SHL.U32 R0, R0, 0x8, RZ ;  /* 0x0000000800007824 */ /* 0x000fca00078e00ff */
[-C--:B------:R-:W-:Y:S02]  /*0130*/  IABS R9, R0.reuse ;  /* 0x0000000000097213 */ /* 0x080fe40000000000 */
[----:B------:R-:W-:Y:S02]  /*0140*/  IABS R12, R0 ;  /* 0x00000000000c7213 */ /* 0x000fe40000000000 */
[----:B------:R-:W2:Y:S08]  /*0150*/  I2F.RP R2, R9 ;  /* 0x0000000900027306 */ /* 0x000eb00000209400 */
[----:B--2---:R-:W2:Y:S01]  /*0160*/  MUFU.RCP R2, R2 ;  /* 0x0000000200027308 */ /* 0x004ea20000001000 */
[----:B-1----:R-:W-:Y:S01]  /*0170*/  IABS R10, R3 ;  /* 0x00000003000a7213 */ /* 0x002fe20000000000 */
[----:B--2---:R-:W-:-:S02]  /*0180*/  VIADD R6, R2, 0xffffffe ;  /* 0x0ffffffe02067836 */ /* 0x004fc40000000000 */
[----:B------:R-:W-:-:S04]  /*0190*/  IMAD.MOV R2, RZ, RZ, -R12 ;  /* 0x000000ffff027224 */ /* 0x000fc800078e0a0c */
[----:B------:R1:W2:Y:S02]  /*01a0*/  F2I.FTZ.U32.TRUNC.NTZ R7, R6 ;  /* 0x0000000600077305 */ /* 0x0002a4000021f000 */
[----:B-1----:R-:W-:Y:S02]  /*01b0*/  IMAD.MOV.U32 R6, RZ, RZ, RZ ;  /* 0x000000ffff067224 */ /* 0x002fe400078e00ff */
[----:B--2---:R-:W-:-:S04]  /*01c0*/  IMAD.MOV R8, RZ, RZ, -R7 ;  /* 0x000000ffff087224 */ /* 0x004fc800078e0a07 */
[----:B------:R-:W-:Y:S02]  /*01d0*/  IMAD R11, R8, R9, RZ ;  /* 0x00000009080b7224 */ /* 0x000fe400078e02ff */
[----:B------:R-:W-:Y:S02]  /*01e0*/  IMAD.MOV.U32 R8, RZ, RZ, R10 ;  /* 0x000000ffff087224 */ /* 0x000fe400078e000a */
[----:B------:R-:W-:-:S06]  /*01f0*/  IMAD.HI.U32 R7, R7, R11, R6 ;  /* 0x0000000b07077227 */ /* 0x000fcc00078e0006 */
[----:B------:R-:W-:-:S04]  /*0200*/  IMAD.HI.U32 R7, R7, R8, RZ ;  /* 0x0000000807077227 */ /* 0x000fc800078e00ff */
[----:B------:R-:W-:-:S05]  /*0210*/  IMAD R2, R7, R2, R8 ;  /* 0x0000000207027224 */ /* 0x000fca00078e0208 */
[----:B------:R-:W-:-:S13]  /*0220*/  ISETP.GT.U32.AND P1, PT, R9, R2, PT ;  /* 0x000000020900720c */ /* 0x000fda0003f24070 */
[----:B------:R-:W-:Y:S02]  /*0230*/  @!P1 IMAD.IADD R2, R2, 0x1, -R9 ;  /* 0x0000000102029824 */ /* 0x000fe400078e0a09 */
[----:B------:R-:W-:Y:S01]  /*0240*/  @!P1 VIADD R7, R7, 0x1 ;  /* 0x0000000107079836 */ /* 0x000fe20000000000 */
[----:B------:R-:W-:Y:S02]  /*0250*/  ISETP.NE.AND P1, PT, R0, RZ, PT ;  /* 0x000000ff0000720c */ /* 0x000fe40003f25270 */
[----:B------:R-:W-:Y:S02]  /*0260*/  ISETP.GE.U32.AND P0, PT, R2, R9, PT ;  /* 0x000000090200720c */ /* 0x000fe40003f06070 */
[----:B------:R-:W-:-:S04]  /*0270*/  LOP3.LUT R2, R3, R0, RZ, 0x3c, !PT ;  /* 0x0000000003027212 */ /* 0x000fc800078e3cff */
[----:B------:R-:W-:Y:S01]  /*0280*/  ISETP.GE.AND P2, PT, R2, RZ, PT ;  /* 0x000000ff0200720c */ /* 0x000fe20003f46270 */
[----:B------:R-:W-:-:S06]  /*0290*/  VIADD R2, R4, 0xff ;  /* 0x000000ff04027836 */ /* 0x000fcc0000000000 */
[----:B------:R-:W-:-:S04]  /*02a0*/  @P0 VIADD R7, R7, 0x1 ;  /* 0x0000000107070836 */ /* 0x000fc80000000000 */
[----:B------:R-:W-:Y:S01]  /*02b0*/  IMAD.MOV.U32 R6, RZ, RZ, R7 ;  /* 0x000000ffff067224 */ /* 0x000fe200078e0007 */
[----:B------:R-:W-:-:S03]  /*02c0*/  SHF.R.S32.HI R7, RZ, 0x1f, R2 ;  /* 0x0000001fff077819 */ /* 0x000fc60000011402 */
[----:B------:R-:W-:Y:S01]  /*02d0*/  @!P2 IMAD.MOV R6, RZ, RZ, -R6 ;  /* 0x000000ffff06a224 */ /* 0x000fe200078e0a06 */
[----:B------:R-:W-:Y:S02]  /*02e0*/  @!P1 LOP3.LUT R6, RZ, R0, RZ, 0x33, !PT ;  /* 0x00000000ff069212 */ /* 0x000fe400078e33ff */
[----:B------:R-:W-:-:S03]  /*02f0*/  LEA.HI R7, R7, R2, RZ, 0x8 ;  /* 0x0000000207077211 */ /* 0x000fc600078f40ff */
[----:B------:R-:W-:Y:S02]  /*0300*/  IMAD.SHL.U32 R2, R6, 0x8, RZ ;  /* 0x0000000806027824 */ /* 0x000fe400078e00ff */
[----:B------:R-:W-:-:S03]  /*0310*/  IMAD.MOV R6, RZ, RZ, -R6 ;  /* 0x000000ffff067224 */ /* 0x000fc600078e0a06 */
[----:B------:R-:W-:Y:S01]  /*0320*/  LEA.HI.SX32 R7, R7, -R2, 0x18 ;  /* 0x8000000207077211 */ /* 0x000fe200078fc2ff */
[----:B------:R-:W-:Y:S02]  /*0330*/  IMAD R13, R0, R6, R3 ;  /* 0x00000006000d7224 */ /* 0x000fe400078e0203 */
[----:B------:R-:W-:Y:S01]  /*0340*/  IMAD.MOV.U32 R6, RZ, RZ, RZ ;  /* 0x000000ffff067224 */ /* 0x000fe200078e00ff */
[----:B------:R-:W-:-:S04]  /*0350*/  VIMNMX R8, PT, PT, R7, 0x8, PT ;  /* 0x0000000807087848 */ /* 0x000fc80003fe0100 */
[-C--:B------:R-:W-:Y:S02]  /*0360*/  IABS R10, R8.reuse ;  /* 0x00000008000a7213 */ /* 0x080fe40000000000 */
[----:B------:R-:W-:Y:S02]  /*0370*/  IABS R0, R8 ;  /* 0x0000000800007213 */ /* 0x000fe40000000000 */
[----:B------:R-:W1:Y:S08]  /*0380*/  I2F.RP R9, R10 ;  /* 0x0000000a00097306 */ /* 0x000e700000209400 */
[----:B-1----:R-:W1:Y:S02]  /*0390*/  MUFU.RCP R9, R9 ;  /* 0x0000000900097308 */ /* 0x002e640000001000 */
[----:B-1----:R-:W-:-:S06]  /*03a0*/  VIADD R7, R9, 0xffffffe ;  /* 0x0ffffffe09077836 */ /* 0x002fcc0000000000 */
[----:B------:R-:W1:Y:S02]  /*03b0*/  F2I.FTZ.U32.TRUNC.NTZ R7, R7 ;  /* 0x0000000700077305 */ /* 0x000e64000021f000 */
[----:B-1----:R-:W-:-:S04]  /*03c0*/  IMAD.MOV R11, RZ, RZ, -R7 ;  /* 0x000000ffff0b7224 */ /* 0x002fc800078e0a07 */
[----:B------:R-:W-:Y:S01]  /*03d0*/  IMAD.MOV.U32 R3, RZ, RZ, R11 ;  /* 0x000000ffff037224 */ /* 0x000fe200078e000b */
[----:B------:R-:W-:-:S03]  /*03e0*/  IABS R11, R13 ;  /* 0x0000000d000b7213 */ /* 0x000fc60000000000 */
[----:B------:R-:W-:-:S04]  /*03f0*/  IMAD R3, R3, R10, RZ ;  /* 0x0000000a03037224 */ /* 0x000fc800078e02ff */
[----:B------:R-:W-:-:S04]  /*0400*/  IMAD.HI.U32 R6, R7, R3, R6 ;  /* 0x0000000307067227 */ /* 0x000fc800078e0006 */
[----:B------:R-:W-:Y:S02]  /*0410*/  IMAD.MOV R3, RZ, RZ, -R0 ;  /* 0x000000ffff037224 */ /* 0x000fe400078e0a00 */
[----:B------:R-:W-:Y:S01]  /*0420*/  IMAD.HI.U32 R0, R6, R11, RZ ;  /* 0x0000000b06007227 */ /* 0x000fe200078e00ff */
[----:B------:R-:W-:-:S03]  /*0430*/  SHF.R.U32.HI R6, RZ, 0x8, R16 ;  /* 0x00000008ff067819 */ /* 0x000fc60000011610 */
[----:B------:R-:W-:Y:S01]  /*0440*/  IMAD R3, R0, R3, R11 ;  /* 0x0000000300037224 */ /* 0x000fe200078e020b */
[----:B------:R-:W-:-:S04]  /*0450*/  SGXT.U32 R14, R6, 0x1 ;  /* 0x00000001060e781a */ /* 0x000fc80000000000 */
[----:B------:R-:W-:Y:S02]  /*0460*/  ISETP.GT.U32.AND P1, PT, R10, R3, PT ;  /* 0x000000030a00720c */ /* 0x000fe40003f24070 */
[C---:B------:R-:W-:Y:S02]  /*0470*/  LOP3.LUT R6, R14.reuse, 0x2, RZ, 0xfc, !PT ;  /* 0x000000020e067812 */ /* 0x040fe400078efcff */
[C---:B------:R-:W-:Y:S02]  /*0480*/  LOP3.LUT R6, R14.reuse, 0x8, RZ, 0xfc, !PT ;  /* 0x000000080e067812 */ /* 0x040fe400078efcff */
[C---:B------:R-:W-:Y:S02]  /*0490*/  LOP3.LUT R6, R14.reuse, 0xe, RZ, 0xfc, !PT ;  /* 0x0000000e0e067812 */ /* 0x040fe400078efcff */
[C---:B------:R-:W-:Y:S02]  /*04a0*/  LOP3.LUT R6, R14.reuse, 0x14, RZ, 0xfc, !PT ;  /* 0x000000140e067812 */ /* 0x040fe400078efcff */
[----:B------:R-:W-:-:S03]  /*04b0*/  LOP3.LUT R6, R14, 0x1a, RZ, 0xfc, !PT ;  /* 0x0000001a0e067812 */ /* 0x000fc600078efcff */
[----:B------:R-:W-:Y:S02]  /*04c0*/  @!P1 IMAD.IADD R3, R3, 0x1, -R10 ;  /* 0x0000000103039824 */ /* 0x000fe400078e0a0a */
[----:B------:R-:W-:Y:S01]  /*04d0*/  @!P1 VIADD R0, R0, 0x1 ;  /* 0x0000000100009836 */ /* 0x000fe20000000000 */
[----:B------:R-:W-:Y:S02]  /*04e0*/  ISETP.NE.AND P1, PT, R8, RZ, PT ;  /* 0x000000ff0800720c */ /* 0x000fe40003f25270 */
[----:B------:R-:W-:Y:S02]  /*04f0*/  ISETP.GE.U32.AND P0, PT, R3, R10, PT ;  /* 0x0000000a0300720c */ /* 0x000fe40003f06070 */
[----:B------:R-:W-:-:S04]  /*0500*/  LOP3.LUT R3, R13, R8, RZ, 0x3c, !PT ;  /* 0x000000080d037212 */ /* 0x000fc800078e3cff */
[----:B------:R-:W-:-:S07]  /*0510*/  ISETP.GE.AND P2, PT, R3, RZ, PT ;  /* 0x000000ff0300720c */ /* 0x000fce0003f46270 */
[----:B------:R-:W-:-:S06]  /*0520*/  @P0 VIADD R0, R0, 0x1 ;  /* 0x0000000100000836 */ /* 0x000fcc0000000000 */
[----:B------:R-:W-:Y:S01]  /*0530*/  @!P2 IMAD.MOV R0, RZ, RZ, -R0 ;  /* 0x000000ffff00a224 */ /* 0x000fe200078e0a00 */
[----:B------:R-:W-:-:S05]  /*0540*/  @!P1 LOP3.LUT R0, RZ, R8, RZ, 0x33, !PT ;  /* 0x00000008ff009212 */ /* 0x000fca00078e33ff */
[----:B------:R-:W-:-:S04]  /*0550*/  IMAD.MOV R3, RZ, RZ, -R0 ;  /* 0x000000ffff037224 */ /* 0x000fc800078e0a00 */
[----:B------:R-:W-:Y:S02]  /*0560*/  IMAD R3, R8, R3, R13 ;  /* 0x0000000308037224 */ /* 0x000fe400078e020d */
[----:B------:R-:W-:Y:S02]  /*0570*/  IMAD.SHL.U32 R13, R0, 0x200, RZ ;  /* 0x00000200000d7824 */ /* 0x000fe400078e00ff */
[----:B------:R-:W-:Y:S01]  /*0580*/  IMAD.IADD R3, R2, 0x1, R3 ;  /* 0x0000000102037824 */ /* 0x000fe200078e0203 */
[----:B------:R-:W-:-:S05]  /*0590*/  LOP3.LUT R2, R16, 0xff, RZ, 0xc0, !PT ;  /* 0x000000ff10027812 */ /* 0x000fca00078ec0ff */
[----:B------:R-:W-:Y:S01]  /*05a0*/  IMAD R17, R3, 0x100, R2 ;  /* 0x0000010003117824 */ /* 0x000fe200078e0202 */
[C---:B------:R-:W-:Y:S02]  /*05b0*/  LOP3.LUT R3, R14.reuse, 0x4, RZ, 0xfc, !PT ;  /* 0x000000040e037812 */ /* 0x040fe400078efcff */
[C---:B------:R-:W-:Y:S02]  /*05c0*/  LOP3.LUT R2, R14.reuse, 0x6, RZ, 0xfc, !PT ;  /* 0x000000060e027812 */ /* 0x040fe400078efcff */
[----:B------:R1:W-:Y:S01]  /*05d0*/  STL [R1+0x7d4], R17 ;  /* 0x0007d41101007387 */ /* 0x0003e20000100800 */
[C---:B------:R-:W-:Y:S02]  /*05e0*/  LOP3.LUT R3, R14.reuse, 0xa, RZ, 0xfc, !PT ;  /* 0x0000000a0e037812 */ /* 0x040fe400078efcff */
[C---:B------:R-:W-:Y:S01]  /*05f0*/  LOP3.LUT R2, R14.reuse, 0xc, RZ, 0xfc, !PT ;  /* 0x0000000c0e027812 */ /* 0x040fe200078efcff */
[----:B------:R1:W-:Y:S01]  /*0600*/  STL [R1+0x48], R13 ;  /* 0x0000480d01007387 */ /* 0x0003e20000100800 */
[----:B------:R-:W-:-:S02]  /*0610*/  LOP3.LUT R3, R14, 0x10, RZ, 0xfc, !PT ;  /* 0x000000100e037812 */ /* 0x000fc400078efcff */
[C---:B------:R-:W-:Y:S02]  /*0620*/  LOP3.LUT R2, R14.reuse, 0x12, RZ, 0xfc, !PT ;  /* 0x000000120e027812 */ /* 0x040fe400078efcff */
[C---:B------:R-:W-:Y:S02]  /*0630*/  LOP3.LUT R3, R14.reuse, 0x16, RZ, 0xfc, !PT ;  /* 0x000000160e037812 */ /* 0x040fe400078efcff */
[C---:B------:R-:W-:Y:S02]  /*0640*/  LOP3.LUT R2, R14.reuse, 0x18, RZ, 0xfc, !PT ;  /* 0x000000180e027812 */ /* 0x040fe400078efcff */
[C---:B------:R-:W-:Y:S02]  /*0650*/  LOP3.LUT R3, R14.reuse, 0x1c, RZ, 0xfc, !PT ;  /* 0x0000001c0e037812 */ /* 0x040fe400078efcff */
[----:B------:R-:W-:Y:S01]  /*0660*/  LOP3.LUT R2, R14, 0x1e, RZ, 0xfc, !PT ;  /* 0x0000001e0e027812 */ /* 0x000fe200078efcff */
[----:B01----:R-:W-:Y:S06]  /*0670*/  BRA.U UP0, `(.L_x_0) ;  /* 0x00000011000c7547 */ /* 0x003fec000b800000 */
[----:B------:R-:W-:Y:S01]  /*0680*/  IMAD.SHL.U32 R0, R16, 0x8, RZ ;  /* 0x0000000810007824 */ /* 0x000fe200078e00ff */
[----:B------:R0:W-:Y:S04]  /*0690*/  STL [R1+0x80], RZ ;  /* 0x000080ff01007387 */ /* 0x0001e80000100800 */
[----:B------:R0:W-:Y:S04]  /*06a0*/  STL [R1+0x790], R0 ;  /* 0x0007900001007387 */ /* 0x0001e80000100800 */
[----:B------:R0:W-:Y:S04]  /*06b0*/  STL [R1+0x84], RZ ;  /* 0x000084ff01007387 */ /* 0x0001e80000100800 */
        /* <DEDUP_REMOVED lines=253> */
[----:B------:R0:W-:Y:S01]  /*1690*/  STL [R1+0x5c], RZ ;  /* 0x00005cff01007387 */ /* 0x0001e20000100800 */
[----:B------:R-:W-:Y:S05]  /*16a0*/  BRA `(.L_x_1) ;  /* 0x000000e400d07947 */ /* 0x000fea0003800000 */
.L_x_0:
[----:B------:R-:W-:Y:S01]  /*16b0*/  IABS R11, R4 ;  /* 0x00000004000b7213 */ /* 0x000fe20000000000 */
[----:B------:R0:W-:Y:S01]  /*16c0*/  STL [R1+0x818], R5 ;  /* 0x0008180501007387 */ /* 0x0001e20000100800 */
[----:B------:R-:W-:Y:S01]  /*16d0*/  IABS R2, R5 ;  /* 0x0000000500027213 */ /* 0x000fe20000000000 */
[----:B------:R-:W1:Y:S01]  /*16e0*/  LDCU UR11, c[0x0][0x3a4] ;  /* 0x00007480ff0b77ac */ /* 0x000e620008000800 */
[----:B------:R-:W2:Y:S01]  /*16f0*/  I2F.RP R12, R11 ;  /* 0x0000000b000c7306 */ /* 0x000ea20000209400 */
[----:B------:R-:W-:Y:S02]  /*1700*/  IABS R0, R17 ;  /* 0x0000001100007213 */ /* 0x000fe40000000000 */
[----:B------:R-:W-:Y:S01]  /*1710*/  SHF.R.U32.HI R14, RZ, 0x2, R16 ;  /* 0x00000002ff0e7819 */ /* 0x000fe20000011610 */
[----:B------:R-:W3:Y:S01]  /*1720*/  LDCU UR10, c[0x0][0x3b0] ;  /* 0x00007600ff0a77ac */ /* 0x000ee20008000800 */
[----:B------:R-:W-:Y:S02]  /*1730*/  ISETP.NE.AND P6, PT, R4, RZ, PT ;  /* 0x000000ff0400720c */ /* 0x000fe40003fc5270 */
[----:B0-----:R-:W-:Y:S01]  /*1740*/  LOP3.LUT R5, R16, 0x3, RZ, 0xc0, !PT ;  /* 0x0000000310057812 */ /* 0x001fe200078ec0ff */
[----:B------:R-:W0:Y:S01]  /*1750*/  I2F.RP R10, R2 ;  /* 0x00000002000a7306 */ /* 0x000e220000209400 */
[----:B------:R-:W-:Y:S01]  /*1760*/  SGXT.U32 R14, R14, 0x3 ;  /* 0x000000030e0e781a */ /* 0x000fe20000000000 */
[----:B------:R-:W4:Y:S06]  /*1770*/  LDCU.128 UR12, c[0x0][0x380] ;  /* 0x00007000ff0c77ac */ /* 0x000f2c0008000c00 */
[----:B--2---:R-:W2:Y:S08]  /*1780*/  MUFU.RCP R12, R12 ;  /* 0x0000000c000c7308 */ /* 0x004eb00000001000 */
[----:B0-----:R-:W0:Y:S01]  /*1790*/  MUFU.RCP R10, R10 ;  /* 0x0000000a000a7308 */ /* 0x001e220000001000 */
[----:B--2---:R-:W-:-:S07]  /*17a0*/  VIADD R6, R12, 0xffffffe ;  /* 0x0ffffffe0c067836 */ /* 0x004fce0000000000 */
[----:B------:R2:W5:Y:S01]  /*17b0*/  F2I.FTZ.U32.TRUNC.NTZ R7, R6 ;  /* 0x0000000600077305 */ /* 0x000562000021f000 */
[----:B0-----:R-:W-:Y:S01]  /*17c0*/  VIADD R8, R10, 0xffffffe ;  /* 0x0ffffffe0a087836 */ /* 0x001fe20000000000 */
[----:B------:R-:W-:-:S06]  /*17d0*/  SHF.R.U32.HI R10, RZ, 0x5, R16 ;  /* 0x00000005ff0a7819 */ /* 0x000fcc0000011610 */
[----:B------:R0:W1:Y:S01]  /*17e0*/  F2I.FTZ.U32.TRUNC.NTZ R9, R8 ;  /* 0x0000000800097305 */ /* 0x000062000021f000 */
[----:B--2---:R-:W-:Y:S01]  /*17f0*/  IMAD.MOV.U32 R6, RZ, RZ, RZ ;  /* 0x000000ffff067224 */ /* 0x004fe200078e00ff */
[----:B------:R-:W-:-:S04]  /*1800*/  SGXT.U32 R10, R10, 0x4 ;  /* 0x000000040a0a781a */ /* 0x000fc80000000000 */
[----:B------:R-:W-:Y:S01]  /*1810*/  LOP3.LUT R10, R13, R10, RZ, 0xfc, !PT ;  /* 0x0000000a0d0a7212 */ /* 0x000fe200078efcff */
[----:B-----5:R-:W-:Y:S02]  /*1820*/  IMAD.MOV R3, RZ, RZ, -R7 ;  /* 0x000000ffff037224 */ /* 0x020fe400078e0a07 */
[----:B0-----:R-:W-:Y:S01]  /*1830*/  IMAD.MOV.U32 R8, RZ, RZ, RZ ;  /* 0x000000ffff087224 */ /* 0x001fe200078e00ff */
[C---:B------:R-:W-:Y:S01]  /*1840*/  LOP3.LUT R19, R10.reuse, 0x140, RZ, 0xfc, !PT ;  /* 0x000001400a137812 */ /* 0x040fe200078efcff */
[----:B------:R-:W-:Y:S01]  /*1850*/  IMAD R3, R3, R11, RZ ;  /* 0x0000000b03037224 */ /* 0x000fe200078e02ff */
[----:B------:R-:W-:-:S03]  /*1860*/  LOP3.LUT R25, R10, 0xe0, RZ, 0xfc, !PT ;  /* 0x000000e00a197812 */ /* 0x000fc600078efcff */
[----:B------:R-:W-:Y:S01]  /*1870*/  IMAD.HI.U32 R7, R7, R3, R6 ;  /* 0x0000000307077227 */ /* 0x000fe200078e0006 */
[----:B------:R-:W-:Y:S02]  /*1880*/  LEA.HI R6, R16, R13, RZ, 0x1b ;  /* 0x0000000d10067211 */ /* 0x000fe400078fd8ff */
[----:B------:R-:W-:Y:S01]  /*1890*/  LOP3.LUT R13, R10, 0x1e0, RZ, 0xfc, !PT ;  /* 0x000001e00a0d7812 */ /* 0x000fe200078efcff */
[----:B-1----:R-:W-:Y:S02]  /*18a0*/  IMAD.MOV R3, RZ, RZ, -R9 ;  /* 0x000000ffff037224 */ /* 0x002fe400078e0a09 */
[----:B------:R-:W-:-:S04]  /*18b0*/  IMAD.HI.U32 R7, R7, R0, RZ ;  /* 0x0000000007077227 */ /* 0x000fc800078e00ff */
[----:B------:R-:W-:Y:S02]  /*18c0*/  IMAD.MOV R7, RZ, RZ, -R7 ;  /* 0x000000ffff077224 */ /* 0x000fe400078e0a07 */
[----:B------:R-:W-:Y:S02]  /*18d0*/  IMAD R3, R3, R2, RZ ;  /* 0x0000000203037224 */ /* 0x000fe400078e02ff */
[----:B------:R-:W-:Y:S01]  /*18e0*/  IMAD R0, R11, R7, R0 ;  /* 0x000000070b007224 */ /* 0x000fe200078e0200 */
[----:B------:R-:W-:Y:S01]  /*18f0*/  IABS R7, R13 ;  /* 0x0000000d00077213 */ /* 0x000fe20000000000 */
[C---:B------:R-:W-:Y:S02]  /*1900*/  VIADD R12, R6.reuse, 0x1f0 ;  /* 0x000001f0060c7836 */ /* 0x040fe40000000000 */
[----:B------:R-:W-:Y:S01]  /*1910*/  IMAD.HI.U32 R3, R9, R3, R8 ;  /* 0x0000000309037227 */ /* 0x000fe200078e0008 */
[----:B------:R-:W-:Y:S02]  /*1920*/  ISETP.GT.U32.AND P0, PT, R11, R0, PT ;  /* 0x000000000b00720c */ /* 0x000fe40003f04070 */
[----:B------:R-:W-:Y:S01]  /*1930*/  SHF.R.U32.HI R8, RZ, 0x4, R15 ;  /* 0x00000004ff087819 */ /* 0x000fe2000001160f */
[----:B------:R-:W-:Y:S01]  /*1940*/  IMAD.SHL.U32 R16, R5, 0x400, RZ ;  /* 0x0000040005107824 */ /* 0x000fe200078e00ff */
[----:B------:R-:W-:Y:S01]  /*1950*/  IABS R9, R12 ;  /* 0x0000000c00097213 */ /* 0x000fe20000000000 */
[----:B------:R-:W-:Y:S01]  /*1960*/  VIADD R22, R6, 0x170 ;  /* 0x0000017006167836 */ /* 0x000fe20000000000 */
[----:B------:R-:W-:Y:S01]  /*1970*/  ISETP.GE.AND P4, PT, R12, RZ, PT ;  /* 0x000000ff0c00720c */ /* 0x000fe20003f86270 */
[----:B------:R-:W-:Y:S01]  /*1980*/  VIADD R12, R6, 0x1b0 ;  /* 0x000001b0060c7836 */ /* 0x000fe20000000000 */
[----:B------:R-:W-:Y:S01]  /*1990*/  LOP3.LUT R5, R8, R16, R14, 0xfe, !PT ;  /* 0x0000001008057212 */ /* 0x000fe200078efe0e */
[----:B------:R-:W-:-:S02]  /*19a0*/  VIADD R8, R6, 0x1d0 ;  /* 0x000001d006087836 */ /* 0x000fc40000000000 */
[C---:B------:R-:W-:Y:S01]  /*19b0*/  IMAD.HI.U32 R15, R3.reuse, R9, RZ ;  /* 0x00000009030f7227 */ /* 0x040fe200078e00ff */
[----:B------:R-:W-:Y:S01]  /*19c0*/  ISETP.GE.AND P2, PT, R12, RZ, PT ;  /* 0x000000ff0c00720c */ /* 0x000fe20003f46270 */
[----:B------:R0:W-:Y:S01]  /*19d0*/  STL [R1+0x4c], R5 ;  /* 0x00004c0501007387 */ /* 0x0001e20000100800 */
[----:B------:R-:W-:Y:S01]  /*19e0*/  IABS R29, R8 ;  /* 0x00000008001d7213 */ /* 0x000fe20000000000 */
[----:B------:R-:W-:Y:S01]  /*19f0*/  @!P0 IMAD.IADD R0, R0, 0x1, -R11 ;  /* 0x0000000100008824 */ /* 0x000fe200078e0a0b */
[----:B------:R-:W-:Y:S01]  /*1a00*/  ISETP.GE.AND P5, PT, R8, RZ, PT ;  /* 0x000000ff0800720c */ /* 0x000fe20003fa6270 */
[----:B------:R-:W-:Y:S01]  /*1a10*/  IMAD.HI.U32 R14, R3, R7, RZ ;  /* 0x00000007030e7227 */ /* 0x000fe200078e00ff */
[----:B------:R-:W-:Y:S02]  /*1a20*/  LOP3.LUT R8, R10, 0x1c0, RZ, 0xfc, !PT ;  /* 0x000001c00a087812 */ /* 0x000fe400078efcff */
[----:B------:R-:W-:Y:S01]  /*1a30*/  ISETP.GT.U32.AND P1, PT, R11, R0, PT ;  /* 0x000000000b00720c */ /* 0x000fe20003f24070 */
[----:B------:R-:W-:Y:S01]  /*1a40*/  IMAD.MOV R15, RZ, RZ, -R15 ;  /* 0x000000ffff0f7224 */ /* 0x000fe200078e0a0f */
[----:B------:R-:W-:Y:S01]  /*1a50*/  IABS R12, R12 ;  /* 0x0000000c000c7213 */ /* 0x000fe20000000000 */
[----:B------:R-:W-:-:S02]  /*1a60*/  IMAD.MOV R14, RZ, RZ, -R14 ;  /* 0x000000ffff0e7224 */ /* 0x000fc400078e0a0e */
[C---:B------:R-:W-:Y:S02]  /*1a70*/  IMAD R9, R2.reuse, R15, R9 ;  /* 0x0000000f02097224 */ /* 0x040fe400078e0209 */
[C---:B------:R-:W-:Y:S01]  /*1a80*/  IMAD R7, R2.reuse, R14, R7 ;  /* 0x0000000e02077224 */ /* 0x040fe200078e0207 */
[----:B------:R-:W-:Y:S01]  /*1a90*/  IABS R14, R8 ;  /* 0x00000008000e7213 */ /* 0x000fe20000000000 */
[----:B------:R-:W-:Y:S01]  /*1aa0*/  IMAD.HI.U32 R16, R3, R29, RZ ;  /* 0x0000001d03107227 */ /* 0x000fe200078e00ff */
[----:B------:R-:W-:-:S03]  /*1ab0*/  ISETP.GT.U32.AND P0, PT, R2, R9, PT ;  /* 0x000000090200720c */ /* 0x000fc60003f04070 */
[----:B------:R-:W-:Y:S01]  /*1ac0*/  @!P1 IMAD.IADD R0, R0, 0x1, -R11 ;  /* 0x0000000100009824 */ /* 0x000fe200078e0a0b */
[----:B------:R-:W-:Y:S01]  /*1ad0*/  ISETP.GE.AND P1, PT, R17, RZ, PT ;  /* 0x000000ff1100720c */ /* 0x000fe20003f26270 */
[----:B------:R-:W-:Y:S02]  /*1ae0*/  IMAD.MOV.U32 R11, RZ, RZ, R14 ;  /* 0x000000ffff0b7224 */ /* 0x000fe400078e000e */
[----:B------:R-:W-:Y:S02]  /*1af0*/  IMAD.MOV R16, RZ, RZ, -R16 ;  /* 0x000000ffff107224 */ /* 0x000fe400078e0a10 */
[----:B------:R-:W-:-:S04]  /*1b00*/  IMAD.HI.U32 R14, R3, R11, RZ ;  /* 0x0000000b030e7227 */ /* 0x000fc800078e00ff */
[----:B------:R-:W-:Y:S02]  /*1b10*/  IMAD.MOV R14, RZ, RZ, -R14 ;  /* 0x000000ffff0e7224 */ /* 0x000fe400078e0a0e */
[----:B------:R-:W-:Y:S01]  /*1b20*/  @!P0 IMAD.IADD R9, R9, 0x1, -R2 ;  /* 0x0000000109098824 */ /* 0x000fe200078e0a02 */
[C---:B------:R-:W-:Y:S01]  /*1b30*/  ISETP.GT.U32.AND P0, PT, R2.reuse, R7, PT ;  /* 0x000000070200720c */ /* 0x040fe20003f04070 */
[C---:B------:R-:W-:Y:S02]  /*1b40*/  IMAD R29, R2.reuse, R16, R29 ;  /* 0x00000010021d7224 */ /* 0x040fe400078e021d */
[----:B------:R-:W-:Y:S01]  /*1b50*/  IMAD R11, R2, R14, R11 ;  /* 0x0000000e020b7224 */ /* 0x000fe200078e020b */
[----:B------:R-:W-:Y:S01]  /*1b60*/  LOP3.LUT R14, R10, 0x1a0, RZ, 0xfc, !PT ;  /* 0x000001a00a0e7812 */ /* 0x000fe200078efcff */
[----:B------:R-:W-:Y:S01]  /*1b70*/  @!P1 IMAD.MOV R0, RZ, RZ, -R0 ;  /* 0x000000ffff009224 */ /* 0x000fe200078e0a00 */
[----:B------:R-:W-:Y:S01]  /*1b80*/  @!P6 LOP3.LUT R0, RZ, R4, RZ, 0x33, !PT ;  /* 0x00000004ff00e212 */ /* 0x000fe200078e33ff */
[----:B------:R-:W-:Y:S01]  /*1b90*/  IMAD.HI.U32 R15, R3, R12, RZ ;  /* 0x0000000c030f7227 */ /* 0x000fe200078e00ff */
[----:B------:R-:W-:-:S02]  /*1ba0*/  ISETP.GT.U32.AND P1, PT, R2, R29, PT ;  /* 0x0000001d0200720c */ /* 0x000fc40003f24070 */
[C---:B------:R-:W-:Y:S01]  /*1bb0*/  ISETP.GT.U32.AND P6, PT, R2.reuse, R11, PT ;  /* 0x0000000b0200720c */ /* 0x040fe20003fc4070 */
[----:B------:R-:W-:Y:S01]  /*1bc0*/  IMAD.MOV R15, RZ, RZ, -R15 ;  /* 0x000000ffff0f7224 */ /* 0x000fe200078e0a0f */
[----:B------:R-:W-:Y:S01]  /*1bd0*/  IABS R18, R14 ;  /* 0x0000000e00127213 */ /* 0x000fe20000000000 */
[----:B------:R-:W-:Y:S01]  /*1be0*/  @!P0 IMAD.IADD R7, R7, 0x1, -R2 ;  /* 0x0000000107078824 */ /* 0x000fe200078e0a02 */
[C---:B------:R-:W-:Y:S01]  /*1bf0*/  ISETP.GT.U32.AND P3, PT, R2.reuse, R9, PT ;  /* 0x000000090200720c */ /* 0x040fe20003f64070 */
[----:B------:R-:W-:Y:S01]  /*1c00*/  IMAD R12, R2, R15, R12 ;  /* 0x0000000f020c7224 */ /* 0x000fe200078e020c */
[----:B------:R-:W-:Y:S01]  /*1c10*/  LOP3.LUT R4, R10, 0x180, RZ, 0xfc, !PT ;  /* 0x000001800a047812 */ /* 0x000fe200078efcff */
[----:B------:R-:W-:Y:S01]  /*1c20*/  IMAD.HI.U32 R15, R3, R18, RZ ;  /* 0x00000012030f7227 */ /* 0x000fe200078e00ff */
[----:B------:R1:W-:Y:S03]  /*1c30*/  STL [R1+0x80c], R0 ;  /* 0x00080c0001007387 */ /* 0x0003e60000100800 */
[--C-:B------:R-:W-:Y:S01]  /*1c40*/  @!P1 IMAD.IADD R29, R29, 0x1, -R2.reuse ;  /* 0x000000011d1d9824 */ /* 0x100fe200078e0a02 */
[----:B------:R-:W-:Y:S01]  /*1c50*/  ISETP.GT.U32.AND P1, PT, R2, R7, PT ;  /* 0x000000070200720c */ /* 0x000fe20003f24070 */
[----:B------:R-:W-:-:S02]  /*1c60*/  @!P6 IMAD.IADD R11, R11, 0x1, -R2 ;  /* 0x000000010b0be824 */ /* 0x000fc400078e0a02 */
[----:B------:R-:W-:Y:S01]  /*1c70*/  IMAD.MOV R15, RZ, RZ, -R15 ;  /* 0x000000ffff0f7224 */ /* 0x000fe200078e0a0f */
[----:B------:R-:W-:Y:S01]  /*1c80*/  ISETP.GT.U32.AND P0, PT, R2, R29, PT ;  /* 0x0000001d0200720c */ /* 0x000fe20003f04070 */
[----:B------:R-:W-:Y:S01]  /*1c90*/  VIADD R17, R6, 0x190 ;  /* 0x0000019006117836 */ /* 0x000fe20000000000 */
[C---:B------:R-:W-:Y:S01]  /*1ca0*/  ISETP.GT.U32.AND P6, PT, R2.reuse, R11, PT ;  /* 0x0000000b0200720c */ /* 0x040fe20003fc4070 */
[----:B------:R-:W-:Y:S02]  /*1cb0*/  IMAD R18, R2, R15, R18 ;  /* 0x0000000f02127224 */ /* 0x000fe400078e0212 */
[--C-:B------:R-:W-:Y:S01]  /*1cc0*/  @!P3 IMAD.IADD R9, R9, 0x1, -R2.reuse ;  /* 0x000000010909b824 */ /* 0x100fe200078e0a02 */
[----:B------:R-:W-:Y:S01]  /*1cd0*/  ISETP.GE.AND P3, PT, R17, RZ, PT ;  /* 0x000000ff1100720c */ /* 0x000fe20003f66270 */
[----:B------:R-:W-:Y:S01]  /*1ce0*/  VIADD R26, R6, 0x70 ;  /* 0x00000070061a7836 */ /* 0x000fe20000000000 */
[----:B------:R-:W-:Y:S01]  /*1cf0*/  IABS R17, R17 ;  /* 0x0000001100117213 */ /* 0x000fe20000000000 */
[--C-:B------:R-:W-:Y:S01]  /*1d00*/  @!P1 IMAD.IADD R7, R7, 0x1, -R2.reuse ;  /* 0x0000000107079824 */ /* 0x100fe200078e0a02 */
[C---:B------:R-:W-:Y:S01]  /*1d10*/  ISETP.GT.U32.AND P1, PT, R2.reuse, R12, PT ;  /* 0x0000000c0200720c */ /* 0x040fe20003f24070 */
[----:B0-----:R-:W-:Y:S01]  /*1d20*/  IMAD.MOV.U32 R5, RZ, RZ, R9 ;  /* 0x000000ffff057224 */ /* 0x001fe200078e0009 */
[----:B------:R-:W-:Y:S01]  /*1d30*/  IABS R9, R4 ;  /* 0x0000000400097213 */ /* 0x000fe20000000000 */
[--C-:B------:R-:W-:Y:S01]  /*1d40*/  @!P0 IMAD.IADD R29, R29, 0x1, -R2.reuse ;  /* 0x000000011d1d8824 */ /* 0x100fe200078e0a02 */
[----:B------:R-:W-:Y:S01]  /*1d50*/  ISETP.GE.AND P0, PT, R13, RZ, PT ;  /* 0x000000ff0d00720c */ /* 0x000fe20003f06270 */
[----:B------:R-:W-:Y:S01]  /*1d60*/  @!P6 IMAD.IADD R11, R11, 0x1, -R2 ;  /* 0x000000010b0be824 */ /* 0x000fe200078e0a02 */
[----:B------:R-:W-:Y:S01]  /*1d70*/  ISETP.GT.U32.AND P6, PT, R2, R18, PT ;  /* 0x000000120200720c */ /* 0x000fe20003fc4070 */
[----:B-1----:R-:W-:-:S02]  /*1d80*/  IMAD.MOV.U32 R0, RZ, RZ, R7 ;  /* 0x000000ffff007224 */ /* 0x002fc400078e0007 */
[----:B------:R-:W-:-:S04]  /*1d90*/  IMAD.HI.U32 R15, R3, R17, RZ ;  /* 0x00000011030f7227 */ /* 0x000fc800078e00ff */
[----:B------:R-:W-:Y:S01]  /*1da0*/  @!P1 IMAD.IADD R12, R12, 0x1, -R2 ;  /* 0x000000010c0c9824 */ /* 0x000fe200078e0a02 */
[----:B------:R-:W-:Y:S01]  /*1db0*/  ISETP.GE.AND P1, PT, R8, RZ, PT ;  /* 0x000000ff0800720c */ /* 0x000fe20003f26270 */
[----:B------:R-:W-:Y:S01]  /*1dc0*/  @!P4 IMAD.MOV R5, RZ, RZ, -R5 ;  /* 0x000000ffff05c224 */ /* 0x000fe200078e0a05 */
[----:B------:R-:W-:Y:S01]  /*1dd0*/  ISETP.GE.AND P4, PT, R22, RZ, PT ;  /* 0x000000ff1600720c */ /* 0x000fe20003f86270 */
[----:B------:R-:W-:Y:S01]  /*1de0*/  @!P0 IMAD.MOV R0, RZ, RZ, -R0 ;  /* 0x000000ffff008224 */ /* 0x000fe200078e0a00 */
[----:B------:R-:W-:Y:S01]  /*1df0*/  IABS R22, R22 ;  /* 0x0000001600167213 */ /* 0x000fe20000000000 */
[----:B------:R-:W-:Y:S01]  /*1e00*/  @!P6 IMAD.IADD R18, R18, 0x1, -R2 ;  /* 0x000000011212e824 */ /* 0x000fe200078e0a02 */
[C---:B------:R-:W-:Y:S01]  /*1e10*/  ISETP.GT.U32.AND P0, PT, R2.reuse, R12, PT ;  /* 0x0000000c0200720c */ /* 0x040fe20003f04070 */
[C---:B------:R-:W-:Y:S01]  /*1e20*/  IMAD.HI.U32 R13, R3.reuse, R9, RZ ;  /* 0x00000009030d7227 */ /* 0x040fe200078e00ff */
[----:B------:R-:W-:Y:S02]  /*1e30*/  STL [R1+0x4], R5 ;  /* 0x0000040501007387 */ /* 0x000fe40000100800 */
[----:B------:R-:W-:Y:S01]  /*1e40*/  ISETP.GT.U32.AND P6, PT, R2, R18, PT ;  /* 0x000000120200720c */ /* 0x000fe20003fc4070 */
[----:B------:R-:W-:Y:S01]  /*1e50*/  IMAD.MOV R15, RZ, RZ, -R15 ;  /* 0x000000ffff0f7224 */ /* 0x000fe200078e0a0f */
[----:B------:R0:W-:Y:S01]  /*1e60*/  STL [R1], R0 ;  /* 0x0000000001007387 */ /* 0x0001e20000100800 */
[----:B------:R-:W-:-:S04]  /*1e70*/  IMAD.HI.U32 R16, R3, R22, RZ ;  /* 0x0000001603107227 */ /* 0x000fc800078e00ff */
[----:B------:R-:W-:Y:S02]  /*1e80*/  IMAD.MOV R13, RZ, RZ, -R13 ;  /* 0x000000ffff0d7224 */ /* 0x000fe400078e0a0d */
[----:B------:R-:W-:Y:S01]  /*1e90*/  IMAD R17, R2, R15, R17 ;  /* 0x0000000f02117224 */ /* 0x000fe200078e0211 */
[----:B------:R-:W-:Y:S01]  /*1ea0*/  LOP3.LUT R15, R10, 0x160, RZ, 0xfc, !PT ;  /* 0x000001600a0f7812 */ /* 0x000fe200078efcff */
[----:B------:R-:W-:Y:S02]  /*1eb0*/  IMAD.MOV R8, RZ, RZ, -R16 ;  /* 0x000000ffff087224 */ /* 0x000fe400078e0a10 */
[C---:B------:R-:W-:Y:S01]  /*1ec0*/  IMAD R9, R2.reuse, R13, R9 ;  /* 0x0000000d02097224 */ /* 0x040fe200078e0209 */
[----:B------:R-:W-:Y:S01]  /*1ed0*/  IABS R21, R15 ;  /* 0x0000000f00157213 */ /* 0x000fe20000000000 */
[----:B------:R-:W-:Y:S01]  /*1ee0*/  @!P5 IMAD.MOV R29, RZ, RZ, -R29 ;  /* 0x000000ffff1dd224 */ /* 0x000fe200078e0a1d */
[C---:B------:R-:W-:Y:S01]  /*1ef0*/  ISETP.GT.U32.AND P5, PT, R2.reuse, R17, PT ;  /* 0x000000110200720c */ /* 0x040fe20003fa4070 */
[----:B------:R-:W-:-:S02]  /*1f00*/  IMAD R22, R2, R8, R22 ;  /* 0x0000000802167224 */ /* 0x000fc400078e0216 */
[--C-:B------:R-:W-:Y:S01]  /*1f10*/  @!P0 IMAD.IADD R12, R12, 0x1, -R2.reuse ;  /* 0x000000010c0c8824 */ /* 0x100fe200078e0a02 */
[----:B------:R-:W-:Y:S01]  /*1f20*/  ISETP.GT.U32.AND P0, PT, R2, R9, PT ;  /* 0x000000090200720c */ /* 0x000fe20003f04070 */
[----:B------:R-:W-:Y:S01]  /*1f30*/  @!P6 IMAD.IADD R18, R18, 0x1, -R2 ;  /* 0x000000011212e824 */ /* 0x000fe200078e0a02 */
[----:B------:R-:W-:Y:S01]  /*1f40*/  ISETP.GT.U32.AND P6, PT, R2, R22, PT ;  /* 0x000000160200720c */ /* 0x000fe20003fc4070 */
[----:B------:R-:W-:Y:S01]  /*1f50*/  VIADD R13, R6, 0x150 ;  /* 0x00000150060d7836 */ /* 0x000fe20000000000 */
[----:B------:R-:W-:Y:S01]  /*1f60*/  STL [R1+0x81c], R29 ;  /* 0x00081c1d01007387 */ /* 0x000fe20000100800 */
[----:B------:R-:W-:-:S04]  /*1f70*/  IMAD.HI.U32 R7, R3, R21, RZ ;  /* 0x0000001503077227 */ /* 0x000fc800078e00ff */
[--C-:B------:R-:W-:Y:S01]  /*1f80*/  @!P5 IMAD.IADD R17, R17, 0x1, -R2.reuse ;  /* 0x000000011111d824 */ /* 0x100fe200078e0a02 */
[----:B------:R-:W-:Y:S01]  /*1f90*/  ISETP.GE.AND P5, PT, R14, RZ, PT ;  /* 0x000000ff0e00720c */ /* 0x000fe20003fa6270 */
[----:B------:R-:W-:Y:S01]  /*1fa0*/  @!P1 IMAD.MOV R11, RZ, RZ, -R11 ;  /* 0x000000ffff0b9224 */ /* 0x000fe200078e0a0b */
[----:B------:R-:W-:Y:S01]  /*1fb0*/  ISETP.GE.AND P1, PT, R13, RZ, PT ;  /* 0x000000ff0d00720c */ /* 0x000fe20003f26270 */
[--C-:B------:R-:W-:Y:S01]  /*1fc0*/  @!P0 IMAD.IADD R9, R9, 0x1, -R2.reuse ;  /* 0x0000000109098824 */ /* 0x100fe200078e0a02 */
[----:B------:R-:W-:Y:S01]  /*1fd0*/  IABS R13, R13 ;  /* 0x0000000d000d7213 */ /* 0x000fe20000000000 */
[----:B------:R-:W-:Y:S01]  /*1fe0*/  IMAD.MOV R7, RZ, RZ, -R7 ;  /* 0x000000ffff077224 */ /* 0x000fe200078e0a07 */
[----:B------:R-:W-:Y:S01]  /*1ff0*/  IABS R14, R19 ;  /* 0x00000013000e7213 */ /* 0x000fe20000000000 */
[----:B------:R-:W-:Y:S01]  /*2000*/  @!P6 IMAD.IADD R22, R22, 0x1, -R2 ;  /* 0x000000011616e824 */ /* 0x000fe200078e0a02 */
[C---:B------:R-:W-:Y:S01]  /*2010*/  ISETP.GT.U32.AND P6, PT, R2.reuse, R9, PT ;  /* 0x000000090200720c */ /* 0x040fe20003fc4070 */
[C---:B------:R-:W-:Y:S01]  /*2020*/  IMAD R21, R2.reuse, R7, R21 ;  /* 0x0000000702157224 */ /* 0x040fe200078e0215 */
[----:B------:R-:W-:Y:S01]  /*2030*/  ISETP.GT.U32.AND P0, PT, R2, R17, PT ;  /* 0x000000110200720c */ /* 0x000fe20003f04070 */
[----:B------:R-:W-:Y:S01]  /*2040*/  IMAD.HI.U32 R16, R3, R13, RZ ;  /* 0x0000000d03107227 */ /* 0x000fe200078e00ff */
[----:B------:R1:W-:Y:S03]  /*2050*/  STL [R1+0x820], R11 ;  /* 0x0008200b01007387 */ /* 0x0003e60000100800 */
[----:B0-----:R-:W-:-:S02]  /*2060*/  IMAD.MOV.U32 R0, RZ, RZ, R18 ;  /* 0x000000ffff007224 */ /* 0x001fc400078e0012 */
[----:B------:R-:W-:Y:S02]  /*2070*/  IMAD.MOV R16, RZ, RZ, -R16 ;  /* 0x000000ffff107224 */ /* 0x000fe400078e0a10 */
[----:B------:R-:W-:Y:S01]  /*2080*/  @!P5 IMAD.MOV R0, RZ, RZ, -R0 ;  /* 0x000000ffff00d224 */ /* 0x000fe200078e0a00 */
[----:B------:R-:W-:Y:S01]  /*2090*/  ISETP.GT.U32.AND P5, PT, R2, R21, PT ;  /* 0x000000150200720c */ /* 0x000fe20003fa4070 */
[----:B------:R-:W-:Y:S01]  /*20a0*/  IMAD.HI.U32 R18, R3, R14, RZ ;  /* 0x0000000e03127227 */ /* 0x000fe200078e00ff */
[----:B-1----:R-:W-:-:S03]  /*20b0*/  LOP3.LUT R11, R10, 0x20, RZ, 0xfc, !PT ;  /* 0x000000200a0b7812 */ /* 0x002fc600078efcff */
[C---:B------:R-:W-:Y:S02]  /*20c0*/  IMAD R13, R2.reuse, R16, R13 ;  /* 0x00000010020d7224 */ /* 0x040fe400078e020d */
[----:B------:R-:W-:Y:S02]  /*20d0*/  IMAD.MOV R18, RZ, RZ, -R18 ;  /* 0x000000ffff127224 */ /* 0x000fe400078e0a12 */
[----:B------:R-:W-:Y:S01]  /*20e0*/  @!P6 IMAD.IADD R9, R9, 0x1, -R2 ;  /* 0x000000010909e824 */ /* 0x000fe200078e0a02 */
[C---:B------:R-:W-:Y:S01]  /*20f0*/  ISETP.GT.U32.AND P6, PT, R2.reuse, R13, PT ;  /* 0x0000000d0200720c */ /* 0x040fe20003fc4070 */
[----:B------:R-:W-:Y:S01]  /*2100*/  @!P2 IMAD.MOV R12, RZ, RZ, -R12 ;  /* 0x000000ffff0ca224 */ /* 0x000fe200078e0a0c */
[C---:B------:R-:W-:Y:S01]  /*2110*/  ISETP.GT.U32.AND P2, PT, R2.reuse, R22, PT ;  /* 0x000000160200720c */ /* 0x040fe20003f44070 */
[----:B------:R-:W-:Y:S02]  /*2120*/  IMAD R14, R2, R18, R14 ;  /* 0x00000012020e7224 */ /* 0x000fe400078e020e */
[--C-:B------:R-:W-:Y:S01]  /*2130*/  @!P5 IMAD.IADD R21, R21, 0x1, -R2.reuse ;  /* 0x000000011515d824 */ /* 0x100fe200078e0a02 */
[----:B------:R-:W-:Y:S01]  /*2140*/  STL [R1+0x824], R12 ;  /* 0x0008240c01007387 */ /* 0x000fe20000100800 */
[----:B------:R-:W-:Y:S01]  /*2150*/  VIADD R8, R6, 0x130 ;  /* 0x0000013006087836 */ /* 0x000fe20000000000 */
[----:B------:R-:W-:Y:S01]  /*2160*/  ISETP.GT.U32.AND P5, PT, R2, R14, PT ;  /* 0x0000000e0200720c */ /* 0x000fe20003fa4070 */
[--C-:B------:R-:W-:Y:S01]  /*2170*/  @!P0 IMAD.IADD R17, R17, 0x1, -R2.reuse ;  /* 0x0000000111118824 */ /* 0x100fe200078e0a02 */
[----:B------:R0:W-:Y:S01]  /*2180*/  STL [R1+0x1c], R0 ;  /* 0x00001c0001007387 */ /* 0x0001e20000100800 */
[----:B------:R-:W-:Y:S01]  /*2190*/  VIADD R29, R6, 0x30 ;  /* 0x00000030061d7836 */ /* 0x000fe20000000000 */
[----:B------:R-:W-:Y:S01]  /*21a0*/  IABS R7, R8 ;  /* 0x0000000800077213 */ /* 0x000fe20000000000 */
[----:B------:R-:W-:Y:S01]  /*21b0*/  IMAD.MOV.U32 R5, RZ, RZ, R17 ;  /* 0x000000ffff057224 */ /* 0x000fe200078e0011 */
[----:B------:R-:W-:Y:S01]  /*21c0*/  ISETP.GE.AND P0, PT, R8, RZ, PT ;  /* 0x000000ff0800720c */ /* 0x000fe20003f06270 */
[--C-:B------:R-:W-:Y:S01]  /*21d0*/  @!P6 IMAD.IADD R13, R13, 0x1, -R2.reuse ;  /* 0x000000010d0de824 */ /* 0x100fe200078e0a02 */
[----:B------:R-:W-:Y:S01]  /*21e0*/  ISETP.GT.U32.AND P6, PT, R2, R21, PT ;  /* 0x000000150200720c */ /* 0x000fe20003fc4070 */
[----:B------:R-:W-:Y:S01]  /*21f0*/  @!P2 IMAD.IADD R22, R22, 0x1, -R2 ;  /* 0x000000011616a824 */ /* 0x000fe200078e0a02 */
[----:B------:R-:W-:Y:S01]  /*2200*/  ISETP.GE.AND P2, PT, R4, RZ, PT ;  /* 0x000000ff0400720c */ /* 0x000fe20003f46270 */
[----:B------:R-:W-:Y:S01]  /*2210*/  @!P3 IMAD.MOV R5, RZ, RZ, -R5 ;  /* 0x000000ffff05b224 */ /* 0x000fe200078e0a05 */
[----:B------:R-:W-:Y:S01]  /*2220*/  LOP3.LUT R4, R10, 0x120, RZ, 0xfc, !PT ;  /* 0x000001200a047812 */ /* 0x000fe200078efcff */
[----:B------:R-:W-:Y:S01]  /*2230*/  IMAD.HI.U32 R16, R3, R7, RZ ;  /* 0x0000000703107227 */ /* 0x000fe200078e00ff */
[----:B------:R-:W-:-:S02]  /*2240*/  ISETP.GT.U32.AND P3, PT, R2, R13, PT ;  /* 0x0000000d0200720c */ /* 0x000fc40003f64070 */
[----:B------:R-:W-:Y:S01]  /*2250*/  IABS R20, R4 ;  /* 0x0000000400147213 */ /* 0x000fe20000000000 */
[----:B------:R-:W-:Y:S01]  /*2260*/  @!P5 IMAD.IADD R14, R14, 0x1, -R2 ;  /* 0x000000010e0ed824 */ /* 0x000fe200078e0a02 */
[----:B------:R1:W-:Y:S01]  /*2270*/  STL [R1+0x28], R5 ;  /* 0x0000280501007387 */ /* 0x0003e20000100800 */
[----:B------:R-:W-:Y:S01]  /*2280*/  IMAD.MOV R16, RZ, RZ, -R16 ;  /* 0x000000ffff107224 */ /* 0x000fe200078e0a10 */
[----:B------:R-:W-:Y:S01]  /*2290*/  IABS R28, R29 ;  /* 0x0000001d001c7213 */ /* 0x000fe20000000000 */
[----:B------:R-:W-:Y:S01]  /*22a0*/  IMAD.HI.U32 R23, R3, R20, RZ ;  /* 0x0000001403177227 */ /* 0x000fe200078e00ff */
[----:B------:R-:W-:-:S03]  /*22b0*/  ISETP.GT.U32.AND P5, PT, R2, R14, PT ;  /* 0x0000000e0200720c */ /* 0x000fc60003fa4070 */
[C---:B------:R-:W-:Y:S02]  /*22c0*/  IMAD R7, R2.reuse, R16, R7 ;  /* 0x0000001002077224 */ /* 0x040fe400078e0207 */
[----:B------:R-:W-:Y:S02]  /*22d0*/  IMAD.MOV R23, RZ, RZ, -R23 ;  /* 0x000000ffff177224 */ /* 0x000fe400078e0a17 */
[--C-:B------:R-:W-:Y:S01]  /*22e0*/  @!P6 IMAD.IADD R21, R21, 0x1, -R2.reuse ;  /* 0x000000011515e824 */ /* 0x100fe200078e0a02 */
[----:B------:R-:W-:Y:S01]  /*22f0*/  ISETP.GT.U32.AND P6, PT, R2, R7, PT ;  /* 0x000000070200720c */ /* 0x000fe20003fc4070 */
[----:B------:R-:W-:Y:S01]  /*2300*/  @!P3 IMAD.IADD R13, R13, 0x1, -R2 ;  /* 0x000000010d0db824 */ /* 0x000fe200078e0a02 */
[----:B------:R-:W-:Y:S01]  /*2310*/  ISETP.GE.AND P3, PT, R15, RZ, PT ;  /* 0x000000ff0f00720c */ /* 0x000fe20003f66270 */
[----:B------:R-:W-:Y:S02]  /*2320*/  VIADD R16, R6, 0x110 ;  /* 0x0000011006107836 */ /* 0x000fe40000000000 */
[----:B0-----:R-:W-:Y:S01]  /*2330*/  IMAD.MOV.U32 R0, RZ, RZ, R9 ;  /* 0x000000ffff007224 */ /* 0x001fe200078e0009 */
[----:B------:R-:W-:Y:S01]  /*2340*/  LOP3.LUT R9, R10, 0x100, RZ, 0xfc, !PT ;  /* 0x000001000a097812 */ /* 0x000fe200078efcff */
[----:B------:R-:W-:-:S02]  /*2350*/  IMAD R15, R2, R23, R20 ;  /* 0x00000017020f7224 */ /* 0x000fc400078e0214 */
[----:B------:R-:W-:Y:S01]  /*2360*/  @!P2 IMAD.MOV R0, RZ, RZ, -R0 ;  /* 0x000000ffff00a224 */ /* 0x000fe200078e0a00 */
[----:B------:R-:W-:Y:S01]  /*2370*/  ISETP.GE.AND P2, PT, R16, RZ, PT ;  /* 0x000000ff1000720c */ /* 0x000fe20003f46270 */
[--C-:B------:R-:W-:Y:S01]  /*2380*/  @!P5 IMAD.IADD R14, R14, 0x1, -R2.reuse ;  /* 0x000000010e0ed824 */ /* 0x100fe200078e0a02 */
[----:B------:R-:W-:Y:S01]  /*2390*/  IABS R16, R16 ;  /* 0x0000001000107213 */ /* 0x000fe20000000000 */
[----:B------:R-:W-:Y:S01]  /*23a0*/  @!P6 IMAD.IADD R7, R7, 0x1, -R2 ;  /* 0x000000010707e824 */ /* 0x000fe200078e0a02 */
[----:B------:R-:W-:Y:S01]  /*23b0*/  ISETP.GT.U32.AND P5, PT, R2, R15, PT ;  /* 0x0000000f0200720c */ /* 0x000fe20003fa4070 */
[----:B------:R-:W-:Y:S01]  /*23c0*/  VIADD R8, R6, 0xf0 ;  /* 0x000000f006087836 */ /* 0x000fe20000000000 */
[----:B------:R-:W-:Y:S01]  /*23d0*/  IABS R17, R9 ;  /* 0x0000000900117213 */ /* 0x000fe20000000000 */
[----:B------:R-:W-:Y:S01]  /*23e0*/  IMAD.HI.U32 R24, R3, R16, RZ ;  /* 0x0000001003187227 */ /* 0x000fe200078e00ff */
[----:B------:R-:W-:Y:S01]  /*23f0*/  ISETP.GE.AND P6, PT, R19, RZ, PT ;  /* 0x000000ff1300720c */ /* 0x000fe20003fc6270 */
[----:B------:R0:W-:Y:S01]  /*2400*/  STL [R1+0x2c], R0 ;  /* 0x00002c0001007387 */ /* 0x0001e20000100800 */
[----:B------:R-:W-:Y:S01]  /*2410*/  IABS R18, R8 ;  /* 0x0000000800127213 */ /* 0x000fe20000000000 */
[----:B------:R-:W-:Y:S01]  /*2420*/  IMAD.HI.U32 R23, R3, R17, RZ ;  /* 0x0000001103177227 */ /* 0x000fe200078e00ff */
[----:B------:R-:W-:-:S03]  /*2430*/  IABS R19, R25 ;  /* 0x0000001900137213 */ /* 0x000fc60000000000 */
[----:B------:R-:W-:Y:S02]  /*2440*/  IMAD.MOV R24, RZ, RZ, -R24 ;  /* 0x000000ffff187224 */ /* 0x000fe400078e0a18 */
[----:B------:R-:W-:Y:S02]  /*2450*/  IMAD.MOV R23, RZ, RZ, -R23 ;  /* 0x000000ffff177224 */ /* 0x000fe400078e0a17 */
[C---:B------:R-:W-:Y:S02]  /*2460*/  IMAD R16, R2.reuse, R24, R16 ;  /* 0x0000001802107224 */ /* 0x040fe400078e0210 */
[----:B-1----:R-:W-:Y:S02]  /*2470*/  IMAD.MOV.U32 R5, RZ, RZ, R22 ;  /* 0x000000ffff057224 */ /* 0x002fe400078e0016 */
[----:B------:R-:W-:Y:S01]  /*2480*/  @!P5 IMAD.IADD R15, R15, 0x1, -R2 ;  /* 0x000000010f0fd824 */ /* 0x000fe200078e0a02 */
[C---:B------:R-:W-:Y:S01]  /*2490*/  ISETP.GT.U32.AND P5, PT, R2.reuse, R7, PT ;  /* 0x000000070200720c */ /* 0x040fe20003fa4070 */
[----:B------:R-:W-:-:S02]  /*24a0*/  IMAD R17, R2, R23, R17 ;  /* 0x0000001702117224 */ /* 0x000fc400078e0211 */
[----:B------:R-:W-:Y:S01]  /*24b0*/  @!P4 IMAD.MOV R5, RZ, RZ, -R5 ;  /* 0x000000ffff05c224 */ /* 0x000fe200078e0a05 */
[C---:B------:R-:W-:Y:S01]  /*24c0*/  ISETP.GT.U32.AND P4, PT, R2.reuse, R16, PT ;  /* 0x000000100200720c */ /* 0x040fe20003f84070 */
[----:B0-----:R-:W-:Y:S02]  /*24d0*/  IMAD.MOV.U32 R0, RZ, RZ, R21 ;  /* 0x000000ffff007224 */ /* 0x001fe400078e0015 */
[----:B------:R-:W-:Y:S01]  /*24e0*/  @!P6 IMAD.MOV R14, RZ, RZ, -R14 ;  /* 0x000000ffff0ee224 */ /* 0x000fe200078e0a0e */
[C---:B------:R-:W-:Y:S01]  /*24f0*/  ISETP.GT.U32.AND P6, PT, R2.reuse, R17, PT ;  /* 0x000000110200720c */ /* 0x040fe20003fc4070 */
[----:B------:R-:W-:Y:S01]  /*2500*/  IMAD.HI.U32 R20, R3, R18, RZ ;  /* 0x0000001203147227 */ /* 0x000fe200078e00ff */
[----:B------:R0:W-:Y:S03]  /*2510*/  STL [R1+0x14], R5 ;  /* 0x0000140501007387 */ /* 0x0001e60000100800 */
[----:B------:R-:W-:Y:S01]  /*2520*/  @!P3 IMAD.MOV R0, RZ, RZ, -R0 ;  /* 0x000000ffff00b224 */ /* 0x000fe200078e0a00 */
[----:B------:R-:W-:Y:S01]  /*2530*/  ISETP.GT.U32.AND P3, PT, R2, R15, PT ;  /* 0x0000000f0200720c */ /* 0x000fe20003f64070 */
[----:B------:R-:W-:-:S02]  /*2540*/  IMAD.MOV R20, RZ, RZ, -R20 ;  /* 0x000000ffff147224 */ /* 0x000fc400078e0a14 */
[----:B------:R-:W-:Y:S01]  /*2550*/  @!P5 IMAD.IADD R7, R7, 0x1, -R2 ;  /* 0x000000010707d824 */ /* 0x000fe200078e0a02 */
[----:B------:R1:W-:Y:S01]  /*2560*/  STL [R1+0x10], R0 ;  /* 0x0000100001007387 */ /* 0x0003e20000100800 */
[----:B------:R-:W-:Y:S01]  /*2570*/  IMAD R18, R2, R20, R18 ;  /* 0x0000001402127224 */ /* 0x000fe200078e0212 */
[----:B0-----:R-:W-:Y:S01]  /*2580*/  LOP3.LUT R5, R10, 0xa0, RZ, 0xfc, !PT ;  /* 0x000000a00a057812 */ /* 0x001fe200078efcff */
[--C-:B------:R-:W-:Y:S01]  /*2590*/  @!P4 IMAD.IADD R16, R16, 0x1, -R2.reuse ;  /* 0x000000011010c824 */ /* 0x100fe200078e0a02 */
[----:B------:R-:W-:Y:S01]  /*25a0*/  ISETP.GE.AND P4, PT, R4, RZ, PT ;  /* 0x000000ff0400720c */ /* 0x000fe20003f86270 */
[--C-:B------:R-:W-:Y:S01]  /*25b0*/  @!P6 IMAD.IADD R17, R17, 0x1, -R2.reuse ;  /* 0x000000011111e824 */ /* 0x100fe200078e0a02 */
[C---:B------:R-:W-:Y:S01]  /*25c0*/  ISETP.GT.U32.AND P5, PT, R2.reuse, R18, PT ;  /* 0x000000120200720c */ /* 0x040fe20003fa4070 */
[----:B------:R-:W-:Y:S01]  /*25d0*/  @!P1 IMAD.MOV R13, RZ, RZ, -R13 ;  /* 0x000000ffff0d9224 */ /* 0x000fe200078e0a0d */
[----:B------:R-:W-:Y:S01]  /*25e0*/  ISETP.GT.U32.AND P6, PT, R2, R16, PT ;  /* 0x000000100200720c */ /* 0x000fe20003fc4070 */
[----:B------:R-:W-:Y:S01]  /*25f0*/  VIADD R20, R6, 0xd0 ;  /* 0x000000d006147836 */ /* 0x000fe20000000000 */
[----:B------:R-:W-:Y:S01]  /*2600*/  ISETP.GE.AND P1, PT, R8, RZ, PT ;  /* 0x000000ff0800720c */ /* 0x000fe20003f26270 */
[----:B-1----:R-:W-:Y:S01]  /*2610*/  IMAD.MOV.U32 R0, RZ, RZ, R7 ;  /* 0x000000ffff007224 */ /* 0x002fe200078e0007 */
[----:B------:R-:W-:Y:S01]  /*2620*/  LOP3.LUT R7, R10, 0xc0, RZ, 0xfc, !PT ;  /* 0x000000c00a077812 */ /* 0x000fe200078efcff */
[----:B------:R-:W-:Y:S01]  /*2630*/  IMAD.HI.U32 R8, R3, R19, RZ ;  /* 0x0000001303087227 */ /* 0x000fe200078e00ff */
[----:B------:R-:W-:Y:S01]  /*2640*/  IABS R23, R5 ;  /* 0x0000000500177213 */ /* 0x000fe20000000000 */
[----:B------:R-:W-:Y:S01]  /*2650*/  STL [R1+0x810], R13 ;  /* 0x0008100d01007387 */ /* 0x000fe20000100800 */
[----:B------:R-:W-:Y:S01]  /*2660*/  IABS R21, R7 ;  /* 0x0000000700157213 */ /* 0x000fe20000000000 */
[----:B------:R-:W-:Y:S01]  /*2670*/  @!P3 IMAD.IADD R15, R15, 0x1, -R2 ;  /* 0x000000010f0fb824 */ /* 0x000fe200078e0a02 */
[----:B------:R-:W-:Y:S01]  /*2680*/  ISETP.GE.AND P3, PT, R20, RZ, PT ;  /* 0x000000ff1400720c */ /* 0x000fe20003f66270 */
[----:B------:R-:W-:Y:S01]  /*2690*/  IMAD.MOV R8, RZ, RZ, -R8 ;  /* 0x000000ffff087224 */ /* 0x000fe200078e0a08 */
[----:B------:R-:W-:Y:S01]  /*26a0*/  IABS R20, R20 ;  /* 0x0000001400147213 */ /* 0x000fe20000000000 */
[----:B------:R-:W-:Y:S01]  /*26b0*/  IMAD.HI.U32 R24, R3, R21, RZ ;  /* 0x0000001503187227 */ /* 0x000fe200078e00ff */
[----:B------:R0:W-:Y:S01]  /*26c0*/  STL [R1+0x814], R14 ;  /* 0x0008140e01007387 */ /* 0x0001e20000100800 */
[----:B------:R-:W-:-:S02]  /*26d0*/  LOP3.LUT R5, R10, 0x40, RZ, 0xfc, !PT ;  /* 0x000000400a057812 */ /* 0x000fc400078efcff */
[----:B------:R-:W-:Y:S02]  /*26e0*/  IMAD.MOV R24, RZ, RZ, -R24 ;  /* 0x000000ffff187224 */ /* 0x000fe400078e0a18 */
[----:B------:R-:W-:Y:S02]  /*26f0*/  IMAD R19, R2, R8, R19 ;  /* 0x0000000802137224 */ /* 0x000fe400078e0213 */
[--C-:B------:R-:W-:Y:S01]  /*2700*/  @!P5 IMAD.IADD R18, R18, 0x1, -R2.reuse ;  /* 0x000000011212d824 */ /* 0x100fe200078e0a02 */
[----:B------:R-:W-:Y:S01]  /*2710*/  ISETP.GT.U32.AND P5, PT, R2, R17, PT ;  /* 0x000000110200720c */ /* 0x000fe20003fa4070 */
[----:B------:R-:W-:Y:S01]  /*2720*/  @!P6 IMAD.IADD R16, R16, 0x1, -R2 ;  /* 0x000000011010e824 */ /* 0x000fe200078e0a02 */
[C---:B------:R-:W-:Y:S01]  /*2730*/  ISETP.GT.U32.AND P6, PT, R2.reuse, R19, PT ;  /* 0x000000130200720c */ /* 0x040fe20003fc4070 */
[----:B------:R-:W-:Y:S01]  /*2740*/  IMAD R21, R2, R24, R21 ;  /* 0x0000001802157224 */ /* 0x000fe200078e0215 */
[----:B0-----:R-:W-:Y:S01]  /*2750*/  LOP3.LUT R14, R10, 0x60, RZ, 0xfc, !PT ;  /* 0x000000600a0e7812 */ /* 0x001fe200078efcff */
[----:B------:R-:W-:-:S03]  /*2760*/  IMAD.HI.U32 R8, R3, R20, RZ ;  /* 0x0000001403087227 */ /* 0x000fc600078e00ff */
[----:B------:R-:W-:Y:S01]  /*2770*/  IABS R27, R14 ;  /* 0x0000000e001b7213 */ /* 0x000fe20000000000 */
[----:B------:R-:W-:Y:S01]  /*2780*/  @!P2 IMAD.MOV R16, RZ, RZ, -R16 ;  /* 0x000000ffff10a224 */ /* 0x000fe200078e0a10 */
[C---:B------:R-:W-:Y:S01]  /*2790*/  ISETP.GT.U32.AND P2, PT, R2.reuse, R21, PT ;  /* 0x000000150200720c */ /* 0x040fe20003f44070 */
[----:B------:R-:W-:Y:S02]  /*27a0*/  IMAD.MOV R8, RZ, RZ, -R8 ;  /* 0x000000ffff087224 */ /* 0x000fe400078e0a08 */
[----:B------:R-:W-:Y:S01]  /*27b0*/  @!P0 IMAD.MOV R0, RZ, RZ, -R0 ;  /* 0x000000ffff008224 */ /* 0x000fe200078e0a00 */
[C---:B------:R-:W-:Y:S01]  /*27c0*/  ISETP.GT.U32.AND P0, PT, R2.reuse, R18, PT ;  /* 0x000000120200720c */ /* 0x040fe20003f04070 */
[C---:B------:R-:W-:Y:S02]  /*27d0*/  IMAD R20, R2.reuse, R8, R20 ;  /* 0x0000000802147224 */ /* 0x040fe400078e0214 */
[--C-:B------:R-:W-:Y:S01]  /*27e0*/  @!P5 IMAD.IADD R17, R17, 0x1, -R2.reuse ;  /* 0x000000011111d824 */ /* 0x100fe200078e0a02 */
[----:B------:R-:W-:Y:S01]  /*27f0*/  STL [R1+0x828], R0 ;  /* 0x0008280001007387 */ /* 0x000fe20000100800 */
[--C-:B------:R-:W-:Y:S01]  /*2800*/  @!P6 IMAD.IADD R19, R19, 0x1, -R2.reuse ;  /* 0x000000011313e824 */ /* 0x100fe200078e0a02 */
[----:B------:R-:W-:Y:S01]  /*2810*/  ISETP.GT.U32.AND P5, PT, R2, R20, PT ;  /* 0x000000140200720c */ /* 0x000fe20003fa4070 */
[----:B------:R-:W-:Y:S01]  /*2820*/  VIADD R4, R6, 0xb0 ;  /* 0x000000b006047836 */ /* 0x000fe20000000000 */
[----:B------:R-:W-:Y:S01]  /*2830*/  ISETP.GE.AND P6, PT, R9, RZ, PT ;  /* 0x000000ff0900720c */ /* 0x000fe20003fc6270 */
[----:B------:R-:W-:-:S02]  /*2840*/  @!P2 IMAD.IADD R21, R21, 0x1, -R2 ;  /* 0x000000011515a824 */ /* 0x000fc400078e0a02 */
[----:B------:R-:W-:Y:S01]  /*2850*/  @!P4 IMAD.MOV R15, RZ, RZ, -R15 ;  /* 0x000000ffff0fc224 */ /* 0x000fe200078e0a0f */
[----:B------:R-:W-:Y:S01]  /*2860*/  IABS R22, R4 ;  /* 0x0000000400167213 */ /* 0x000fe20000000000 */
[--C-:B------:R-:W-:Y:S01]  /*2870*/  @!P0 IMAD.IADD R18, R18, 0x1, -R2.reuse ;  /* 0x0000000112128824 */ /* 0x100fe200078e0a02 */
[----:B------:R-:W-:Y:S01]  /*2880*/  ISETP.GE.AND P0, PT, R4, RZ, PT ;  /* 0x000000ff0400720c */ /* 0x000fe20003f06270 */
[----:B------:R-:W-:Y:S01]  /*2890*/  IMAD.HI.U32 R4, R3, R23, RZ ;  /* 0x0000001703047227 */ /* 0x000fe200078e00ff */
[C---:B------:R-:W-:Y:S01]  /*28a0*/  ISETP.GT.U32.AND P2, PT, R2.reuse, R21, PT ;  /* 0x000000150200720c */ /* 0x040fe20003f44070 */
[----:B------:R0:W-:Y:S01]  /*28b0*/  STL [R1+0x82c], R15 ;  /* 0x00082c0f01007387 */ /* 0x0001e20000100800 */
[----:B------:R-:W-:Y:S01]  /*28c0*/  ISETP.GT.U32.AND P4, PT, R2, R19, PT ;  /* 0x000000130200720c */ /* 0x000fe20003f84070 */
[----:B------:R-:W-:Y:S02]  /*28d0*/  @!P5 IMAD.IADD R20, R20, 0x1, -R2 ;  /* 0x000000011414d824 */ /* 0x000fe400078e0a02 */
[----:B------:R-:W-:Y:S01]  /*28e0*/  IMAD.MOV R4, RZ, RZ, -R4 ;  /* 0x000000ffff047224 */ /* 0x000fe200078e0a04 */
[----:B------:R1:W-:Y:S01]  /*28f0*/  STL [R1+0x830], R16 ;  /* 0x0008301001007387 */ /* 0x0003e20000100800 */
[----:B------:R-:W-:Y:S01]  /*2900*/  @!P6 IMAD.MOV R17, RZ, RZ, -R17 ;  /* 0x000000ffff11e224 */ /* 0x000fe200078e0a11 */
[C---:B------:R-:W-:Y:S01]  /*2910*/  ISETP.GT.U32.AND P5, PT, R2.reuse, R20, PT ;  /* 0x000000140200720c */ /* 0x040fe20003fa4070 */
[----:B------:R-:W-:Y:S01]  /*2920*/  IMAD R23, R2, R4, R23 ;  /* 0x0000000402177224 */ /* 0x000fe200078e0217 */
[----:B------:R-:W-:Y:S01]  /*2930*/  ISETP.GE.AND P6, PT, R25, RZ, PT ;  /* 0x000000ff1900720c */ /* 0x000fe20003fc6270 */
[----:B------:R-:W-:Y:S01]  /*2940*/  IMAD.HI.U32 R8, R3, R22, RZ ;  /* 0x0000001603087227 */ /* 0x000fe200078e00ff */
[----:B0-----:R-:W-:-:S03]  /*2950*/  LOP3.LUT R15, R10, 0xa0, RZ, 0xfc, !PT ;  /* 0x000000a00a0f7812 */ /* 0x001fc600078efcff */
[----:B------:R-:W-:Y:S01]  /*2960*/  @!P2 IMAD.IADD R21, R21, 0x1, -R2 ;  /* 0x000000011515a824 */ /* 0x000fe200078e0a02 */
[----:B-1----:R-:W-:Y:S01]  /*2970*/  LOP3.LUT R16, R10, 0x80, RZ, 0xfc, !PT ;  /* 0x000000800a107812 */ /* 0x002fe200078efcff */
[----:B------:R-:W-:Y:S01]  /*2980*/  IMAD.MOV R8, RZ, RZ, -R8 ;  /* 0x000000ffff087224 */ /* 0x000fe200078e0a08 */
[----:B------:R-:W-:Y:S01]  /*2990*/  ISETP.GT.U32.AND P2, PT, R2, R23, PT ;  /* 0x000000170200720c */ /* 0x000fe20003f44070 */
[----:B------:R-:W-:Y:S01]  /*29a0*/  VIADD R24, R6, 0x90 ;  /* 0x0000009006187836 */ /* 0x000fe20000000000 */
[----:B------:R-:W-:Y:S01]  /*29b0*/  IABS R25, R16 ;  /* 0x0000001000197213 */ /* 0x000fe20000000000 */
[----:B------:R-:W-:Y:S01]  /*29c0*/  IMAD R22, R2, R8, R22 ;  /* 0x0000000802167224 */ /* 0x000fe200078e0216 */
[----:B------:R-:W-:Y:S01]  /*29d0*/  IABS R8, R5 ;  /* 0x0000000500087213 */ /* 0x000fe20000000000 */
[----:B------:R-:W-:Y:S01]  /*29e0*/  @!P5 IMAD.IADD R20, R20, 0x1, -R2 ;  /* 0x000000011414d824 */ /* 0x000fe200078e0a02 */
[----:B------:R-:W-:Y:S01]  /*29f0*/  ISETP.GE.AND P5, PT, R24, RZ, PT ;  /* 0x000000ff1800720c */ /* 0x000fe20003fa6270 */
[----:B------:R-:W-:Y:S01]  /*2a00*/  IMAD.HI.U32 R4, R3, R25, RZ ;  /* 0x0000001903047227 */ /* 0x000fe200078e00ff */
[----:B------:R-:W-:-:S03]  /*2a10*/  IABS R24, R24 ;  /* 0x0000001800187213 */ /* 0x000fc60000000000 */
[----:B------:R-:W-:Y:S02]  /*2a20*/  IMAD.MOV R4, RZ, RZ, -R4 ;  /* 0x000000ffff047224 */ /* 0x000fe400078e0a04 */
[----:B------:R-:W-:Y:S01]  /*2a30*/  @!P4 IMAD.IADD R19, R19, 0x1, -R2 ;  /* 0x000000011313c824 */ /* 0x000fe200078e0a02 */
[C---:B------:R-:W-:Y:S01]  /*2a40*/  ISETP.GT.U32.AND P4, PT, R2.reuse, R22, PT ;  /* 0x000000160200720c */ /* 0x040fe20003f84070 */
[C---:B------:R-:W-:Y:S02]  /*2a50*/  IMAD R25, R2.reuse, R4, R25 ;  /* 0x0000000402197224 */ /* 0x040fe400078e0219 */
[----:B------:R-:W-:Y:S01]  /*2a60*/  @!P1 IMAD.MOV R18, RZ, RZ, -R18 ;  /* 0x000000ffff129224 */ /* 0x000fe200078e0a12 */
[----:B------:R-:W-:Y:S01]  /*2a70*/  ISETP.GE.AND P1, PT, R7, RZ, PT ;  /* 0x000000ff0700720c */ /* 0x000fe20003f26270 */
[----:B------:R-:W-:Y:S01]  /*2a80*/  @!P2 IMAD.IADD R23, R23, 0x1, -R2 ;  /* 0x000000011717a824 */ /* 0x000fe200078e0a02 */
[----:B------:R-:W-:Y:S01]  /*2a90*/  ISETP.GT.U32.AND P2, PT, R2, R25, PT ;  /* 0x000000190200720c */ /* 0x000fe20003f44070 */
[----:B------:R-:W-:-:S04]  /*2aa0*/  IMAD.HI.U32 R7, R3, R24, RZ ;  /* 0x0000001803077227 */ /* 0x000fc800078e00ff */
[----:B------:R-:W-:Y:S02]  /*2ab0*/  VIADD R12, R6, 0x50 ;  /* 0x00000050060c7836 */ /* 0x000fe40000000000 */
[----:B------:R-:W-:Y:S02]  /*2ac0*/  IMAD.MOV R7, RZ, RZ, -R7 ;  /* 0x000000ffff077224 */ /* 0x000fe400078e0a07 */
[----:B------:R-:W-:Y:S01]  /*2ad0*/  @!P4 IMAD.IADD R22, R22, 0x1, -R2 ;  /* 0x000000011616c824 */ /* 0x000fe200078e0a02 */
[----:B------:R-:W-:Y:S01]  /*2ae0*/  ISETP.GE.AND P4, PT, R26, RZ, PT ;  /* 0x000000ff1a00720c */ /* 0x000fe20003f86270 */
[C---:B------:R-:W-:Y:S01]  /*2af0*/  IMAD R24, R2.reuse, R7, R24 ;  /* 0x0000000702187224 */ /* 0x040fe200078e0218 */
[----:B------:R-:W-:Y:S01]  /*2b00*/  IABS R7, R12 ;  /* 0x0000000c00077213 */ /* 0x000fe20000000000 */
[----:B------:R-:W-:Y:S01]  /*2b10*/  @!P6 IMAD.MOV R19, RZ, RZ, -R19 ;  /* 0x000000ffff13e224 */ /* 0x000fe200078e0a13 */
[----:B------:R-:W-:Y:S01]  /*2b20*/  ISETP.GT.U32.AND P6, PT, R2, R22, PT ;  /* 0x000000160200720c */ /* 0x000fe20003fc4070 */
[----:B------:R-:W-:Y:S01]  /*2b30*/  @!P2 IMAD.IADD R25, R25, 0x1, -R2 ;  /* 0x000000011919a824 */ /* 0x000fe200078e0a02 */
[----:B------:R-:W-:Y:S01]  /*2b40*/  IABS R26, R26 ;  /* 0x0000001a001a7213 */ /* 0x000fe20000000000 */
[----:B------:R-:W-:-:S02]  /*2b50*/  IMAD.MOV.U32 R0, RZ, RZ, R7 ;  /* 0x000000ffff007224 */ /* 0x000fc400078e0007 */
[----:B------:R-:W-:Y:S01]  /*2b60*/  @!P3 IMAD.MOV R20, RZ, RZ, -R20 ;  /* 0x000000ffff14b224 */ /* 0x000fe200078e0a14 */
[----:B------:R-:W-:Y:S01]  /*2b70*/  ISETP.GT.U32.AND P2, PT, R2, R25, PT ;  /* 0x000000190200720c */ /* 0x000fe20003f44070 */
[----:B------:R-:W-:-:S04]  /*2b80*/  IMAD.HI.U32 R9, R3, R0, RZ ;  /* 0x0000000003097227 */ /* 0x000fc800078e00ff */
[----:B------:R-:W-:Y:S02]  /*2b90*/  IMAD.MOV R9, RZ, RZ, -R9 ;  /* 0x000000ffff097224 */ /* 0x000fe400078e0a09 */
[----:B------:R-:W-:Y:S01]  /*2ba0*/  @!P6 IMAD.IADD R22, R22, 0x1, -R2 ;  /* 0x000000011616e824 */ /* 0x000fe200078e0a02 */
[C---:B------:R-:W-:Y:S01]  /*2bb0*/  ISETP.GT.U32.AND P6, PT, R2.reuse, R24, PT ;  /* 0x000000180200720c */ /* 0x040fe20003fc4070 */
[----:B------:R-:W-:Y:S02]  /*2bc0*/  IMAD R9, R2, R9, R0 ;  /* 0x0000000902097224 */ /* 0x000fe400078e0200 */
[----:B------:R-:W-:-:S04]  /*2bd0*/  IMAD.HI.U32 R4, R3, R26, RZ ;  /* 0x0000001a03047227 */ /* 0x000fc800078e00ff */
[----:B------:R-:W-:Y:S01]  /*2be0*/  @!P2 IMAD.IADD R25, R25, 0x1, -R2 ;  /* 0x000000011919a824 */ /* 0x000fe200078e0a02 */
[----:B------:R-:W-:Y:S01]  /*2bf0*/  ISETP.GT.U32.AND P2, PT, R2, R9, PT ;  /* 0x000000090200720c */ /* 0x000fe20003f44070 */
[----:B------:R-:W-:Y:S02]  /*2c00*/  IMAD.MOV R4, RZ, RZ, -R4 ;  /* 0x000000ffff047224 */ /* 0x000fe400078e0a04 */
[----:B------:R-:W-:-:S04]  /*2c10*/  IMAD.HI.U32 R7, R3, R8, RZ ;  /* 0x0000000803077227 */ /* 0x000fc800078e00ff */
[----:B------:R-:W-:Y:S01]  /*2c20*/  @!P6 IMAD.IADD R24, R24, 0x1, -R2 ;  /* 0x000000011818e824 */ /* 0x000fe200078e0a02 */
[C---:B------:R-:W-:Y:S01]  /*2c30*/  ISETP.GT.U32.AND P6, PT, R2.reuse, R23, PT ;  /* 0x000000170200720c */ /* 0x040fe20003fc4070 */
[C---:B------:R-:W-:Y:S02]  /*2c40*/  IMAD R26, R2.reuse, R4, R26 ;  /* 0x00000004021a7224 */ /* 0x040fe400078e021a */
[----:B------:R-:W-:Y:S01]  /*2c50*/  IMAD.HI.U32 R4, R3, R27, RZ ;  /* 0x0000001b03047227 */ /* 0x000fe200078e00ff */
[----:B------:R-:W-:-:S03]  /*2c60*/  ISETP.GT.U32.AND P3, PT, R2, R24, PT ;  /* 0x000000180200720c */ /* 0x000fc60003f64070 */
[----:B------:R-:W-:Y:S01]  /*2c70*/  @!P2 IMAD.IADD R9, R9, 0x1, -R2 ;  /* 0x000000010909a824 */ /* 0x000fe200078e0a02 */
[----:B------:R-:W-:Y:S01]  /*2c80*/  ISETP.GE.AND P2, PT, R15, RZ, PT ;  /* 0x000000ff0f00720c */ /* 0x000fe20003f46270 */
[----:B------:R-:W-:Y:S02]  /*2c90*/  IMAD.MOV R4, RZ, RZ, -R4 ;  /* 0x000000ffff047224 */ /* 0x000fe400078e0a04 */
[----:B------:R-:W-:Y:S02]  /*2ca0*/  VIADD R13, R6, 0x10 ;  /* 0x00000010060d7836 */ /* 0x000fe40000000000 */
[----:B------:R-:W-:Y:S01]  /*2cb0*/  @!P6 IMAD.IADD R23, R23, 0x1, -R2 ;  /* 0x000000011717e824 */ /* 0x000fe200078e0a02 */
[C---:B------:R-:W-:Y:S01]  /*2cc0*/  ISETP.GT.U32.AND P6, PT, R2.reuse, R26, PT ;  /* 0x0000001a0200720c */ /* 0x040fe20003fc4070 */
[----:B------:R-:W-:Y:S01]  /*2cd0*/  IMAD R27, R2, R4, R27 ;  /* 0x00000004021b7224 */ /* 0x000fe200078e021b */
[----:B------:R-:W-:Y:S01]  /*2ce0*/  IABS R6, R13 ;  /* 0x0000000d00067213 */ /* 0x000fe20000000000 */
[----:B------:R-:W-:-:S02]  /*2cf0*/  IMAD.MOV R4, RZ, RZ, -R7 ;  /* 0x000000ffff047224 */ /* 0x000fc400078e0a07 */
[----:B------:R-:W-:Y:S01]  /*2d00*/  @!P3 IMAD.IADD R24, R24, 0x1, -R2 ;  /* 0x000000011818b824 */ /* 0x000fe200078e0a02 */
[C---:B------:R-:W-:Y:S01]  /*2d10*/  ISETP.GT.U32.AND P3, PT, R2.reuse, R27, PT ;  /* 0x0000001b0200720c */ /* 0x040fe20003f64070 */
[----:B------:R-:W-:Y:S01]  /*2d20*/  @!P2 IMAD.MOV R23, RZ, RZ, -R23 ;  /* 0x000000ffff17a224 */ /* 0x000fe200078e0a17 */
[C---:B------:R-:W-:Y:S01]  /*2d30*/  ISETP.GT.U32.AND P2, PT, R2.reuse, R9, PT ;  /* 0x000000090200720c */ /* 0x040fe20003f44070 */
[----:B------:R-:W-:Y:S01]  /*2d40*/  IMAD R8, R2, R4, R8 ;  /* 0x0000000402087224 */ /* 0x000fe200078e0208 */
[----:B------:R-:W-:Y:S01]  /*2d50*/  IABS R4, R10 ;  /* 0x0000000a00047213 */ /* 0x000fe20000000000 */
[----:B------:R-:W-:-:S04]  /*2d60*/  IMAD.HI.U32 R7, R3, R28, RZ ;  /* 0x0000001c03077227 */ /* 0x000fc800078e00ff */
[--C-:B------:R-:W-:Y:S01]  /*2d70*/  @!P6 IMAD.IADD R26, R26, 0x1, -R2.reuse ;  /* 0x000000011a1ae824 */ /* 0x100fe200078e0a02 */
[C---:B------:R-:W-:Y:S01]  /*2d80*/  ISETP.GT.U32.AND P6, PT, R2.reuse, R8, PT ;  /* 0x000000080200720c */ /* 0x040fe20003fc4070 */
[----:B------:R-:W-:Y:S02]  /*2d90*/  IMAD.MOV R7, RZ, RZ, -R7 ;  /* 0x000000ffff077224 */ /* 0x000fe400078e0a07 */
[--C-:B------:R-:W-:Y:S02]  /*2da0*/  @!P3 IMAD.IADD R27, R27, 0x1, -R2.reuse ;  /* 0x000000011b1bb824 */ /* 0x100fe400078e0a02 */
[----:B------:R-:W-:Y:S01]  /*2db0*/  @!P2 IMAD.IADD R9, R9, 0x1, -R2 ;  /* 0x000000010909a824 */ /* 0x000fe200078e0a02 */
[----:B------:R-:W-:Y:S01]  /*2dc0*/  ISETP.GE.AND P2, PT, R29, RZ, PT ;  /* 0x000000ff1d00720c */ /* 0x000fe20003f46270 */
[C---:B------:R-:W-:Y:S01]  /*2dd0*/  IMAD R7, R2.reuse, R7, R28 ;  /* 0x0000000702077224 */ /* 0x040fe200078e021c */
[----:B------:R-:W0:Y:S01]  /*2de0*/  S2R R29, SR_TID.X ;  /* 0x00000000001d7919 */ /* 0x000e220000002100 */
[----:B------:R-:W-:Y:S01]  /*2df0*/  IMAD.MOV.U32 R0, RZ, RZ, R4 ;  /* 0x000000ffff007224 */ /* 0x000fe200078e0004 */
[----:B------:R-:W-:Y:S01]  /*2e00*/  IABS R28, R11 ;  /* 0x0000000b001c7213 */ /* 0x000fe20000000000 */
[----:B------:R-:W-:Y:S01]  /*2e10*/  IMAD.HI.U32 R4, R3, R6, RZ ;  /* 0x0000000603047227 */ /* 0x000fe200078e00ff */
[----:B------:R-:W-:-:S03]  /*2e20*/  ISETP.GT.U32.AND P3, PT, R2, R7, PT ;  /* 0x000000070200720c */ /* 0x000fc60003f64070 */
[----:B------:R-:W-:Y:S01]  /*2e30*/  @!P6 IMAD.IADD R8, R8, 0x1, -R2 ;  /* 0x000000010808e824 */ /* 0x000fe200078e0a02 */
[----:B------:R-:W-:Y:S01]  /*2e40*/  ISETP.GE.AND P6, PT, R16, RZ, PT ;  /* 0x000000ff1000720c */ /* 0x000fe20003fc6270 */
[----:B------:R-:W-:Y:S01]  /*2e50*/  @!P5 IMAD.MOV R24, RZ, RZ, -R24 ;  /* 0x000000ffff18d224 */ /* 0x000fe200078e0a18 */
[----:B------:R-:W2:Y:S01]  /*2e60*/  LDL.LU R16, [R1+0x830] ;  /* 0x0008300001107983 */ /* 0x000ea20000300800 */
[----:B------:R-:W-:Y:S01]  /*2e70*/  IMAD.HI.U32 R15, R3, R0, RZ ;  /* 0x00000000030f7227 */ /* 0x000fe200078e00ff */
[----:B------:R-:W-:-:S03]  /*2e80*/  ISETP.GT.U32.AND P5, PT, R2, R8, PT ;  /* 0x000000080200720c */ /* 0x000fc60003fa4070 */
[----:B------:R-:W-:Y:S02]  /*2e90*/  IMAD.MOV R4, RZ, RZ, -R4 ;  /* 0x000000ffff047224 */ /* 0x000fe400078e0a04 */
[----:B------:R-:W-:-:S04]  /*2ea0*/  IMAD.HI.U32 R3, R3, R28, RZ ;  /* 0x0000001c03037227 */ /* 0x000fc800078e00ff */
[----:B------:R-:W-:Y:S02]  /*2eb0*/  @!P3 IMAD.IADD R7, R7, 0x1, -R2 ;  /* 0x000000010707b824 */ /* 0x000fe400078e0a02 */
[C---:B------:R-:W-:Y:S02]  /*2ec0*/  IMAD R6, R2.reuse, R4, R6 ;  /* 0x0000000402067224 */ /* 0x040fe400078e0206 */
[----:B------:R-:W-:Y:S01]  /*2ed0*/  IMAD.MOV R3, RZ, RZ, -R3 ;  /* 0x000000ffff037224 */ /* 0x000fe200078e0a03 */
[C---:B------:R-:W-:Y:S01]  /*2ee0*/  ISETP.GT.U32.AND P3, PT, R2.reuse, R7, PT ;  /* 0x000000070200720c */ /* 0x040fe20003f64070 */
[----:B------:R-:W-:Y:S01]  /*2ef0*/  @!P6 IMAD.MOV R25, RZ, RZ, -R25 ;  /* 0x000000ffff19e224 */ /* 0x000fe200078e0a19 */
[C---:B------:R-:W-:Y:S01]  /*2f00*/  ISETP.GT.U32.AND P6, PT, R2.reuse, R6, PT ;  /* 0x000000060200720c */ /* 0x040fe20003fc4070 */
[----:B------:R-:W-:Y:S02]  /*2f10*/  IMAD R3, R2, R3, R28 ;  /* 0x0000000302037224 */ /* 0x000fe400078e021c */
[----:B------:R-:W-:-:S03]  /*2f20*/  @!P5 IMAD.IADD R8, R8, 0x1, -R2 ;  /* 0x000000010808d824 */ /* 0x000fc600078e0a02 */
[C---:B------:R-:W-:Y:S01]  /*2f30*/  ISETP.GT.U32.AND P5, PT, R2.reuse, R3, PT ;  /* 0x000000030200720c */ /* 0x040fe20003fa4070 */
[----:B------:R-:W-:Y:S01]  /*2f40*/  @!P0 IMAD.MOV R22, RZ, RZ, -R22 ;  /* 0x000000ffff168224 */ /* 0x000fe200078e0a16 */
[----:B0-----:R-:W-:Y:S02]  /*2f50*/  SHF.R.S32.HI R28, RZ, 0x2, R29 ;  /* 0x00000002ff1c7819 */ /* 0x001fe4000001141d */
[----:B------:R-:W-:Y:S01]  /*2f60*/  ISETP.GT.U32.AND P0, PT, R2, R27, PT ;  /* 0x0000001b0200720c */ /* 0x000fe20003f04070 */
[--C-:B------:R-:W-:Y:S01]  /*2f70*/  @!P3 IMAD.IADD R7, R7, 0x1, -R2.reuse ;  /* 0x000000010707b824 */ /* 0x100fe200078e0a02 */
[----:B------:R-:W-:Y:S01]  /*2f80*/  SGXT R28, R28, 0x1 ;  /* 0x000000011c1c781a */ /* 0x000fe20000000200 */
[--C-:B------:R-:W-:Y:S01]  /*2f90*/  @!P6 IMAD.IADD R6, R6, 0x1, -R2.reuse ;  /* 0x000000010606e824 */ /* 0x100fe200078e0a02 */
[----:B------:R-:W-:Y:S01]  /*2fa0*/  ISETP.GE.AND P3, PT, R14, RZ, PT ;  /* 0x000000ff0e00720c */ /* 0x000fe20003f66270 */
[----:B------:R-:W-:Y:S01]  /*2fb0*/  IMAD.SHL.U32 R14, R29, 0x2, RZ ;  /* 0x000000021d0e7824 */ /* 0x000fe200078e00ff */
[----:B------:R-:W-:Y:S01]  /*2fc0*/  ISETP.GE.AND P6, PT, R13, RZ, PT ;  /* 0x000000ff0d00720c */ /* 0x000fe20003fc6270 */
[----:B------:R-:W-:Y:S01]  /*2fd0*/  IMAD.SHL.U32 R13, R29, 0x8, RZ ;  /* 0x000000081d0d7824 */ /* 0x000fe200078e00ff */
[----:B------:R-:W-:Y:S01]  /*2fe0*/  LOP3.LUT R28, R28, 0x90, RZ, 0xc0, !PT ;  /* 0x000000901c1c7812 */ /* 0x000fe200078ec0ff */
[----:B------:R-:W-:Y:S01]  /*2ff0*/  @!P5 IMAD.IADD R3, R3, 0x1, -R2 ;  /* 0x000000010303d824 */ /* 0x000fe200078e0a02 */
[----:B------:R-:W-:Y:S01]  /*3000*/  ISETP.GE.AND P5, PT, R10, RZ, PT ;  /* 0x000000ff0a00720c */ /* 0x000fe20003fa6270 */
[----:B------:R-:W-:Y:S01]  /*3010*/  IMAD.MOV R4, RZ, RZ, -R15 ;  /* 0x000000ffff047224 */ /* 0x000fe200078e0a0f */
[----:B------:R-:W-:Y:S01]  /*3020*/  LOP3.LUT R10, R28, 0x10, R14, 0x78, !PT ;  /* 0x000000101c0a7812 */ /* 0x000fe200078e780e */
[----:B------:R-:W5:Y:S01]  /*3030*/  LDL.LU R15, [R1+0x82c] ;  /* 0x00082c00010f7983 */ /* 0x000f620000300800 */
[----:B------:R-:W-:Y:S01]  /*3040*/  LOP3.LUT R28, R13, 0x700, RZ, 0xc0, !PT ;  /* 0x000007000d1c7812 */ /* 0x000fe200078ec0ff */
[----:B------:R-:W-:-:S02]  /*3050*/  IMAD R4, R2, R4, R0 ;  /* 0x0000000402047224 */ /* 0x000fc400078e0200 */
[----:B------:R-:W-:Y:S01]  /*3060*/  @!P0 IMAD.IADD R27, R27, 0x1, -R2 ;  /* 0x000000011b1b8824 */ /* 0x000fe200078e0a02 */
[----:B------:R-:W2:Y:S01]  /*3070*/  LDL.LU R0, [R1+0x828] ;  /* 0x0008280001007983 */ /* 0x000ea20000300800 */
[----:B------:R-:W-:Y:S02]  /*3080*/  ISETP.GE.AND P0, PT, R12, RZ, PT ;  /* 0x000000ff0c00720c */ /* 0x000fe40003f06270 */
[----:B------:R-:W-:Y:S01]  /*3090*/  IADD3 R10, PT, PT, R10, UR5, R28 ;  /* 0x000000050a0a7c10 */ /* 0x000fe2000fffe01c */
[----:B------:R-:W2:Y:S04]  /*30a0*/  LDL.LU R12, [R1+0x824] ;  /* 0x00082400010c7983 */ /* 0x000ea80000300800 */
[----:B------:R0:W-:Y:S04]  /*30b0*/  STL [R1+0x790], R13 ;  /* 0x0007900d01007387 */ /* 0x0001e80000100800 */
[----:B------:R-:W2:Y:S01]  /*30c0*/  LDL R28, [R1+0x4c] ;  /* 0x00004c00011c7983 */ /* 0x000ea20000100800 */
[----:B------:R-:W-:Y:S01]  /*30d0*/  @!P1 IMAD.MOV R21, RZ, RZ, -R21 ;  /* 0x000000ffff159224 */ /* 0x000fe200078e0a15 */
[----:B------:R-:W-:-:S02]  /*30e0*/  ISETP.GT.U32.AND P1, PT, R2, R26, PT ;  /* 0x0000001a0200720c */ /* 0x000fc40003f24070 */
[----:B------:R-:W3:Y:S04]  /*30f0*/  LDL.LU R14, [R1+0x1c] ;  /* 0x00001c00010e7983 */ /* 0x000ee80000300800 */
[----:B0-----:R-:W3:Y:S07]  /*3100*/  LDL.LU R13, [R1+0x28] ;  /* 0x00002800010d7983 */ /* 0x001eee0000300800 */
[----:B------:R-:W-:Y:S01]  /*3110*/  @!P1 IMAD.IADD R26, R26, 0x1, -R2 ;  /* 0x000000011a1a9824 */ /* 0x000fe200078e0a02 */
[----:B------:R-:W-:-:S13]  /*3120*/  ISETP.GT.U32.AND P1, PT, R2, R4, PT ;  /* 0x000000040200720c */ /* 0x000fda0003f24070 */
[----:B------:R-:W-:Y:S01]  /*3130*/  @!P1 IMAD.IADD R4, R4, 0x1, -R2 ;  /* 0x0000000104049824 */ /* 0x000fe200078e0a02 */
[----:B------:R-:W-:Y:S01]  /*3140*/  ISETP.GT.U32.AND P1, PT, R2, R6, PT ;  /* 0x000000060200720c */ /* 0x000fe20003f24070 */
[----:B------:R-:W-:-:S03]  /*3150*/  @!P4 IMAD.MOV R26, RZ, RZ, -R26 ;  /* 0x000000ffff1ac224 */ /* 0x000fc600078e0a1a */
[----:B------:R-:W-:-:S09]  /*3160*/  ISETP.GT.U32.AND P4, PT, R2, R4, PT ;  /* 0x000000040200720c */ /* 0x000fd20003f84070 */
[----:B------:R-:W-:Y:S01]  /*3170*/  @!P1 IMAD.IADD R6, R6, 0x1, -R2 ;  /* 0x0000000106069824 */ /* 0x000fe200078e0a02 */
[----:B------:R-:W-:Y:S01]  /*3180*/  ISETP.GE.AND P1, PT, R5, RZ, PT ;  /* 0x000000ff0500720c */ /* 0x000fe20003f26270 */
[C---:B------:R-:W-:Y:S01]  /*3190*/  IMAD.SHL.U32 R5, R29.reuse, 0x80, RZ ;  /* 0x000000801d057824 */ /* 0x040fe200078e00ff */
[----:B------:R-:W-:-:S05]  /*31a0*/  LOP3.LUT R29, R29, 0x3, RZ, 0xc0, !PT ;  /* 0x000000031d1d7812 */ /* 0x000fca00078ec0ff */
[----:B------:R-:W-:Y:S02]  /*31b0*/  IMAD.SHL.U32 R29, R29, 0x20, RZ ;  /* 0x000000201d1d7824 */ /* 0x000fe400078e00ff */
[----:B------:R-:W-:Y:S01]  /*31c0*/  @!P4 IMAD.IADD R4, R4, 0x1, -R2 ;  /* 0x000000010404c824 */ /* 0x000fe200078e0a02 */
[----:B------:R-:W-:Y:S02]  /*31d0*/  ISETP.GE.AND P4, PT, R11, RZ, PT ;  /* 0x000000ff0b00720c */ /* 0x000fe40003f86270 */
[----:B------:R-:W3:Y:S01]  /*31e0*/  LDL.LU R11, [R1+0x820] ;  /* 0x00082000010b7983 */ /* 0x000ee20000300800 */
[----:B------:R-:W-:Y:S02]  /*31f0*/  LOP3.LUT R5, R5, 0x800, RZ, 0xc0, !PT ;  /* 0x0000080005057812 */ /* 0x000fe400078ec0ff */
[----:B--2---:R-:W-:Y:S02]  /*3200*/  LOP3.LUT R28, R28, R29, RZ, 0xfc, !PT ;  /* 0x0000001d1c1c7212 */ /* 0x004fe400078efcff */
[----:B------:R-:W2:Y:S04]  /*3210*/  LDL.LU R29, [R1+0x81c] ;  /* 0x00081c00011d7983 */ /* 0x000ea80000300800 */
[----:B------:R0:W-:Y:S02]  /*3220*/  STL [R1+0x7f8], R28 ;  /* 0x0007f81c01007387 */ /* 0x0001e40000100800 */
[----:B0-----:R-:W0:Y:S02]  /*3230*/  S2R R28, SR_TID.X ;  /* 0x00000000001c7919 */ /* 0x001e240000002100 */
[----:B0-----:R-:W-:-:S05]  /*3240*/  LOP3.LUT R28, R28, 0x3, RZ, 0xc0, !PT ;  /* 0x000000031c1c7812 */ /* 0x001fca00078ec0ff */
[----:B------:R-:W-:-:S05]  /*3250*/  IMAD.SHL.U32 R28, R28, 0x20, RZ ;  /* 0x000000201c1c7824 */ /* 0x000fca00078e00ff */
[----:B------:R-:W-:Y:S02]  /*3260*/  IADD3 R28, PT, PT, R28, R10, R5 ;  /* 0x0000000a1c1c7210 */ /* 0x000fe40007ffe005 */
[----:B------:R-:W2:Y:S01]  /*3270*/  LDL.LU R5, [R1+0x818] ;  /* 0x0008180001057983 */ /* 0x000ea20000300800 */
[----:B------:R-:W-:Y:S01]  /*3280*/  @!P3 IMAD.MOV R27, RZ, RZ, -R27 ;  /* 0x000000ffff1bb224 */ /* 0x000fe200078e0a1b */
[----:B------:R-:W-:Y:S02]  /*3290*/  ISETP.GT.U32.AND P3, PT, R2, R3, PT ;  /* 0x000000030200720c */ /* 0x000fe40003f64070 */
[----:B------:R-:W3:Y:S04]  /*32a0*/  LDL.LU R10, [R1+0x10] ;  /* 0x00001000010a7983 */ /* 0x000ee80000300800 */
[----:B------:R0:W-:Y:S07]  /*32b0*/  STL [R1+0x4a8], R28 ;  /* 0x0004a81c01007387 */ /* 0x0001ee0000100800 */
[----:B------:R-:W-:-:S02]  /*32c0*/  @!P3 IMAD.IADD R3, R3, 0x1, -R2 ;  /* 0x000000010303b824 */ /* 0x000fc400078e0a02 */
[----:B------:R-:W4:Y:S01]  /*32d0*/  LDL.LU R2, [R1] ;  /* 0x0000000001027983 */ /* 0x000f220000300800 */
[----:B--2---:R-:W-:Y:S02]  /*32e0*/  ISETP.NE.AND P3, PT, R5, RZ, PT ;  /* 0x000000ff0500720c */ /* 0x004fe40003f65270 */
[----:B0-----:R-:W-:Y:S02]  /*32f0*/  LOP3.LUT R28, RZ, R5, RZ, 0x33, !PT ;  /* 0x00000005ff1c7212 */ /* 0x001fe400078e33ff */
[----:B------:R-:W2:Y:S02]  /*3300*/  LDL.LU R5, [R1+0x4] ;  /* 0x0000040001057983 */ /* 0x000ea40000300800 */
[C---:B---3--:R-:W-:Y:S02]  /*3310*/  SEL R14, R28.reuse, R14, !P3 ;  /* 0x0000000e1c0e7207 */ /* 0x048fe40005800000 */
[C---:B------:R-:W-:Y:S02]  /*3320*/  SEL R13, R28.reuse, R13, !P3 ;  /* 0x0000000d1c0d7207 */ /* 0x040fe40005800000 */
[----:B----4-:R-:W-:-:S02]  /*3330*/  SEL R2, R28, R2, !P3 ;  /* 0x000000021c027207 */ /* 0x010fc40005800000 */
[----:B--2---:R-:W-:-:S05]  /*3340*/  SEL R5, R28, R5, !P3 ;  /* 0x000000051c057207 */ /* 0x004fca0005800000 */
[----:B------:R0:W-:Y:S04]  /*3350*/  STL [R1+0x4], R5 ;  /* 0x0000040501007387 */ /* 0x0001e80000100800 */
[----:B------:R1:W-:Y:S01]  /*3360*/  STL [R1], R2 ;  /* 0x0000000201007387 */ /* 0x0003e20000100800 */
[----:B0-----:R-:W-:-:S03]  /*3370*/  SEL R5, R28, R11, !P3 ;  /* 0x0000000b1c057207 */ /* 0x001fc60005800000 */
[----:B------:R-:W2:Y:S01]  /*3380*/  LDL.LU R11, [R1+0x14] ;  /* 0x00001400010b7983 */ /* 0x000ea20000300800 */
[----:B-1----:R-:W-:-:S03]  /*3390*/  SEL R2, R28, R12, !P3 ;  /* 0x0000000c1c027207 */ /* 0x002fc60005800000 */
[----:B------:R-:W3:Y:S04]  /*33a0*/  LDL.LU R12, [R1+0x2c] ;  /* 0x00002c00010c7983 */ /* 0x000ee80000300800 */
[----:B------:R0:W-:Y:S04]  /*33b0*/  STL [R1+0x8], R14 ;  /* 0x0000080e01007387 */ /* 0x0001e80000100800 */
[----:B0-----:R-:W4:Y:S04]  /*33c0*/  LDL.LU R14, [R1+0x814] ;  /* 0x00081400010e7983 */ /* 0x001f280000300800 */
[----:B------:R0:W-:Y:S04]  /*33d0*/  STL [R1+0x1c], R13 ;  /* 0x00001c0d01007387 */ /* 0x0001e80000100800 */
[----:B0-----:R-:W5:Y:S01]  /*33e0*/  LDL.LU R13, [R1+0x810] ;  /* 0x00081000010d7983 */ /* 0x001f620000300800 */
[----:B------:R-:W-:-:S02]  /*33f0*/  SEL R17, R28, R17, !P3 ;  /* 0x000000111c117207 */ /* 0x000fc40005800000 */
[C---:B--2---:R-:W-:Y:S02]  /*3400*/  SEL R11, R28.reuse, R11, !P3 ;  /* 0x0000000b1c0b7207 */ /* 0x044fe40005800000 */
[----:B---3--:R-:W-:-:S05]  /*3410*/  SEL R12, R28, R12, !P3 ;  /* 0x0000000c1c0c7207 */ /* 0x008fca0005800000 */
[----:B------:R0:W-:Y:S04]  /*3420*/  STL [R1+0x30], R12 ;  /* 0x0000300c01007387 */ /* 0x0001e80000100800 */
[----:B------:R5:W-:Y:S01]  /*3430*/  STL [R1+0x2c], R11 ;  /* 0x00002c0b01007387 */ /* 0x000be20000100800 */
[C---:B0-----:R-:W-:Y:S02]  /*3440*/  SEL R12, R28.reuse, R10, !P3 ;  /* 0x0000000a1c0c7207 */ /* 0x041fe40005800000 */
[----:B----4-:R-:W-:-:S03]  /*3450*/  SEL R10, R28, R14, !P3 ;  /* 0x0000000e1c0a7207 */ /* 0x010fc60005800000 */
[----:B------:R0:W-:Y:S01]  /*3460*/  STL [R1+0x28], R12 ;  /* 0x0000280c01007387 */ /* 0x0001e20000100800 */
[C---:B-----5:R-:W-:Y:S02]  /*3470*/  SEL R11, R28.reuse, R13, !P3 ;  /* 0x0000000d1c0b7207 */ /* 0x060fe40005800000 */
[----:B0-----:R-:W-:-:S03]  /*3480*/  SEL R12, R28, R0, !P3 ;  /* 0x000000001c0c7207 */ /* 0x001fc60005800000 */
[----:B------:R0:W-:Y:S04]  /*3490*/  STL [R1+0x20], R11 ;  /* 0x0000200b01007387 */ /* 0x0001e80000100800 */
[----:B------:R-:W2:Y:S04]  /*34a0*/  LDL.LU R0, [R1+0x80c] ;  /* 0x00080c0001007983 */ /* 0x000ea80000300800 */
[----:B------:R1:W-:Y:S01]  /*34b0*/  STL [R1+0x18], R10 ;  /* 0x0000180a01007387 */ /* 0x0003e20000100800 */
[----:B0-----:R-:W-:-:S03]  /*34c0*/  SEL R11, R28, R15, !P3 ;  /* 0x0000000f1c0b7207 */ /* 0x001fc60005800000 */
[----:B------:R-:W-:Y:S04]  /*34d0*/  STL [R1+0x14], R12 ;  /* 0x0000140c01007387 */ /* 0x000fe80000100800 */
[----:B------:R-:W3:Y:S01]  /*34e0*/  LDL.LU R13, [R1+0x4] ;  /* 0x00000400010d7983 */ /* 0x000ee20000300800 */
[----:B-1----:R-:W-:-:S03]  /*34f0*/  SEL R10, R28, R16, !P3 ;  /* 0x000000101c0a7207 */ /* 0x002fc60005800000 */
[----:B------:R0:W-:Y:S04]  /*3500*/  STL [R1+0x10], R11 ;  /* 0x0000100b01007387 */ /* 0x0001e80000100800 */
[----:B0-----:R-:W4:Y:S04]  /*3510*/  LDL.LU R11, [R1] ;  /* 0x00000000010b7983 */ /* 0x001f280000300800 */
[----:B------:R-:W-:Y:S04]  /*3520*/  STL [R1+0xc], R10 ;  /* 0x00000c0a01007387 */ /* 0x000fe80000100800 */
[----:B------:R-:W5:Y:S04]  /*3530*/  LDL.LU R15, [R1+0x2c] ;  /* 0x00002c00010f7983 */ /* 0x000f680000300800 */
[----:B------:R-:W2:Y:S04]  /*3540*/  LDL.LU R16, [R1+0x28] ;  /* 0x0000280001107983 */ /* 0x000ea80000300800 */
[----:B------:R0:W-:Y:S04]  /*3550*/  STL [R1+0x800], R17 ;  /* 0x0008001101007387 */ /* 0x0001e80000100800 */
[----:B0-----:R-:W2:Y:S04]  /*3560*/  LDL.LU R17, [R1+0x10] ;  /* 0x0000100001117983 */ /* 0x001ea80000300800 */
[----:B--2---:R0:W-:Y:S04]  /*3570*/  STL [R1+0x804], R17 ;  /* 0x0008041101007387 */ /* 0x0041e80000100800 */
[----:B0-----:R-:W2:Y:S01]  /*3580*/  LDL.LU R17, [R1+0x14] ;  /* 0x0000140001117983 */ /* 0x001ea20000300800 */
[----:B------:R-:W-:-:S02]  /*3590*/  @!P0 IMAD.MOV R9, RZ, RZ, -R9 ;  /* 0x000000ffff098224 */ /* 0x000fc400078e0a09 */
[----:B------:R-:W-:Y:S02]  /*35a0*/  @!P1 IMAD.MOV R8, RZ, RZ, -R8 ;  /* 0x000000ffff089224 */ /* 0x000fe400078e0a08 */
[----:B------:R-:W-:Y:S02]  /*35b0*/  @!P2 IMAD.MOV R7, RZ, RZ, -R7 ;  /* 0x000000ffff07a224 */ /* 0x000fe400078e0a07 */
[----:B------:R-:W-:Y:S02]  /*35c0*/  @!P6 IMAD.MOV R6, RZ, RZ, -R6 ;  /* 0x000000ffff06e224 */ /* 0x000fe400078e0a06 */
[----:B------:R-:W-:Y:S01]  /*35d0*/  @!P5 IMAD.MOV R4, RZ, RZ, -R4 ;  /* 0x000000ffff04d224 */ /* 0x000fe200078e0a04 */
[----:B--2---:R0:W-:Y:S04]  /*35e0*/  STL [R1+0x808], R17 ;  /* 0x0008081101007387 */ /* 0x0041e80000100800 */
[----:B0-----:R-:W2:Y:S01]  /*35f0*/  LDL.LU R17, [R1+0x18] ;  /* 0x0000180001117983 */ /* 0x001ea20000300800 */
[----:B------:R-:W-:Y:S01]  /*3600*/  @!P4 IMAD.MOV R3, RZ, RZ, -R3 ;  /* 0x000000ffff03c224 */ /* 0x000fe200078e0a03 */
[----:B------:R-:W-:-:S02]  /*3610*/  SEL R29, R28, R29, !P3 ;  /* 0x0000001d1c1d7207 */ /* 0x000fc40005800000 */
[C---:B------:R-:W-:Y:S02]  /*3620*/  SEL R18, R28.reuse, R18, !P3 ;  /* 0x000000121c127207 */ /* 0x040fe40005800000 */
[C---:B------:R-:W-:Y:S02]  /*3630*/  SEL R19, R28.reuse, R19, !P3 ;  /* 0x000000131c137207 */ /* 0x040fe40005800000 */
[C---:B------:R-:W-:Y:S02]  /*3640*/  SEL R20, R28.reuse, R20, !P3 ;  /* 0x000000141c147207 */ /* 0x040fe40005800000 */
[C---:B------:R-:W-:Y:S02]  /*3650*/  SEL R21, R28.reuse, R21, !P3 ;  /* 0x000000151c157207 */ /* 0x040fe40005800000 */
[C---:B------:R-:W-:Y:S02]  /*3660*/  SEL R22, R28.reuse, R22, !P3 ;  /* 0x000000161c167207 */ /* 0x040fe40005800000 */
        /* <DEDUP_REMOVED lines=10> */
[----:B------:R-:W-:Y:S01]  /*3710*/  SEL R12, R28, R4, !P3 ;  /* 0x000000041c0c7207 */ /* 0x000fe20005800000 */
[----:B------:R-:W-:Y:S01]  /*3720*/  IMAD R28, R0, UR11, RZ ;  /* 0x0000000b001c7c24 */ /* 0x000fe2000f8e02ff */
[----:B------:R-:W5:Y:S01]  /*3730*/  LDL.LU R3, [R1+0x8] ;  /* 0x0000080001037983 */ /* 0x000f620000300800 */
[----:B---3--:R-:W-:Y:S01]  /*3740*/  IMAD R14, R13, UR10, RZ ;  /* 0x0000000a0d0e7c24 */ /* 0x008fe2000f8e02ff */
[----:B------:R-:W0:Y:S01]  /*3750*/  LDCU UR11, c[0x0][0x3ac] ;  /* 0x00007580ff0b77ac */ /* 0x000e220008000800 */
[----:B----4-:R-:W-:Y:S01]  /*3760*/  IMAD R13, R11, UR10, RZ ;  /* 0x0000000a0b0d7c24 */ /* 0x010fe2000f8e02ff */
[----:B------:R-:W3:Y:S01]  /*3770*/  LDL.LU R0, [R1+0x30] ;  /* 0x0000300001007983 */ /* 0x000ee20000300800 */
[----:B------:R-:W-:-:S03]  /*3780*/  IMAD R11, R29, UR10, RZ ;  /* 0x0000000a1d0b7c24 */ /* 0x000fc6000f8e02ff */
[----:B------:R1:W-:Y:S01]  /*3790*/  STL [R1+0x7fc], R28 ;  /* 0x0007fc1c01007387 */ /* 0x0003e20000100800 */
[----:B------:R-:W-:-:S03]  /*37a0*/  IMAD R4, R2, UR10, RZ ;  /* 0x0000000a02047c24 */ /* 0x000fc6000f8e02ff */
[----:B-1----:R-:W4:Y:S04]  /*37b0*/  LDL.LU R28, [R1+0xc] ;  /* 0x00000c00011c7983 */ /* 0x002f280000300800 */
[----:B------:R-:W3:Y:S04]  /*37c0*/  LDL.LU R29, [R1+0x20] ;  /* 0x00002000011d7983 */ /* 0x000ee80000300800 */
[----:B------:R-:W3:Y:S01]  /*37d0*/  LDL.LU R2, [R1+0x1c] ;  /* 0x00001c0001027983 */ /* 0x000ee20000300800 */
[----:B--2---:R-:W-:-:S05]  /*37e0*/  IMAD R17, R17, UR10, RZ ;  /* 0x0000000a11117c24 */ /* 0x004fca000f8e02ff */
[----:B------:R1:W-:Y:S04]  /*37f0*/  STL [R1], R17 ;  /* 0x0000001101007387 */ /* 0x0003e80000100800 */
[----:B-1----:R-:W2:Y:S02]  /*3800*/  LDL.LU R17, [R1+0x808] ;  /* 0x0008080001117983 */ /* 0x002ea40000300800 */
[----:B--2---:R-:W-:-:S05]  /*3810*/  IMAD R17, R17, UR10, RZ ;  /* 0x0000000a11117c24 */ /* 0x004fca000f8e02ff */
[----:B------:R1:W-:Y:S04]  /*3820*/  STL [R1+0x4], R17 ;  /* 0x0000041101007387 */ /* 0x0003e80000100800 */
[----:B-1----:R-:W2:Y:S01]  /*3830*/  LDL.LU R17, [R1+0x804] ;  /* 0x0008040001117983 */ /* 0x002ea20000300800 */
[----:B------:R-:W-:Y:S02]  /*3840*/  IMAD R9, R9, UR10, RZ ;  /* 0x0000000a09097c24 */ /* 0x000fe4000f8e02ff */
[----:B------:R-:W-:Y:S02]  /*3850*/  IMAD R5, R5, UR10, RZ ;  /* 0x0000000a05057c24 */ /* 0x000fe4000f8e02ff */
[----:B--2---:R-:W-:-:S05]  /*3860*/  IMAD R17, R17, UR10, RZ ;  /* 0x0000000a11117c24 */ /* 0x004fca000f8e02ff */
[----:B------:R1:W-:Y:S04]  /*3870*/  STL [R1+0x8], R17 ;  /* 0x0000081101007387 */ /* 0x0003e80000100800 */
[----:B-1----:R-:W2:Y:S04]  /*3880*/  LDL.LU R17, [R1+0x800] ;  /* 0x0008000001117983 */ /* 0x002ea80000300800 */
[----:B------:R1:W-:Y:S02]  /*3890*/  STL [R1+0x1c], R9 ;  /* 0x00001c0901007387 */ /* 0x0003e40000100800 */
[----:B-1----:R-:W-:-:S02]  /*38a0*/  IMAD R9, R8, UR10, RZ ;  /* 0x0000000a08097c24 */ /* 0x002fc4000f8e02ff */
[----:B------:R-:W-:Y:S02]  /*38b0*/  IMAD R8, R7, UR10, RZ ;  /* 0x0000000a07087c24 */ /* 0x000fe4000f8e02ff */
[----:B------:R-:W-:Y:S02]  /*38c0*/  IMAD R7, R6, UR10, RZ ;  /* 0x0000000a06077c24 */ /* 0x000fe4000f8e02ff */
[----:B------:R-:W-:Y:S01]  /*38d0*/  IMAD R6, R10, UR10, RZ ;  /* 0x0000000a0a067c24 */ /* 0x000fe2000f8e02ff */
[----:B------:R-:W-:Y:S04]  /*38e0*/  STL [R1+0x18], R9 ;  /* 0x0000180901007387 */ /* 0x000fe80000100800 */
[----:B------:R-:W-:Y:S04]  /*38f0*/  STL [R1+0x14], R8 ;  /* 0x0000140801007387 */ /* 0x000fe80000100800 */
[----:B------:R-:W-:Y:S04]  /*3900*/  STL [R1+0x20], R7 ;  /* 0x0000200701007387 */ /* 0x000fe80000100800 */
[----:B------:R1:W-:Y:S01]  /*3910*/  STL [R1+0x10], R6 ;  /* 0x0000100601007387 */ /* 0x0003e20000100800 */
[----:B------:R-:W-:-:S02]  /*3920*/  SHF.R.S32.HI R10, RZ, 0x1f, R14 ;  /* 0x0000001fff0a7819 */ /* 0x000fc4000001140e */
[----:B-1----:R-:W-:Y:S02]  /*3930*/  IADD3 R6, P5, PT, R14, UR14, RZ ;  /* 0x0000000e0e067c10 */ /* 0x002fe4000ffbe0ff */
[----:B------:R-:W2:Y:S04]  /*3940*/  LDL.LU R14, [R1+0x8] ;  /* 0x00000800010e7983 */ /* 0x000ea80000300800 */
[----:B------:R1:W-:Y:S01]  /*3950*/  STL [R1+0x4f4], R6 ;  /* 0x0004f40601007387 */ /* 0x0003e20000100800 */
[----:B------:R-:W-:Y:S02]  /*3960*/  SHF.R.S32.HI R9, RZ, 0x1f, R13 ;  /* 0x0000001fff097819 */ /* 0x000fe4000001140d */
[----:B------:R-:W-:Y:S02]  /*3970*/  SHF.R.S32.HI R8, RZ, 0x1f, R11 ;  /* 0x0000001fff087819 */ /* 0x000fe4000001140b */
[----:B-1----:R-:W-:-:S02]  /*3980*/  IADD3 R6, P4, PT, R13, UR14, RZ ;  /* 0x0000000e0d067c10 */ /* 0x002fc4000ff9e0ff */
[----:B------:R-:W2:Y:S04]  /*3990*/  LDL.LU R13, [R1+0x4] ;  /* 0x00000400010d7983 */ /* 0x000ea80000300800 */
[----:B------:R1:W-:Y:S02]  /*39a0*/  STL [R1+0x4fc], R6 ;  /* 0x0004fc0601007387 */ /* 0x0003e40000100800 */
[----:B-1----:R-:W-:Y:S02]  /*39b0*/  IADD3 R6, P3, PT, R11, UR14, RZ ;  /* 0x0000000e0b067c10 */ /* 0x002fe4000ff7e0ff */
[----:B------:R-:W2:Y:S01]  /*39c0*/  LDL.LU R11, [R1] ;  /* 0x00000000010b7983 */ /* 0x000ea20000300800 */
[----:B------:R-:W-:Y:S01]  /*39d0*/  SHF.R.S32.HI R7, RZ, 0x1f, R5 ;  /* 0x0000001fff077819 */ /* 0x000fe20000011405 */
[----:B-----5:R-:W-:Y:S01]  /*39e0*/  IMAD R3, R3, UR10, RZ ;  /* 0x0000000a03037c24 */ /* 0x020fe2000f8e02ff */
[----:B------:R-:W-:Y:S01]  /*39f0*/  IADD3 R5, P2, PT, R5, UR14, RZ ;  /* 0x0000000e05057c10 */ /* 0x000fe2000ff5e0ff */
[----:B------:R1:W-:Y:S01]  /*3a00*/  STL [R1+0x504], R6 ;  /* 0x0005040601007387 */ /* 0x0003e20000100800 */
[----:B---3--:R-:W-:-:S03]  /*3a10*/  IMAD R2, R2, UR10, RZ ;  /* 0x0000000a02027c24 */ /* 0x008fc6000f8e02ff */
[----:B------:R3:W-:Y:S01]  /*3a20*/  STL [R1+0x50c], R5 ;  /* 0x00050c0501007387 */ /* 0x0007e20000100800 */
[----:B-1----:R-:W-:Y:S02]  /*3a30*/  SHF.R.S32.HI R6, RZ, 0x1f, R4 ;  /* 0x0000001fff067819 */ /* 0x002fe40000011404 */
[----:B------:R-:W-:Y:S02]  /*3a40*/  IADD3 R4, P1, PT, R4, UR14, RZ ;  /* 0x0000000e04047c10 */ /* 0x000fe4000ff3e0ff */
[----:B---3--:R-:W-:Y:S01]  /*3a50*/  SHF.R.S32.HI R5, RZ, 0x1f, R3 ;  /* 0x0000001fff057819 */ /* 0x008fe20000011403 */
[----:B------:R-:W-:Y:S01]  /*3a60*/  IMAD R0, R0, UR10, RZ ;  /* 0x0000000a00007c24 */ /* 0x000fe2000f8e02ff */
[----:B------:R-:W-:Y:S01]  /*3a70*/  IADD3 R3, P0, PT, R3, UR14, RZ ;  /* 0x0000000e03037c10 */ /* 0x000fe2000ff1e0ff */
[----:B------:R1:W-:Y:S01]  /*3a80*/  STL [R1+0x514], R4 ;  /* 0x0005140401007387 */ /* 0x0003e20000100800 */
[----:B------:R-:W-:Y:S01]  /*3a90*/  IADD3.X R10, PT, PT, R10, UR15, RZ, P5, !PT ;  /* 0x0000000f0a0a7c10 */ /* 0x000fe2000affe4ff */
[----:B------:R-:W-:-:S02]  /*3aa0*/  IMAD R15, R15, UR10, RZ ;  /* 0x0000000a0f0f7c24 */ /* 0x000fc4000f8e02ff */
[----:B------:R3:W-:Y:S01]  /*3ab0*/  STL [R1+0x51c], R3 ;  /* 0x00051c0301007387 */ /* 0x0007e20000100800 */
[----:B-1----:R-:W-:Y:S02]  /*3ac0*/  SHF.R.S32.HI R4, RZ, 0x1f, R2 ;  /* 0x0000001fff047819 */ /* 0x002fe40000011402 */
[----:B------:R-:W-:Y:S02]  /*3ad0*/  IADD3 R2, P6, PT, R2, UR14, RZ ;  /* 0x0000000e02027c10 */ /* 0x000fe4000ffde0ff */
[----:B---3--:R-:W-:Y:S02]  /*3ae0*/  SHF.R.S32.HI R3, RZ, 0x1f, R0 ;  /* 0x0000001fff037819 */ /* 0x008fe40000011400 */
[----:B------:R-:W-:Y:S01]  /*3af0*/  IADD3 R0, P5, PT, R0, UR14, RZ ;  /* 0x0000000e00007c10 */ /* 0x000fe2000ffbe0ff */
[----:B------:R-:W-:Y:S01]  /*3b00*/  STL [R1+0x524], R2 ;  /* 0x0005240201007387 */ /* 0x000fe20000100800 */
[----:B------:R-:W-:-:S03]  /*3b10*/  IMAD R16, R16, UR10, RZ ;  /* 0x0000000a10107c24 */ /* 0x000fc6000f8e02ff */
[----:B------:R1:W-:Y:S04]  /*3b20*/  STL [R1+0x4f0], R10 ;  /* 0x0004f00a01007387 */ /* 0x0003e80000100800 */
[----:B------:R-:W-:Y:S01]  /*3b30*/  STL [R1+0x52c], R0 ;  /* 0x00052c0001007387 */ /* 0x000fe20000100800 */
[----:B-1----:R-:W-:Y:S02]  /*3b40*/  IADD3.X R10, PT, PT, R9, UR15, RZ, P4, !PT ;  /* 0x0000000f090a7c10 */ /* 0x002fe4000a7fe4ff */
[----:B------:R-:W-:-:S03]  /*3b50*/  IADD3 R9, P4, PT, R15, UR14, RZ ;  /* 0x0000000e0f097c10 */ /* 0x000fc6000ff9e0ff */
[----:B------:R1:W-:Y:S01]  /*3b60*/  STL [R1+0x4f8], R10 ;  /* 0x0004f80a01007387 */ /* 0x0003e20000100800 */
[----:B------:R-:W-:-:S03]  /*3b70*/  IMAD R29, R29, UR10, RZ ;  /* 0x0000000a1d1d7c24 */ /* 0x000fc6000f8e02ff */
[----:B------:R3:W-:Y:S01]  /*3b80*/  STL [R1+0x534], R9 ;  /* 0x0005340901007387 */ /* 0x0007e20000100800 */
[----:B-1----:R-:W-:Y:S02]  /*3b90*/  IADD3.X R10, PT, PT, R8, UR15, RZ, P3, !PT ;  /* 0x0000000f080a7c10 */ /* 0x002fe40009ffe4ff */
[----:B---3--:R-:W-:-:S03]  /*3ba0*/  IADD3 R9, P3, PT, R16, UR14, RZ ;  /* 0x0000000e10097c10 */ /* 0x008fc6000ff7e0ff */
[----:B------:R1:W-:Y:S04]  /*3bb0*/  STL [R1+0x500], R10 ;  /* 0x0005000a01007387 */ /* 0x0003e80000100800 */
[----:B------:R3:W-:Y:S01]  /*3bc0*/  STL [R1+0x53c], R9 ;  /* 0x00053c0901007387 */ /* 0x0007e20000100800 */
[----:B-1----:R-:W-:Y:S02]  /*3bd0*/  IADD3.X R10, PT, PT, R7, UR15, RZ, P2, !PT ;  /* 0x0000000f070a7c10 */ /* 0x002fe400097fe4ff */
[----:B---3--:R-:W-:-:S03]  /*3be0*/  IADD3 R9, P2, PT, R29, UR14, RZ ;  /* 0x0000000e1d097c10 */ /* 0x008fc6000ff5e0ff */
[----:B------:R1:W-:Y:S04]  /*3bf0*/  STL [R1+0x508], R10 ;  /* 0x0005080a01007387 */ /* 0x0003e80000100800 */
[----:B------:R-:W-:Y:S01]  /*3c00*/  STL [R1+0x544], R9 ;  /* 0x0005440901007387 */ /* 0x000fe20000100800 */
[----:B-1----:R-:W-:-:S05]  /*3c10*/  IADD3.X R10, PT, PT, R6, UR15, RZ, P1, !PT ;  /* 0x0000000f060a7c10 */ /* 0x002fca0008ffe4ff */
[----:B------:R1:W-:Y:S01]  /*3c20*/  STL [R1+0x510], R10 ;  /* 0x0005100a01007387 */ /* 0x0003e20000100800 */
[----:B----4-:R-:W-:Y:S01]  /*3c30*/  IMAD R28, R28, UR10, RZ ;  /* 0x0000000a1c1c7c24 */ /* 0x010fe2000f8e02ff */
[----:B-1----:R-:W-:Y:S02]  /*3c40*/  IADD3.X R10, PT, PT, R5, UR15, RZ, P0, !PT ;  /* 0x0000000f050a7c10 */ /* 0x002fe400087fe4ff */
[----:B------:R-:W-:Y:S02]  /*3c50*/  IADD3.X R3, PT, PT, R3, UR15, RZ, P5, !PT ;  /* 0x0000000f03037c10 */ /* 0x000fe4000affe4ff */
[----:B------:R-:W-:Y:S01]  /*3c60*/  SHF.R.S32.HI R2, RZ, 0x1f, R15 ;  /* 0x0000001fff027819 */ /* 0x000fe2000001140f */
[----:B------:R-:W-:Y:S01]  /*3c70*/  IMAD R18, R18, UR10, RZ ;  /* 0x0000000a12127c24 */ /* 0x000fe2000f8e02ff */
[----:B------:R-:W-:Y:S02]  /*3c80*/  SHF.R.S32.HI R0, RZ, 0x1f, R16 ;  /* 0x0000001fff007819 */ /* 0x000fe40000011410 */
[----:B------:R-:W-:Y:S01]  /*3c90*/  SHF.R.S32.HI R8, RZ, 0x1f, R29 ;  /* 0x0000001fff087819 */ /* 0x000fe2000001141d */
[----:B------:R-:W-:-:S02]  /*3ca0*/  IMAD R19, R19, UR10, RZ ;  /* 0x0000000a13137c24 */ /* 0x000fc4000f8e02ff */
[----:B--2---:R-:W-:Y:S01]  /*3cb0*/  IMAD R17, R17, UR10, RZ ;  /* 0x0000000a11117c24 */ /* 0x004fe2000f8e02ff */
[----:B------:R-:W-:-:S05]  /*3cc0*/  IADD3 R9, P1, PT, R11, UR14, RZ ;  /* 0x0000000e0b097c10 */ /* 0x000fca000ff3e0ff */
[----:B------:R1:W-:Y:S04]  /*3cd0*/  STL [R1+0x54c], R9 ;  /* 0x00054c0901007387 */ /* 0x0003e80000100800 */
[----:B------:R2:W-:Y:S01]  /*3ce0*/  STL [R1+0x518], R10 ;  /* 0x0005180a01007387 */ /* 0x0005e20000100800 */
[----:B-1----:R-:W-:Y:S02]  /*3cf0*/  IADD3 R9, P0, PT, R13, UR14, RZ ;  /* 0x0000000e0d097c10 */ /* 0x002fe4000ff1e0ff */
[----:B--2---:R-:W-:-:S03]  /*3d00*/  IADD3.X R10, PT, PT, R4, UR15, RZ, P6, !PT ;  /* 0x0000000f040a7c10 */ /* 0x004fc6000b7fe4ff */
[----:B------:R1:W-:Y:S04]  /*3d10*/  STL [R1+0x554], R9 ;  /* 0x0005540901007387 */ /* 0x0003e80000100800 */
[----:B------:R2:W-:Y:S01]  /*3d20*/  STL [R1+0x520], R10 ;  /* 0x0005200a01007387 */ /* 0x0005e20000100800 */
[----:B-1----:R-:W-:Y:S02]  /*3d30*/  IADD3 R9, P6, PT, R14, UR14, RZ ;  /* 0x0000000e0e097c10 */ /* 0x002fe4000ffde0ff */
[----:B------:R-:W-:-:S03]  /*3d40*/  SHF.R.S32.HI R4, RZ, 0x1f, R28 ;  /* 0x0000001fff047819 */ /* 0x000fc6000001141c */
[----:B------:R1:W-:Y:S01]  /*3d50*/  STL [R1+0x55c], R9 ;  /* 0x00055c0901007387 */ /* 0x0003e20000100800 */
[----:B--2---:R-:W-:Y:S02]  /*3d60*/  IADD3.X R10, PT, PT, R2, UR15, RZ, P4, !PT ;  /* 0x0000000f020a7c10 */ /* 0x004fe4000a7fe4ff */
[----:B-1----:R-:W-:Y:S02]  /*3d70*/  IADD3 R9, P5, PT, R28, UR14, RZ ;  /* 0x0000000e1c097c10 */ /* 0x002fe4000ffbe0ff */
[----:B------:R-:W2:Y:S04]  /*3d80*/  LDL.LU R28, [R1+0x7fc] ;  /* 0x0007fc00011c7983 */ /* 0x000ea80000300800 */
[----:B------:R-:W-:Y:S04]  /*3d90*/  STL [R1+0x528], R3 ;  /* 0x0005280301007387 */ /* 0x000fe80000100800 */
[----:B------:R1:W-:Y:S04]  /*3da0*/  STL [R1+0x564], R9 ;  /* 0x0005640901007387 */ /* 0x0003e80000100800 */
[----:B------:R3:W-:Y:S01]  /*3db0*/  STL [R1+0x530], R10 ;  /* 0x0005300a01007387 */ /* 0x0007e20000100800 */
[----:B-1----:R-:W-:-:S02]  /*3dc0*/  IADD3 R9, P4, PT, R17, UR14, RZ ;  /* 0x0000000e11097c10 */ /* 0x002fc4000ff9e0ff */
[----:B---3--:R-:W-:-:S03]  /*3dd0*/  IADD3.X R10, PT, PT, R0, UR15, RZ, P3, !PT ;  /* 0x0000000f000a7c10 */ /* 0x008fc60009ffe4ff */
[----:B------:R1:W-:Y:S04]  /*3de0*/  STL [R1+0x56c], R9 ;  /* 0x00056c0901007387 */ /* 0x0003e80000100800 */
[----:B------:R3:W-:Y:S01]  /*3df0*/  STL [R1+0x538], R10 ;  /* 0x0005380a01007387 */ /* 0x0007e20000100800 */
[----:B-1----:R-:W-:Y:S02]  /*3e00*/  IADD3 R9, P3, PT, R18, UR14, RZ ;  /* 0x0000000e12097c10 */ /* 0x002fe4000ff7e0ff */
[----:B---3--:R-:W-:-:S03]  /*3e10*/  IADD3.X R10, PT, PT, R8, UR15, RZ, P2, !PT ;  /* 0x0000000f080a7c10 */ /* 0x008fc600097fe4ff */
[----:B------:R1:W-:Y:S01]  /*3e20*/  STL [R1+0x574], R9 ;  /* 0x0005740901007387 */ /* 0x0003e20000100800 */
[----:B------:R-:W-:Y:S02]  /*3e30*/  IADD3 R8, P2, PT, R19, UR14, RZ ;  /* 0x0000000e13087c10 */ /* 0x000fe4000ff5e0ff */
[----:B------:R-:W-:Y:S01]  /*3e40*/  SHF.R.S32.HI R7, RZ, 0x1f, R11 ;  /* 0x0000001fff077819 */ /* 0x000fe2000001140b */
[----:B-1----:R-:W3:Y:S04]  /*3e50*/  LDL.LU R9, [R1+0x1c] ;  /* 0x00001c0001097983 */ /* 0x002ee80000300800 */
[----:B------:R1:W-:Y:S01]  /*3e60*/  STL [R1+0x540], R10 ;  /* 0x0005400a01007387 */ /* 0x0003e20000100800 */
[----:B------:R-:W-:Y:S02]  /*3e70*/  SHF.R.S32.HI R6, RZ, 0x1f, R13 ;  /* 0x0000001fff067819 */ /* 0x000fe4000001140d */
[----:B------:R-:W-:Y:S01]  /*3e80*/  IADD3.X R7, PT, PT, R7, UR15, RZ, P1, !PT ;  /* 0x0000000f07077c10 */ /* 0x000fe20008ffe4ff */
[----:B-1----:R-:W4:Y:S04]  /*3e90*/  LDL.LU R10, [R1+0x18] ;  /* 0x00001800010a7983 */ /* 0x002f280000300800 */
[----:B------:R-:W5:Y:S04]  /*3ea0*/  LDL.LU R11, [R1+0x14] ;  /* 0x00001400010b7983 */ /* 0x000f680000300800 */
[----:B------:R-:W-:Y:S04]  /*3eb0*/  STL [R1+0x57c], R8 ;  /* 0x00057c0801007387 */ /* 0x000fe80000100800 */
[----:B------:R-:W2:Y:S01]  /*3ec0*/  LDL.LU R13, [R1+0x10] ;  /* 0x00001000010d7983 */ /* 0x000ea20000300800 */
[----:B------:R-:W-:-:S03]  /*3ed0*/  SHF.R.S32.HI R5, RZ, 0x1f, R14 ;  /* 0x0000001fff057819 */ /* 0x000fc6000001140e */
[----:B------:R-:W-:Y:S04]  /*3ee0*/  STL [R1+0x548], R7 ;  /* 0x0005480701007387 */ /* 0x000fe80000100800 */
[----:B------:R-:W2:Y:S01]  /*3ef0*/  LDL.LU R14, [R1+0x20] ;  /* 0x00002000010e7983 */ /* 0x000ea20000300800 */
[----:B------:R-:W-:Y:S02]  /*3f00*/  IMAD R20, R20, UR10, RZ ;  /* 0x0000000a14147c24 */ /* 0x000fe4000f8e02ff */
[----:B------:R-:W-:-:S03]  /*3f10*/  IMAD R21, R21, UR10, RZ ;  /* 0x0000000a15157c24 */ /* 0x000fc6000f8e02ff */
[----:B------:R-:W-:Y:S02]  /*3f20*/  IADD3 R15, P1, PT, R20, UR14, RZ ;  /* 0x0000000e140f7c10 */ /* 0x000fe4000ff3e0ff */
[----:B------:R-:W-:Y:S01]  /*3f30*/  IADD3.X R16, PT, PT, R6, UR15, RZ, P0, !PT ;  /* 0x0000000f06107c10 */ /* 0x000fe200087fe4ff */
[----:B------:R-:W-:Y:S02]  /*3f40*/  IMAD R22, R22, UR10, RZ ;  /* 0x0000000a16167c24 */ /* 0x000fe4000f8e02ff */
[----:B------:R1:W-:Y:S01]  /*3f50*/  STL [R1+0x584], R15 ;  /* 0x0005840f01007387 */ /* 0x0003e20000100800 */
[----:B------:R-:W-:-:S03]  /*3f60*/  IMAD R23, R23, UR10, RZ ;  /* 0x0000000a17177c24 */ /* 0x000fc6000f8e02ff */
[----:B------:R0:W-:Y:S01]  /*3f70*/  STL [R1+0x550], R16 ;  /* 0x0005501001007387 */ /* 0x0001e20000100800 */
[----:B-1----:R-:W-:Y:S02]  /*3f80*/  IADD3 R15, P0, PT, R21, UR14, RZ ;  /* 0x0000000e150f7c10 */ /* 0x002fe4000ff1e0ff */
[----:B0-----:R-:W-:-:S03]  /*3f90*/  IADD3.X R16, PT, PT, R5, UR15, RZ, P6, !PT ;  /* 0x0000000f05107c10 */ /* 0x001fc6000b7fe4ff */
[----:B------:R0:W-:Y:S01]  /*3fa0*/  STL [R1+0x58c], R15 ;  /* 0x00058c0f01007387 */ /* 0x0001e20000100800 */
[----:B------:R-:W-:-:S03]  /*3fb0*/  IMAD R24, R24, UR10, RZ ;  /* 0x0000000a18187c24 */ /* 0x000fc6000f8e02ff */
[----:B------:R1:W-:Y:S01]  /*3fc0*/  STL [R1+0x558], R16 ;  /* 0x0005581001007387 */ /* 0x0003e20000100800 */
[----:B0-----:R-:W-:Y:S02]  /*3fd0*/  IADD3 R15, P6, PT, R22, UR14, RZ ;  /* 0x0000000e160f7c10 */ /* 0x001fe4000ffde0ff */
[----:B------:R-:W-:Y:S02]  /*3fe0*/  SHF.R.S32.HI R3, RZ, 0x1f, R17 ;  /* 0x0000001fff037819 */ /* 0x000fe40000011411 */
[----:B-1----:R-:W-:Y:S01]  /*3ff0*/  IADD3.X R16, PT, PT, R4, UR15, RZ, P5, !PT ;  /* 0x0000000f04107c10 */ /* 0x002fe2000affe4ff */
        /* <DEDUP_REMOVED lines=19> */
[----:B------:R-:W-:Y:S02]  /*4130*/  SHF.R.S32.HI R7, RZ, 0x1f, R21 ;  /* 0x0000001fff077819 */ /* 0x000fe40000011415 */
[----:B------:R-:W-:Y:S01]  /*4140*/  SHF.R.S32.HI R6, RZ, 0x1f, R22 ;  /* 0x0000001fff067819 */ /* 0x000fe20000011416 */
[----:B------:R1:W-:Y:S01]  /*4150*/  STL [R1+0x578], R16 ;  /* 0x0005781001007387 */ /* 0x0003e20000100800 */
[----:B0-----:R-:W-:-:S02]  /*4160*/  IADD3 R15, P2, PT, R26, UR14, RZ ;  /* 0x0000000e1a0f7c10 */ /* 0x001fc4000ff5e0ff */
[----:B-1----:R-:W-:-:S03]  /*4170*/  IADD3.X R16, PT, PT, R8, UR15, RZ, P1, !PT ;  /* 0x0000000f08107c10 */ /* 0x002fc60008ffe4ff */
[----:B------:R0:W-:Y:S01]  /*4180*/  STL [R1+0x5b4], R15 ;  /* 0x0005b40f01007387 */ /* 0x0001e20000100800 */
[----:B------:R-:W-:Y:S02]  /*4190*/  IADD3.X R8, PT, PT, R7, UR15, RZ, P0, !PT ;  /* 0x0000000f07087c10 */ /* 0x000fe400087fe4ff */
[----:B------:R-:W-:Y:S01]  /*41a0*/  IADD3.X R6, PT, PT, R6, UR15, RZ, P6, !PT ;  /* 0x0000000f06067c10 */ /* 0x000fe2000b7fe4ff */
[----:B------:R-:W-:Y:S01]  /*41b0*/  STL [R1+0x580], R16 ;  /* 0x0005801001007387 */ /* 0x000fe20000100800 */
[----:B------:R-:W-:Y:S02]  /*41c0*/  SHF.R.S32.HI R5, RZ, 0x1f, R23 ;  /* 0x0000001fff057819 */ /* 0x000fe40000011417 */
[----:B0-----:R-:W-:Y:S02]  /*41d0*/  IADD3 R15, P1, PT, R27, UR14, RZ ;  /* 0x0000000e1b0f7c10 */ /* 0x001fe4000ff3e0ff */
[----:B------:R-:W-:-:S03]  /*41e0*/  SHF.R.S32.HI R4, RZ, 0x1f, R24 ;  /* 0x0000001fff047819 */ /* 0x000fc60000011418 */
[----:B------:R-:W-:Y:S01]  /*41f0*/  STL [R1+0x5bc], R15 ;  /* 0x0005bc0f01007387 */ /* 0x000fe20000100800 */
[----:B------:R-:W-:-:S03]  /*4200*/  SHF.R.S32.HI R3, RZ, 0x1f, R25 ;  /* 0x0000001fff037819 */ /* 0x000fc60000011419 */
[----:B------:R4:W-:Y:S01]  /*4210*/  STL [R1+0x588], R8 ;  /* 0x0005880801007387 */ /* 0x0009e20000100800 */
[----:B------:R-:W-:Y:S01]  /*4220*/  IADD3.X R3, PT, PT, R3, UR15, RZ, P3, !PT ;  /* 0x0000000f03037c10 */ /* 0x000fe20009ffe4ff */
[----:B------:R-:W-:Y:S01]  /*4230*/  IMAD R12, R12, UR10, RZ ;  /* 0x0000000a0c0c7c24 */ /* 0x000fe2000f8e02ff */
[----:B------:R-:W-:Y:S02]  /*4240*/  SHF.R.S32.HI R2, RZ, 0x1f, R26 ;  /* 0x0000001fff027819 */ /* 0x000fe4000001141a */
[----:B------:R-:W-:Y:S02]  /*4250*/  SHF.R.S32.HI R0, RZ, 0x1f, R27 ;  /* 0x0000001fff007819 */ /* 0x000fe4000001141b */
[----:B---3--:R-:W-:-:S05]  /*4260*/  IADD3 R7, P0, PT, R9, UR14, RZ ;  /* 0x0000000e09077c10 */ /* 0x008fca000ff1e0ff */
[----:B------:R0:W-:Y:S04]  /*4270*/  STL [R1+0x5c4], R7 ;  /* 0x0005c40701007387 */ /* 0x0001e80000100800 */
[----:B------:R5:W-:Y:S01]  /*4280*/  STL [R1+0x590], R6 ;  /* 0x0005900601007387 */ /* 0x000be20000100800 */
[----:B----4-:R-:W-:Y:S02]  /*4290*/  IADD3 R8, P6, PT, R10, UR14, RZ ;  /* 0x0000000e0a087c10 */ /* 0x010fe4000ffde0ff */
[----:B0-----:R-:W-:Y:S02]  /*42a0*/  IADD3.X R7, PT, PT, R5, UR15, RZ, P5, !PT ;  /* 0x0000000f05077c10 */ /* 0x001fe4000affe4ff */
[----:B------:R-:W-:Y:S02]  /*42b0*/  IADD3.X R5, PT, PT, R4, UR15, RZ, P4, !PT ;  /* 0x0000000f04057c10 */ /* 0x000fe4000a7fe4ff */
[----:B-----5:R-:W-:Y:S01]  /*42c0*/  IADD3 R6, P5, PT, R11, UR14, RZ ;  /* 0x0000000e0b067c10 */ /* 0x020fe2000ffbe0ff */
[----:B------:R-:W-:Y:S01]  /*42d0*/  STL [R1+0x5cc], R8 ;  /* 0x0005cc0801007387 */ /* 0x000fe20000100800 */
[----:B--2---:R-:W-:-:S03]  /*42e0*/  IADD3 R4, P4, PT, R13, UR14, RZ ;  /* 0x0000000e0d047c10 */ /* 0x004fc6000ff9e0ff */
[----:B------:R-:W-:Y:S04]  /*42f0*/  STL [R1+0x598], R7 ;  /* 0x0005980701007387 */ /* 0x000fe80000100800 */
[----:B------:R-:W-:Y:S04]  /*4300*/  STL [R1+0x5d4], R6 ;  /* 0x0005d40601007387 */ /* 0x000fe80000100800 */
[----:B------:R0:W-:Y:S04]  /*4310*/  STL [R1+0x5a0], R5 ;  /* 0x0005a00501007387 */ /* 0x0001e80000100800 */
[----:B------:R1:W-:Y:S04]  /*4320*/  STL [R1+0x5dc], R4 ;  /* 0x0005dc0401007387 */ /* 0x0003e80000100800 */
[----:B------:R2:W-:Y:S01]  /*4330*/  STL [R1+0x5a8], R3 ;  /* 0x0005a80301007387 */ /* 0x0005e20000100800 */
[----:B0-----:R-:W-:-:S02]  /*4340*/  IADD3 R5, P3, PT, R14, UR14, RZ ;  /* 0x0000000e0e057c10 */ /* 0x001fc4000ff7e0ff */
[----:B-1----:R-:W-:Y:S02]  /*4350*/  IADD3.X R4, PT, PT, R2, UR15, RZ, P2, !PT ;  /* 0x0000000f02047c10 */ /* 0x002fe400097fe4ff */
[----:B------:R-:W-:Y:S02]  /*4360*/  IADD3.X R2, PT, PT, R0, UR15, RZ, P1, !PT ;  /* 0x0000000f00027c10 */ /* 0x000fe40008ffe4ff */
[----:B--2---:R-:W-:Y:S01]  /*4370*/  IADD3 R3, P2, PT, R12, UR14, RZ ;  /* 0x0000000e0c037c10 */ /* 0x004fe2000ff5e0ff */
[----:B------:R-:W-:Y:S01]  /*4380*/  STL [R1+0x5e4], R5 ;  /* 0x0005e40501007387 */ /* 0x000fe20000100800 */
[----:B------:R-:W-:-:S03]  /*4390*/  SHF.R.S32.HI R0, RZ, 0x1f, R9 ;  /* 0x0000001fff007819 */ /* 0x000fc60000011409 */
[----:B------:R-:W-:Y:S04]  /*43a0*/  STL [R1+0x5b0], R4 ;  /* 0x0005b00401007387 */ /* 0x000fe80000100800 */
[----:B------:R0:W-:Y:S04]  /*43b0*/  STL [R1+0x5ec], R3 ;  /* 0x0005ec0301007387 */ /* 0x0001e80000100800 */
[----:B------:R1:W-:Y:S01]  /*43c0*/  STL [R1+0x5b8], R2 ;  /* 0x0005b80201007387 */ /* 0x0003e20000100800 */
[----:B------:R-:W-:Y:S02]  /*43d0*/  IADD3.X R7, PT, PT, R0, UR15, RZ, P0, !PT ;  /* 0x0000000f00077c10 */ /* 0x000fe400087fe4ff */
[----:B0-----:R-:W-:-:S02]  /*43e0*/  SHF.R.S32.HI R3, RZ, 0x1f, R11 ;  /* 0x0000001fff037819 */ /* 0x001fc4000001140b */
[----:B-1----:R-:W-:Y:S02]  /*43f0*/  SHF.R.S32.HI R2, RZ, 0x1f, R10 ;  /* 0x0000001fff027819 */ /* 0x002fe4000001140a */
[----:B------:R-:W-:Y:S02]  /*4400*/  SHF.R.S32.HI R4, RZ, 0x1f, R13 ;  /* 0x0000001fff047819 */ /* 0x000fe4000001140d */
[----:B------:R-:W-:Y:S02]  /*4410*/  IADD3.X R2, PT, PT, R2, UR15, RZ, P6, !PT ;  /* 0x0000000f02027c10 */ /* 0x000fe4000b7fe4ff */
[----:B------:R-:W-:Y:S02]  /*4420*/  IADD3.X R0, PT, PT, R3, UR15, RZ, P5, !PT ;  /* 0x0000000f03007c10 */ /* 0x000fe4000affe4ff */
[----:B------:R-:W-:Y:S01]  /*4430*/  SHF.R.S32.HI R5, RZ, 0x1f, R14 ;  /* 0x0000001fff057819 */ /* 0x000fe2000001140e */
[----:B------:R-:W-:Y:S01]  /*4440*/  STL [R1+0x5c0], R7 ;  /* 0x0005c00701007387 */ /* 0x000fe20000100800 */
[----:B------:R-:W-:-:S02]  /*4450*/  SHF.R.S32.HI R6, RZ, 0x1f, R12 ;  /* 0x0000001fff067819 */ /* 0x000fc4000001140c */
[----:B------:R-:W-:Y:S01]  /*4460*/  IADD3.X R3, PT, PT, R4, UR15, RZ, P4, !PT ;  /* 0x0000000f04037c10 */ /* 0x000fe2000a7fe4ff */
[----:B------:R0:W-:Y:S01]  /*4470*/  STL [R1+0x5c8], R2 ;  /* 0x0005c80201007387 */ /* 0x0001e20000100800 */
[----:B------:R-:W-:-:S03]  /*4480*/  IADD3 R23, P1, PT, R28, UR12, RZ ;  /* 0x0000000c1c177c10 */ /* 0x000fc6000ff3e0ff */
[----:B------:R1:W-:Y:S01]  /*4490*/  STL [R1+0x5d0], R0 ;  /* 0x0005d00001007387 */ /* 0x0003e20000100800 */
[----:B0-----:R-:W-:-:S03]  /*44a0*/  IADD3.X R2, PT, PT, R5, UR15, RZ, P3, !PT ;  /* 0x0000000f05027c10 */ /* 0x001fc60009ffe4ff */
[----:B------:R0:W-:Y:S01]  /*44b0*/  STL [R1+0x5d8], R3 ;  /* 0x0005d80301007387 */ /* 0x0001e20000100800 */
[----:B-1----:R-:W-:-:S03]  /*44c0*/  IADD3.X R0, PT, PT, R6, UR15, RZ, P2, !PT ;  /* 0x0000000f06007c10 */ /* 0x002fc600097fe4ff */
[----:B------:R-:W-:Y:S01]  /*44d0*/  STL [R1+0x5e0], R2 ;  /* 0x0005e00201007387 */ /* 0x000fe20000100800 */
[----:B------:R-:W-:-:S03]  /*44e0*/  LEA.HI.X.SX32 R22, R28, UR13, 0x1, P1 ;  /* 0x0000000d1c167c11 */ /* 0x000fc600088f0eff */
[----:B------:R-:W-:Y:S01]  /*44f0*/  STL [R1+0x5e8], R0 ;  /* 0x0005e80001007387 */ /* 0x000fe20000100800 */
[----:B0-----:R-:W0:Y:S03]  /*4500*/  LDC R3, c[0x0][0x3a8] ;  /* 0x0000ea00ff037b82 */ /* 0x001e260000000800 */
[----:B------:R-:W2:Y:S04]  /*4510*/  LDL.LU R28, [R1+0x7f8] ;  /* 0x0007f800011c7983 */ /* 0x000ea80000300800 */
[----:B------:R-:W-:Y:S04]  /*4520*/  STL [R1+0x80], RZ ;  /* 0x000080ff01007387 */ /* 0x000fe80000100800 */
        /* <DEDUP_REMOVED lines=155> */
[----:B------:R-:W-:Y:S01]  /*4ee0*/  STL [R1+0x140], RZ ;  /* 0x000140ff01007387 */ /* 0x000fe20000100800 */
[----:B------:R-:W1:Y:S03]  /*4ef0*/  S2R R11, SR_TID.X ;  /* 0x00000000000b7919 */ /* 0x000e660000002100 */
[----:B------:R-:W-:Y:S04]  /*4f00*/  STL [R1+0x144], RZ ;  /* 0x000144ff01007387 */ /* 0x000fe80000100800 */
[----:B------:R-:W-:Y:S04]  /*4f10*/  STL [R1+0x148], RZ ;  /* 0x000148ff01007387 */ /* 0x000fe80000100800 */
[----:B------:R-:W-:Y:S01]  /*4f20*/  STL [R1+0x14c], RZ ;  /* 0x00014cff01007387 */ /* 0x000fe20000100800 */
[----:B------:R-:W3:Y:S03]  /*4f30*/  S2R R14, SR_TID.X ;  /* 0x00000000000e7919 */ /* 0x000ee60000002100 */
[----:B------:R-:W-:Y:S04]  /*4f40*/  STL [R1+0x270], RZ ;  /* 0x000270ff01007387 */ /* 0x000fe80000100800 */
[----:B------:R-:W-:Y:S04]  /*4f50*/  STL [R1+0x274], RZ ;  /* 0x000274ff01007387 */ /* 0x000fe80000100800 */
[----:B------:R-:W-:Y:S01]  /*4f60*/  STL [R1+0x278], RZ ;  /* 0x000278ff01007387 */ /* 0x000fe20000100800 */
[----:B------:R-:W4:Y:S03]  /*4f70*/  S2R R9, SR_TID.X ;  /* 0x0000000000097919 */ /* 0x000f260000002100 */
[----:B------:R-:W-:Y:S04]  /*4f80*/  STL [R1+0x27c], RZ ;  /* 0x00027cff01007387 */ /* 0x000fe80000100800 */
[----:B------:R-:W-:Y:S04]  /*4f90*/  STL [R1+0x260], RZ ;  /* 0x000260ff01007387 */ /* 0x000fe80000100800 */
[----:B------:R-:W-:Y:S01]  /*4fa0*/  STL [R1+0x264], RZ ;  /* 0x000264ff01007387 */ /* 0x000fe20000100800 */
[----:B------:R-:W5:Y:S03]  /*4fb0*/  S2R R10, SR_TID.X ;  /* 0x00000000000a7919 */ /* 0x000f660000002100 */
        /* <DEDUP_REMOVED lines=19> */
[----:B-1----:R-:W-:-:S03]  /*50f0*/  SHF.R.U32.HI R11, RZ, 0x8, R11 ;  /* 0x00000008ff0b7819 */ /* 0x002fc6000001160b */
[----:B------:R-:W-:Y:S04]  /*5100*/  STL [R1+0x214], RZ ;  /* 0x000214ff01007387 */ /* 0x000fe80000100800 */
[----:B------:R-:W-:Y:S04]  /*5110*/  STL [R1+0x218], RZ ;  /* 0x000218ff01007387 */ /* 0x000fe80000100800 */
[----:B------:R-:W-:Y:S04]  /*5120*/  STL [R1+0x21c], RZ ;  /* 0x00021cff01007387 */ /* 0x000fe80000100800 */
[----:B------:R-:W-:Y:S01]  /*5130*/  STL [R1+0x130], RZ ;  /* 0x000130ff01007387 */ /* 0x000fe20000100800 */
[----:B---3--:R-:W-:-:S03]  /*5140*/  LOP3.LUT R13, R14, 0x100, RZ, 0xc0, !PT ;  /* 0x000001000e0d7812 */ /* 0x008fc600078ec0ff */
[----:B------:R-:W-:Y:S01]  /*5150*/  STL [R1+0x134], RZ ;  /* 0x000134ff01007387 */ /* 0x000fe20000100800 */
[----:B------:R-:W-:-:S03]  /*5160*/  SGXT.U32 R11, R11, 0x1 ;  /* 0x000000010b0b781a */ /* 0x000fc60000000000 */
[----:B------:R-:W-:Y:S01]  /*5170*/  STL [R1+0x138], RZ ;  /* 0x000138ff01007387 */ /* 0x000fe20000100800 */
[----:B----4-:R-:W-:-:S03]  /*5180*/  SHF.R.U32.HI R15, RZ, 0x8, R9 ;  /* 0x00000008ff0f7819 */ /* 0x010fc60000011609 */
[----:B------:R-:W-:Y:S04]  /*5190*/  STL [R1+0x13c], RZ ;  /* 0x00013cff01007387 */ /* 0x000fe80000100800 */
[----:B------:R-:W-:Y:S01]  /*51a0*/  STL [R1+0x200], RZ ;  /* 0x000200ff01007387 */ /* 0x000fe20000100800 */
[----:B------:R-:W-:-:S03]  /*51b0*/  ISETP.NE.U32.AND P0, PT, R13, RZ, PT ;  /* 0x000000ff0d00720c */ /* 0x000fc60003f05070 */
[----:B------:R-:W-:Y:S01]  /*51c0*/  STL [R1+0x204], RZ ;  /* 0x000204ff01007387 */ /* 0x000fe20000100800 */
[----:B------:R-:W-:-:S03]  /*51d0*/  LOP3.LUT R11, R11, 0x1e, RZ, 0xfc, !PT ;  /* 0x0000001e0b0b7812 */ /* 0x000fc600078efcff */
[----:B------:R-:W-:Y:S01]  /*51e0*/  STL [R1+0x208], RZ ;  /* 0x000208ff01007387 */ /* 0x000fe20000100800 */
[----:B-----5:R-:W-:-:S03]  /*51f0*/  SHF.R.U32.HI R13, RZ, 0x8, R10 ;  /* 0x00000008ff0d7819 */ /* 0x020fc6000001160a */
[----:B------:R-:W-:Y:S01]  /*5200*/  STL [R1+0x20c], RZ ;  /* 0x00020cff01007387 */ /* 0x000fe20000100800 */
[----:B------:R-:W-:-:S03]  /*5210*/  SGXT.U32 R15, R15, 0x1 ;  /* 0x000000010f0f781a */ /* 0x000fc60000000000 */
[----:B------:R-:W-:Y:S04]  /*5220*/  STL [R1+0x1f0], RZ ;  /* 0x0001f0ff01007387 */ /* 0x000fe80000100800 */
[----:B------:R-:W-:Y:S01]  /*5230*/  STL [R1+0x1f4], RZ ;  /* 0x0001f4ff01007387 */ /* 0x000fe20000100800 */
[----:B------:R-:W-:-:S03]  /*5240*/  SGXT.U32 R13, R13, 0x1 ;  /* 0x000000010d0d781a */ /* 0x000fc60000000000 */
[----:B------:R-:W-:Y:S01]  /*5250*/  STL [R1+0x1f8], RZ ;  /* 0x0001f8ff01007387 */ /* 0x000fe20000100800 */
[----:B0-----:R-:W-:-:S03]  /*5260*/  IMAD R4, R11, R3, RZ ;  /* 0x000000030b047224 */ /* 0x001fc600078e02ff */
[----:B------:R-:W-:Y:S01]  /*5270*/  STL [R1+0x1fc], RZ ;  /* 0x0001fcff01007387 */ /* 0x000fe20000100800 */
[----:B------:R-:W-:-:S03]  /*5280*/  LOP3.LUT R11, R15, 0x1c, RZ, 0xfc, !PT ;  /* 0x0000001c0f0b7812 */ /* 0x000fc600078efcff */
[----:B------:R-:W-:Y:S04]  /*5290*/  STL [R1+0x1e0], RZ ;  /* 0x0001e0ff01007387 */ /* 0x000fe80000100800 */
[----:B------:R-:W-:Y:S04]  /*52a0*/  STL [R1+0x1e4], RZ ;  /* 0x0001e4ff01007387 */ /* 0x000fe80000100800 */
[----:B------:R-:W-:Y:S01]  /*52b0*/  STL [R1+0x1e8], RZ ;  /* 0x0001e8ff01007387 */ /* 0x000fe20000100800 */
[----:B------:R-:W-:-:S03]  /*52c0*/  IMAD R6, R13, R3, RZ ;  /* 0x000000030d067224 */ /* 0x000fc600078e02ff */
[----:B------:R-:W-:Y:S01]  /*52d0*/  STL [R1+0x1ec], RZ ;  /* 0x0001ecff01007387 */ /* 0x000fe20000100800 */
[----:B------:R-:W-:-:S03]  /*52e0*/  IMAD R6, R11, R3, RZ ;  /* 0x000000030b067224 */ /* 0x000fc600078e02ff */
[----:B------:R-:W-:Y:S04]  /*52f0*/  STL [R1+0x1d0], RZ ;  /* 0x0001d0ff01007387 */ /* 0x000fe80000100800 */
[----:B------:R-:W-:Y:S04]  /*5300*/  STL [R1+0x1d4], RZ ;  /* 0x0001d4ff01007387 */ /* 0x000fe80000100800 */
[----:B------:R-:W-:Y:S04]  /*5310*/  STL [R1+0x1d8], RZ ;  /* 0x0001d8ff01007387 */ /* 0x000fe80000100800 */
[----:B------:R-:W-:Y:S04]  /*5320*/  STL [R1+0x1dc], RZ ;  /* 0x0001dcff01007387 */ /* 0x000fe80000100800 */
[----:B------:R-:W-:Y:S01]  /*5330*/  STL [R1+0x1c0], RZ ;  /* 0x0001c0ff01007387 */ /* 0x000fe20000100800 */
[----:B------:R-:W0:Y:S03]  /*5340*/  S2R R11, SR_TID.X ;  /* 0x00000000000b7919 */ /* 0x000e260000002100 */
        /* <DEDUP_REMOVED lines=22> */
[----:B------:R-:W-:-:S03]  /*54b0*/  SHF.R.U32.HI R9, RZ, 0x8, R9 ;  /* 0x00000008ff097819 */ /* 0x000fc60000011609 */
[----:B------:R-:W-:Y:S04]  /*54c0*/  STL [R1+0xfc], RZ ;  /* 0x0000fcff01007387 */ /* 0x000fe80000100800 */
[----:B------:R-:W-:Y:S01]  /*54d0*/  STL [R1+0xd0], RZ ;  /* 0x0000d0ff01007387 */ /* 0x000fe20000100800 */
[----:B------:R-:W-:-:S03]  /*54e0*/  LOP3.LUT R15, R15, 0x1a, RZ, 0xfc, !PT ;  /* 0x0000001a0f0f7812 */ /* 0x000fc600078efcff */
[----:B------:R-:W-:Y:S04]  /*54f0*/  STL [R1+0xd4], RZ ;  /* 0x0000d4ff01007387 */ /* 0x000fe80000100800 */
[----:B------:R-:W-:Y:S01]  /*5500*/  STL [R1+0xd8], RZ ;  /* 0x0000d8ff01007387 */ /* 0x000fe20000100800 */
[----:B------:R-:W-:-:S03]  /*5510*/  SGXT.U32 R9, R9, 0x1 ;  /* 0x000000010909781a */ /* 0x000fc60000000000 */
[----:B------:R-:W-:Y:S04]  /*5520*/  STL [R1+0xdc], RZ ;  /* 0x0000dcff01007387 */ /* 0x000fe80000100800 */
[----:B------:R-:W-:Y:S01]  /*5530*/  STL [R1+0xb0], RZ ;  /* 0x0000b0ff01007387 */ /* 0x000fe20000100800 */
[----:B0-----:R-:W-:-:S03]  /*5540*/  SHF.R.U32.HI R11, RZ, 0x8, R11 ;  /* 0x00000008ff0b7819 */ /* 0x001fc6000001160b */
[----:B------:R-:W-:Y:S01]  /*5550*/  STL [R1+0xb4], RZ ;  /* 0x0000b4ff01007387 */ /* 0x000fe20000100800 */
[----:B------:R-:W-:-:S03]  /*5560*/  IMAD R4, R15, R3, RZ ;  /* 0x000000030f047224 */ /* 0x000fc600078e02ff */
[----:B------:R-:W-:Y:S01]  /*5570*/  STL [R1+0xb8], RZ ;  /* 0x0000b8ff01007387 */ /* 0x000fe20000100800 */
[----:B------:R-:W-:-:S03]  /*5580*/  LOP3.LUT R15, R9, 0x18, RZ, 0xfc, !PT ;  /* 0x00000018090f7812 */ /* 0x000fc600078efcff */
[----:B------:R-:W-:Y:S04]  /*5590*/  STL [R1+0xbc], RZ ;  /* 0x0000bcff01007387 */ /* 0x000fe80000100800 */
[----:B------:R-:W-:Y:S01]  /*55a0*/  STL [R1+0x90], RZ ;  /* 0x000090ff01007387 */ /* 0x000fe20000100800 */
[----:B------:R-:W-:-:S03]  /*55b0*/  LOP3.LUT R9, R9, 0x16, RZ, 0xfc, !PT ;  /* 0x0000001609097812 */ /* 0x000fc600078efcff */
[----:B------:R-:W-:Y:S01]  /*55c0*/  STL [R1+0x94], RZ ;  /* 0x000094ff01007387 */ /* 0x000fe20000100800 */
[----:B------:R-:W-:-:S03]  /*55d0*/  SGXT.U32 R11, R11, 0x1 ;  /* 0x000000010b0b781a */ /* 0x000fc60000000000 */
[----:B------:R-:W-:Y:S04]  /*55e0*/  STL [R1+0x98], RZ ;  /* 0x000098ff01007387 */ /* 0x000fe80000100800 */
[----:B------:R-:W-:Y:S01]  /*55f0*/  STL [R1+0x9c], RZ ;  /* 0x00009cff01007387 */ /* 0x000fe20000100800 */
[----:B------:R-:W-:-:S03]  /*5600*/  IMAD R6, R15, R3, RZ ;  /* 0x000000030f067224 */ /* 0x000fc600078e02ff */
[----:B------:R-:W-:Y:S01]  /*5610*/  STL [R1+0x70], RZ ;  /* 0x000070ff01007387 */ /* 0x000fe20000100800 */
[----:B------:R-:W-:-:S03]  /*5620*/  LOP3.LUT R15, R11, 0x14, RZ, 0xfc, !PT ;  /* 0x000000140b0f7812 */ /* 0x000fc600078efcff */
[----:B------:R-:W-:Y:S01]  /*5630*/  STL [R1+0x74], RZ ;  /* 0x000074ff01007387 */ /* 0x000fe20000100800 */
[----:B------:R-:W-:-:S03]  /*5640*/  SHF.R.U32.HI R11, RZ, 0x8, R10 ;  /* 0x00000008ff0b7819 */ /* 0x000fc6000001160a */
[----:B------:R-:W-:Y:S04]  /*5650*/  STL [R1+0x78], RZ ;  /* 0x000078ff01007387 */ /* 0x000fe80000100800 */
[----:B------:R-:W-:Y:S04]  /*5660*/  STL [R1+0x7c], RZ ;  /* 0x00007cff01007387 */ /* 0x000fe80000100800 */
[----:B------:R0:W-:Y:S01]  /*5670*/  STL [R1+0x7c4], R4 ;  /* 0x0007c40401007387 */ /* 0x0001e20000100800 */
[----:B------:R-:W-:-:S03]  /*5680*/  SGXT.U32 R11, R11, 0x1 ;  /* 0x000000010b0b781a */ /* 0x000fc60000000000 */
[----:B------:R-:W-:Y:S01]  /*5690*/  STL [R1+0x7c0], R6 ;  /* 0x0007c00601007387 */ /* 0x000fe20000100800 */
[----:B0-----:R-:W-:Y:S01]  /*56a0*/  IMAD R4, R9, R3, RZ ;  /* 0x0000000309047224 */ /* 0x001fe200078e02ff */
[----:B------:R-:W-:-:S04]  /*56b0*/  SHF.R.U32.HI R9, RZ, 0x8, R10 ;  /* 0x00000008ff097819 */ /* 0x000fc8000001160a */
[----:B------:R-:W-:Y:S01]  /*56c0*/  SGXT.U32 R9, R9, 0x1 ;  /* 0x000000010909781a */ /* 0x000fe20000000000 */
[----:B------:R0:W-:Y:S01]  /*56d0*/  STL [R1+0x7bc], R4 ;  /* 0x0007bc0401007387 */ /* 0x0001e20000100800 */
[----:B------:R-:W-:Y:S02]  /*56e0*/  LOP3.LUT R16, R11, 0x12, RZ, 0xfc, !PT ;  /* 0x000000120b107812 */ /* 0x000fe400078efcff */
[----:B------:R-:W-:Y:S01]  /*56f0*/  SHF.R.U32.HI R10, RZ, 0x8, R10 ;  /* 0x00000008ff0a7819 */ /* 0x000fe2000001160a */
[-C--:B0-----:R-:W-:Y:S01]  /*5700*/  IMAD R4, R15, R3.reuse, RZ ;  /* 0x000000030f047224 */ /* 0x081fe200078e02ff */
[C---:B------:R-:W-:Y:S01]  /*5710*/  LOP3.LUT R15, R9.reuse, 0x10, RZ, 0xfc, !PT ;  /* 0x00000010090f7812 */ /* 0x040fe200078efcff */
[----:B------:R-:W-:Y:S01]  /*5720*/  IMAD R6, R16, R3, RZ ;  /* 0x0000000310067224 */ /* 0x000fe200078e02ff */
[C---:B------:R-:W-:Y:S02]  /*5730*/  LOP3.LUT R11, R9.reuse, 0xe, RZ, 0xfc, !PT ;  /* 0x0000000e090b7812 */ /* 0x040fe400078efcff */
[----:B------:R0:W-:Y:S01]  /*5740*/  STL [R1+0x7b8], R4 ;  /* 0x0007b80401007387 */ /* 0x0001e20000100800 */
[----:B------:R-:W-:-:S02]  /*5750*/  LOP3.LUT R9, R9, 0xc, RZ, 0xfc, !PT ;  /* 0x0000000c09097812 */ /* 0x000fc400078efcff */
[----:B------:R-:W-:Y:S01]  /*5760*/  SGXT.U32 R10, R10, 0x1 ;  /* 0x000000010a0a781a */ /* 0x000fe20000000000 */
[----:B------:R1:W-:Y:S01]  /*5770*/  STL [R1+0x7b4], R6 ;  /* 0x0007b40601007387 */ /* 0x0003e20000100800 */
[-C--:B0-----:R-:W-:Y:S02]  /*5780*/  IMAD R4, R15, R3.reuse, RZ ;  /* 0x000000030f047224 */ /* 0x081fe400078e02ff */
[----:B-1----:R-:W-:-:S03]  /*5790*/  IMAD R6, R11, R3, RZ ;  /* 0x000000030b067224 */ /* 0x002fc600078e02ff */
[----:B------:R0:W-:Y:S01]  /*57a0*/  STL [R1+0x7b0], R4 ;  /* 0x0007b00401007387 */ /* 0x0001e20000100800 */
[----:B------:R-:W-:-:S03]  /*57b0*/  LOP3.LUT R11, R10, 0xa, RZ, 0xfc, !PT ;  /* 0x0000000a0a0b7812 */ /* 0x000fc600078efcff */
[----:B------:R1:W-:Y:S01]  /*57c0*/  STL [R1+0x7ac], R6 ;  /* 0x0007ac0601007387 */ /* 0x0003e20000100800 */
[-C--:B0-----:R-:W-:Y:S01]  /*57d0*/  IMAD R4, R9, R3.reuse, RZ ;  /* 0x0000000309047224 */ /* 0x081fe200078e02ff */
[C---:B------:R-:W-:Y:S02]  /*57e0*/  LOP3.LUT R9, R10.reuse, 0x8, RZ, 0xfc, !PT ;  /* 0x000000080a097812 */ /* 0x040fe400078efcff */
[----:B------:R-:W-:Y:S01]  /*57f0*/  LOP3.LUT R10, R10, 0x6, RZ, 0xfc, !PT ;  /* 0x000000060a0a7812 */ /* 0x000fe200078efcff */
[-C--:B-1----:R-:W-:Y:S01]  /*5800*/  IMAD R6, R11, R3.reuse, RZ ;  /* 0x000000030b067224 */ /* 0x082fe200078e02ff */
[----:B------:R0:W-:Y:S01]  /*5810*/  STL [R1+0x7a8], R4 ;  /* 0x0007a80401007387 */ /* 0x0001e20000100800 */
[----:B------:R-:W-:Y:S02]  /*5820*/  SHF.R.S32.HI R2, RZ, 0x7, R14 ;  /* 0x00000007ff027819 */ /* 0x000fe4000001140e */
[----:B------:R-:W-:Y:S01]  /*5830*/  LOP3.LUT R11, R13, 0x4, RZ, 0xfc, !PT ;  /* 0x000000040d0b7812 */ /* 0x000fe200078efcff */
[----:B------:R1:W-:Y:S01]  /*5840*/  STL [R1+0x7a4], R6 ;  /* 0x0007a40601007387 */ /* 0x0003e20000100800 */
[----:B------:R-:W-:Y:S01]  /*5850*/  SGXT R2, R2, 0x1 ;  /* 0x000000010202781a */ /* 0x000fe20000000200 */
[-C--:B0-----:R-:W-:Y:S01]  /*5860*/  IMAD R4, R9, R3.reuse, RZ ;  /* 0x0000000309047224 */ /* 0x081fe200078e02ff */
[----:B------:R-:W-:Y:S01]  /*5870*/  SEL R0, RZ, 0x108, !P0 ;  /* 0x00000108ff007807 */ /* 0x000fe20004000000 */
[----:B-1----:R-:W-:-:S03]  /*5880*/  IMAD R6, R10, R3, RZ ;  /* 0x000000030a067224 */ /* 0x002fc600078e02ff */
[----:B------:R0:W-:Y:S01]  /*5890*/  STL [R1+0x7a0], R4 ;  /* 0x0007a00401007387 */ /* 0x0001e20000100800 */
[----:B------:R-:W-:Y:S02]  /*58a0*/  LOP3.LUT R13, R13, 0x2, RZ, 0xfc, !PT ;  /* 0x000000020d0d7812 */ /* 0x000fe400078efcff */
[----:B------:R-:W-:Y:S01]  /*58b0*/  LOP3.LUT R5, R14, 0x1f, RZ, 0xc0, !PT ;  /* 0x0000001f0e057812 */ /* 0x000fe200078ec0ff */
[----:B------:R-:W-:Y:S01]  /*58c0*/  STL [R1+0x79c], R6 ;  /* 0x00079c0601007387 */ /* 0x000fe20000100800 */
[----:B------:R-:W-:Y:S01]  /*58d0*/  LOP3.LUT R2, R2, 0x90, RZ, 0xc0, !PT ;  /* 0x0000009002027812 */ /* 0x000fe200078ec0ff */
[-C--:B0-----:R-:W-:Y:S02]  /*58e0*/  IMAD R4, R11, R3.reuse, RZ ;  /* 0x000000030b047224 */ /* 0x081fe400078e02ff */
[----:B------:R-:W-:-:S03]  /*58f0*/  IMAD R3, R13, R3, RZ ;  /* 0x000000030d037224 */ /* 0x000fc600078e02ff */
[----:B------:R0:W-:Y:S04]  /*5900*/  STL [R1+0x798], R4 ;  /* 0x0007980401007387 */ /* 0x0001e80000100800 */
[----:B------:R1:W-:Y:S01]  /*5910*/  STL [R1+0x794], R3 ;  /* 0x0007940301007387 */ /* 0x0003e20000100800 */
[--C-:B0-----:R-:W-:Y:S02]  /*5920*/  LOP3.LUT R4, R0, 0xff, R14.reuse, 0x78, !PT ;  /* 0x000000ff00047812 */ /* 0x101fe400078e780e */
[----:B------:R-:W-:Y:S01]  /*5930*/  LOP3.LUT R0, R2, 0x17f, R14, 0x78, !PT ;  /* 0x0000017f02007812 */ /* 0x000fe200078e780e */
[----:B------:R-:W-:Y:S01]  /*5940*/  IMAD R2, R5, UR11, RZ ;  /* 0x0000000b05027c24 */ /* 0x000fe2000f8e02ff */
[----:B------:R0:W-:Y:S01]  /*5950*/  STL [R1+0x60], RZ ;  /* 0x000060ff01007387 */ /* 0x0001e20000100800 */
[----:B------:R-:W-:-:S03]  /*5960*/  LOP3.LUT R5, R4, 0x20, RZ, 0x3c, !PT ;  /* 0x0000002004057812 */ /* 0x000fc600078e3cff */
[----:B-1----:R-:W-:Y:S02]  /*5970*/  SHF.R.S32.HI R3, RZ, 0x1f, R2 ;  /* 0x0000001fff037819 */ /* 0x002fe40000011402 */
[C---:B------:R-:W-:Y:S01]  /*5980*/  LOP3.LUT R2, R4.reuse, 0x10, RZ, 0x3c, !PT ;  /* 0x0000001004027812 */ /* 0x040fe200078e3cff */
[----:B------:R0:W-:Y:S01]  /*5990*/  STL [R1+0x64], RZ ;  /* 0x000064ff01007387 */ /* 0x0001e20000100800 */
[C---:B------:R-:W-:Y:S02]  /*59a0*/  LOP3.LUT R3, R4.reuse, 0x30, RZ, 0x3c, !PT ;  /* 0x0000003004037812 */ /* 0x040fe400078e3cff */
[C---:B------:R-:W-:Y:S01]  /*59b0*/  LOP3.LUT R2, R4.reuse, 0x40, RZ, 0x3c, !PT ;  /* 0x0000004004027812 */ /* 0x040fe200078e3cff */
[----:B------:R0:W-:Y:S01]  /*59c0*/  STL [R1+0x68], RZ ;  /* 0x000068ff01007387 */ /* 0x0001e20000100800 */
[C---:B------:R-:W-:Y:S02]  /*59d0*/  LOP3.LUT R5, R4.reuse, 0x50, RZ, 0x3c, !PT ;  /* 0x0000005004057812 */ /* 0x040fe400078e3cff */
[----:B------:R-:W-:-:S02]  /*59e0*/  LOP3.LUT R3, R4, 0x60, RZ, 0x3c, !PT ;  /* 0x0000006004037812 */ /* 0x000fc400078e3cff */
[----:B------:R-:W-:Y:S01]  /*59f0*/  LOP3.LUT R2, R4, 0x70, RZ, 0x3c, !PT ;  /* 0x0000007004027812 */ /* 0x000fe200078e3cff */
[----:B------:R0:W-:Y:S01]  /*5a00*/  STL [R1+0x6c], RZ ;  /* 0x00006cff01007387 */ /* 0x0001e20000100800 */
[C---:B--2---:R-:W-:Y:S02]  /*5a10*/  LOP3.LUT R4, R28.reuse, 0x10, RZ, 0x3c, !PT ;  /* 0x000000101c047812 */ /* 0x044fe400078e3cff */
[C---:B------:R-:W-:Y:S01]  /*5a20*/  LOP3.LUT R3, R28.reuse, 0x20, RZ, 0x3c, !PT ;  /* 0x000000201c037812 */ /* 0x040fe200078e3cff */
[----:B------:R0:W-:Y:S01]  /*5a30*/  STL [R1+0x50], RZ ;  /* 0x000050ff01007387 */ /* 0x0001e20000100800 */
[C---:B------:R-:W-:Y:S02]  /*5a40*/  LOP3.LUT R4, R28.reuse, 0x40, RZ, 0x3c, !PT ;  /* 0x000000401c047812 */ /* 0x040fe400078e3cff */
[C---:B------:R-:W-:Y:S01]  /*5a50*/  LOP3.LUT R2, R28.reuse, 0x30, RZ, 0x3c, !PT ;  /* 0x000000301c027812 */ /* 0x040fe200078e3cff */
[----:B------:R0:W-:Y:S01]  /*5a60*/  STL [R1+0x54], RZ ;  /* 0x000054ff01007387 */ /* 0x0001e20000100800 */
[----:B------:R-:W-:-:S02]  /*5a70*/  LOP3.LUT R3, R28, 0x50, RZ, 0x3c, !PT ;  /* 0x000000501c037812 */ /* 0x000fc400078e3cff */
[C---:B------:R-:W-:Y:S01]  /*5a80*/  LOP3.LUT R2, R28.reuse, 0x60, RZ, 0x3c, !PT ;  /* 0x000000601c027812 */ /* 0x040fe200078e3cff */
[----:B------:R0:W-:Y:S04]  /*5a90*/  STL [R1+0x58], RZ ;  /* 0x000058ff01007387 */ /* 0x0001e80000100800 */
[----:B------:R0:W-:Y:S04]  /*5aa0*/  STL [R1+0x5c], RZ ;  /* 0x00005cff01007387 */ /* 0x0001e80000100800 */
[----:B------:R0:W-:Y:S04]  /*5ab0*/  STL [R1+0x38], R4 ;  /* 0x0000380401007387 */ /* 0x0001e80000100800 */
[----:B------:R0:W-:Y:S04]  /*5ac0*/  STL [R1+0x34], R3 ;  /* 0x0000340301007387 */ /* 0x0001e80000100800 */
[----:B------:R0:W-:Y:S01]  /*5ad0*/  STL [R1+0x30], R2 ;  /* 0x0000300201007387 */ /* 0x0001e20000100800 */
[----:B------:R-:W-:Y:S01]  /*5ae0*/  USHF.R.S32.HI UR6, URZ, 0x1f, UR4 ;  /* 0x0000001fff067899 */ /* 0x000fe20008011404 */
[----:B------:R-:W-:-:S03]  /*5af0*/  LOP3.LUT R29, R28, 0x70, RZ, 0x3c, !PT ;  /* 0x000000701c1d7812 */ /* 0x000fc600078e3cff */
[----:B------:R-:W-:Y:S02]  /*5b00*/  ULEA.HI UR6, UR6, UR4, URZ, 0x5 ;  /* 0x0000000406067291 */ /* 0x000fe4000f8f28ff */
[----:B------:R-:W-:Y:S02]  /*5b10*/  USHF.L.U32 UR4, UR11, 0x5, URZ ;  /* 0x000000050b047899 */ /* 0x000fe400080006ff */
[----:B------:R-:W-:Y:S02]  /*5b20*/  USHF.R.S32.HI UR6, URZ, 0x5, UR6 ;  /* 0x00000005ff067899 */ /* 0x000fe40008011406 */
[----:B0-----:R-:W-:-:S12]  /*5b30*/  USHF.R.S32.HI UR10, URZ, 0x1f, UR4 ;  /* 0x0000001fff0a7899 */ /* 0x001fd80008011404 */
.L_x_2:
[----:B------:R-:W0:Y:S01]  /*5b40*/  S2R R3, SR_TID.X ;  /* 0x0000000000037919 */ /* 0x000e220000002100 */
[----:B------:R-:W1:Y:S01]  /*5b50*/  S2R R6, SR_TID.X ;  /* 0x0000000000067919 */ /* 0x000e620000002100 */
[----:B------:R2:W-:Y:S01]  /*5b60*/  STL [R1+0xed4], R10 ;  /* 0x000ed40a01007387 */ /* 0x0005e20000100800 */
[----:B------:R-:W-:Y:S01]  /*5b70*/  PRMT R25, RZ, 0x7610, R25 ;  /* 0x00007610ff197816 */ /* 0x000fe20000000019 */
[----:B------:R-:W3:Y:S01]  /*5b80*/  LDCU UR12, c[0x0][0x3ac] ;  /* 0x00007580ff0c77ac */ /* 0x000ee20008000800 */
[----:B------:R-:W-:Y:S02]  /*5b90*/  PRMT R24, RZ, 0x7610, R24 ;  /* 0x00007610ff187816 */ /* 0x000fe40000000018 */
[----:B------:R-:W-:Y:S01]  /*5ba0*/  PRMT R20, RZ, 0x7610, R20 ;  /* 0x00007610ff147816 */ /* 0x000fe20000000014 */
[----:B------:R-:W4:Y:S01]  /*5bb0*/  LDCU UR11, c[0x0][0x3ac] ;  /* 0x00007580ff0b77ac */ /* 0x000f220008000800 */
[----:B--2---:R-:W2:Y:S04]  /*5bc0*/  LDL R10, [R1+0x794] ;  /* 0x00079400010a7983 */ /* 0x004ea80000100800 */
[----:B------:R0:W-:Y:S04]  /*5bd0*/  STL [R1+0xed0], R8 ;  /* 0x000ed00801007387 */ /* 0x0001e80000100800 */
[----:B------:R-:W-:Y:S04]  /*5be0*/  STL [R1+0xea0], R26 ;  /* 0x000ea01a01007387 */ /* 0x000fe80000100800 */
[----:B------:R-:W-:Y:S01]  /*5bf0*/  STL [R1+0xeac], R26 ;  /* 0x000eac1a01007387 */ /* 0x000fe20000100800 */
[----:B0-----:R-:W-:-:S02]  /*5c00*/  SHF.R.U32.HI R2, RZ, 0x8, R3 ;  /* 0x00000008ff027819 */ /* 0x001fc40000011603 */
[----:B------:R-:W-:Y:S01]  /*5c10*/  SHF.R.U32.HI R4, RZ, 0x8, R3 ;  /* 0x00000008ff047819 */ /* 0x000fe20000011603 */
[----:B------:R-:W-:Y:S01]  /*5c20*/  STL [R1+0xeb8], R26 ;  /* 0x000eb81a01007387 */ /* 0x000fe20000100800 */
[----:B------:R-:W0:Y:S01]  /*5c30*/  LDC R3, c[0x0][0x3a8] ;  /* 0x0000ea00ff037b82 */ /* 0x000e220000000800 */
[----:B------:R-:W-:Y:S02]  /*5c40*/  SGXT.U32 R2, R2, 0x1 ;  /* 0x000000010202781a */ /* 0x000fe40000000000 */
[----:B------:R-:W-:Y:S01]  /*5c50*/  STL [R1+0xec4], R26 ;  /* 0x000ec41a01007387 */ /* 0x000fe20000100800 */
[----:B------:R-:W-:-:S03]  /*5c60*/  SGXT.U32 R4, R4, 0x1 ;  /* 0x000000010404781a */ /* 0x000fc60000000000 */
[----:B------:R-:W-:Y:S01]  /*5c70*/  STL [R1+0xec8], R26 ;  /* 0x000ec81a01007387 */ /* 0x000fe20000100800 */
[----:B------:R-:W-:-:S03]  /*5c80*/  LOP3.LUT R7, R4, 0x2, RZ, 0xfc, !PT ;  /* 0x0000000204077812 */ /* 0x000fc600078efcff */
[----:B------:R-:W-:Y:S01]  /*5c90*/  STL [R1+0xe9c], R27 ;  /* 0x000e9c1b01007387 */ /* 0x000fe20000100800 */
[----:B------:R-:W-:-:S03]  /*5ca0*/  ISETP.GE.AND P3, PT, R7, UR7, PT ;  /* 0x0000000707007c0c */ /* 0x000fc6000bf66270 */
[----:B------:R-:W-:Y:S04]  /*5cb0*/  STL [R1+0xea8], R27 ;  /* 0x000ea81b01007387 */ /* 0x000fe80000100800 */
[----:B------:R-:W-:Y:S04]  /*5cc0*/  STL [R1+0xeb4], R27 ;  /* 0x000eb41b01007387 */ /* 0x000fe80000100800 */
[----:B------:R-:W-:Y:S01]  /*5cd0*/  STL [R1+0xec0], R27 ;  /* 0x000ec01b01007387 */ /* 0x000fe20000100800 */
[----:B0-----:R-:W-:-:S03]  /*5ce0*/  IMAD R3, R2, R3, RZ ;  /* 0x0000000302037224 */ /* 0x001fc600078e02ff */
[----:B------:R-:W-:Y:S02]  /*5cf0*/  STL [R1+0xecc], R27 ;  /* 0x000ecc1b01007387 */ /* 0x000fe40000100800 */
[C---:B------:R-:W-:Y:S02]  /*5d00*/  IADD3 R4, P0, PT, R3.reuse, R23, RZ ;  /* 0x0000001703047210 */ /* 0x040fe40007f1e0ff */
[----:B-----5:R-:W-:Y:S04]  /*5d10*/  STL [R1+0xe98], R28 ;  /* 0x000e981c01007387 */ /* 0x020fe80000100800 */
[----:B------:R-:W-:Y:S04]  /*5d20*/  STL [R1+0xea4], R28 ;  /* 0x000ea41c01007387 */ /* 0x000fe80000100800 */
[----:B------:R-:W-:Y:S04]  /*5d30*/  STL [R1+0xeb0], R28 ;  /* 0x000eb01c01007387 */ /* 0x000fe80000100800 */
[----:B------:R-:W-:Y:S04]  /*5d40*/  STL [R1+0xebc], R28 ;  /* 0x000ebc1c01007387 */ /* 0x000fe80000100800 */
[----:B------:R0:W-:Y:S04]  /*5d50*/  STL [R1+0xe8c], R29 ;  /* 0x000e8c1d01007387 */ /* 0x0001e80000100800 */
[----:B------:R1:W-:Y:S01]  /*5d60*/  STL [R1+0xe88], R0 ;  /* 0x000e880001007387 */ /* 0x0003e20000100800 */
[----:B------:R-:W-:-:S03]  /*5d70*/  LEA.HI.X.SX32 R5, R3, R22, 0x1, P0 ;  /* 0x0000001603057211 */ /* 0x000fc600000f0eff */
[----:B------:R-:W2:Y:S04]  /*5d80*/  LDL R8, [R1+0x79c] ;  /* 0x00079c0001087983 */ /* 0x000ea80000100800 */
[----:B0-----:R-:W2:Y:S01]  /*5d90*/  LDL R29, [R1+0x7a0] ;  /* 0x0007a000011d7983 */ /* 0x001ea20000100800 */
[----:B-1----:R-:W-:-:S04]  /*5da0*/  SHF.R.U32.HI R0, RZ, 0x8, R6 ;  /* 0x00000008ff007819 */ /* 0x002fc80000011606 */
[----:B------:R-:W-:-:S04]  /*5db0*/  SGXT.U32 R0, R0, 0x1 ;  /* 0x000000010000781a */ /* 0x000fc80000000000 */
[----:B------:R-:W-:-:S13]  /*5dc0*/  ISETP.GE.AND P1, PT, R0, UR7, PT ;  /* 0x0000000700007c0c */ /* 0x000fda000bf26270 */
[----:B------:R0:W2:Y:S04]  /*5dd0*/  @!P1 LDG.E.U8 R25, desc[UR8][R4.64] ;  /* 0x0000000804199981 */ /* 0x0000a8000c1e1100 */
[----:B------:R-:W0:Y:S01]  /*5de0*/  LDL R5, [R1+0x798] ;  /* 0x0007980001057983 */ /* 0x000e220000100800 */
[----:B------:R-:W1:Y:S01]  /*5df0*/  S2R R7, SR_TID.X ;  /* 0x0000000000077919 */ /* 0x000e620000002100 */
[----:B------:R-:W-:-:S04]  /*5e00*/  LOP3.LUT R2, R2, 0x4, RZ, 0xfc, !PT ;  /* 0x0000000402027812 */ /* 0x000fc800078efcff */
[----:B------:R-:W-:Y:S02]  /*5e10*/  ISETP.GE.AND P0, PT, R2, UR7, PT ;  /* 0x0000000702007c0c */ /* 0x000fe4000bf06270 */
[-C--:B0-----:R-:W-:Y:S02]  /*5e20*/  IADD3 R4, P1, PT, R5, R23.reuse, RZ ;  /* 0x0000001705047210 */ /* 0x081fe40007f3e0ff */
[----:B------:R-:W3:Y:S01]  /*5e30*/  LDL R5, [R1+0x798] ;  /* 0x0007980001057983 */ /* 0x000ee20000100800 */
[----:B--2---:R-:W-:Y:S01]  /*5e40*/  IADD3 R2, P2, PT, R10, R23, RZ ;  /* 0x000000170a027210 */ /* 0x004fe20007f5e0ff */
[----:B------:R-:W-:Y:S01]  /*5e50*/  IMAD.MOV.U32 R3, RZ, RZ, R10 ;  /* 0x000000ffff037224 */ /* 0x000fe200078e000a */
[----:B-1----:R-:W-:-:S04]  /*5e60*/  SHF.R.U32.HI R10, RZ, 0x8, R7 ;  /* 0x00000008ff0a7819 */ /* 0x002fc80000011607 */
[----:B------:R-:W-:Y:S02]  /*5e70*/  SGXT.U32 R10, R10, 0x1 ;  /* 0x000000010a0a781a */ /* 0x000fe40000000000 */
[----:B------:R-:W-:Y:S02]  /*5e80*/  LEA.HI.X.SX32 R3, R3, R22, 0x1, P2 ;  /* 0x0000001603037211 */ /* 0x000fe400010f0eff */
[----:B------:R-:W-:-:S03]  /*5e90*/  LOP3.LUT R10, R10, 0x6, RZ, 0xfc, !PT ;  /* 0x000000060a0a7812 */ /* 0x000fc600078efcff */
[----:B------:R0:W2:Y:S01]  /*5ea0*/  @!P3 LDG.E.U8 R24, desc[UR8][R2.64] ;  /* 0x000000080218b981 */ /* 0x0000a2000c1e1100 */
[----:B------:R-:W-:-:S03]  /*5eb0*/  ISETP.GE.AND P2, PT, R10, UR7, PT ;  /* 0x000000070a007c0c */ /* 0x000fc6000bf46270 */
[----:B------:R-:W2:Y:S01]  /*5ec0*/  LDL.LU R10, [R1+0xed4] ;  /* 0x000ed400010a7983 */ /* 0x000ea20000300800 */
[----:B0-----:R-:W-:Y:S01]  /*5ed0*/  IMAD.MOV.U32 R3, RZ, RZ, R8 ;  /* 0x000000ffff037224 */ /* 0x001fe200078e0008 */
[----:B------:R-:W-:-:S04]  /*5ee0*/  IADD3 R2, P4, PT, R8, R23, RZ ;  /* 0x0000001708027210 */ /* 0x000fc80007f9e0ff */
[----:B------:R-:W-:-:S05]  /*5ef0*/  LEA.HI.X.SX32 R3, R3, R22, 0x1, P4 ;  /* 0x0000001603037211 */ /* 0x000fca00020f0eff */
[----:B------:R-:W2:Y:S04]  /*5f00*/  @!P2 LDG.E.U8 R20, desc[UR8][R2.64] ;  /* 0x000000080214a981 */ /* 0x000ea8000c1e1100 */
[----:B------:R-:W2:Y:S01]  /*5f10*/  LDL R3, [R1+0x7a4] ;  /* 0x0007a40001037983 */ /* 0x000ea20000100800 */
[----:B------:R-:W-:-:S04]  /*5f20*/  SHF.R.U32.HI R7, RZ, 0x8, R7 ;  /* 0x00000008ff077819 */ /* 0x000fc80000011607 */
[----:B------:R-:W-:Y:S02]  /*5f30*/  SGXT.U32 R7, R7, 0x1 ;  /* 0x000000010707781a */ /* 0x000fe40000000000 */
[----:B------:R-:W-:Y:S02]  /*5f40*/  PRMT R21, RZ, 0x7610, R21 ;  /* 0x00007610ff157816 */ /* 0x000fe40000000015 */
[----:B------:R-:W-:Y:S02]  /*5f50*/  LOP3.LUT R7, R7, 0x8, RZ, 0xfc, !PT ;  /* 0x0000000807077812 */ /* 0x000fe400078efcff */
[----:B------:R-:W-:Y:S02]  /*5f60*/  PRMT R19, RZ, 0x7610, R19 ;  /* 0x00007610ff137816 */ /* 0x000fe40000000013 */
[----:B---3--:R-:W-:Y:S02]  /*5f70*/  LEA.HI.X.SX32 R5, R5, R22, 0x1, P1 ;  /* 0x0000001605057211 */ /* 0x008fe400008f0eff */
[----:B------:R-:W-:-:S03]  /*5f80*/  ISETP.GE.AND P1, PT, R7, UR7, PT ;  /* 0x0000000707007c0c */ /* 0x000fc6000bf26270 */
[----:B------:R0:W3:Y:S02]  /*5f90*/  @!P0 LDG.E.U8 R21, desc[UR8][R4.64] ;  /* 0x0000000804158981 */ /* 0x0000e4000c1e1100 */
[----:B0-----:R-:W-:-:S04]  /*5fa0*/  IADD3 R4, P3, PT, R29, R23, RZ ;  /* 0x000000171d047210 */ /* 0x001fc80007f7e0ff */
[----:B------:R-:W-:Y:S02]  /*5fb0*/  LEA.HI.X.SX32 R5, R29, R22, 0x1, P3 ;  /* 0x000000161d057211 */ /* 0x000fe400018f0eff */
[----:B------:R-:W3:Y:S04]  /*5fc0*/  LDL R29, [R1+0x7b4] ;  /* 0x0007b400011d7983 */ /* 0x000ee80000100800 */
[----:B------:R0:W3:Y:S04]  /*5fd0*/  @!P1 LDG.E.U8 R19, desc[UR8][R4.64] ;  /* 0x0000000804139981 */ /* 0x0000e8000c1e1100 */
[----:B------:R-:W0:Y:S01]  /*5fe0*/  LDL R5, [R1+0x7a8] ;  /* 0x0007a80001057983 */ /* 0x000e220000100800 */
[----:B--2---:R-:W-:-:S03]  /*5ff0*/  IADD3 R2, P4, PT, R3, R23, RZ ;  /* 0x0000001703027210 */ /* 0x004fc60007f9e0ff */
[----:B------:R-:W2:Y:S01]  /*6000*/  LDL R3, [R1+0x7a4] ;  /* 0x0007a40001037983 */ /* 0x000ea20000100800 */
[----:B------:R-:W1:Y:S01]  /*6010*/  S2R R7, SR_TID.X ;  /* 0x0000000000077919 */ /* 0x000e620000002100 */
[----:B------:R-:W0:Y:S01]  /*6020*/  S2R R8, SR_TID.X ;  /* 0x0000000000087919 */ /* 0x000e220000002100 */
[----:B------:R-:W-:Y:S02]  /*6030*/  PRMT R17, RZ, 0x7610, R17 ;  /* 0x00007610ff117816 */ /* 0x000fe40000000011 */
[----:B-1----:R-:W-:-:S04]  /*6040*/  SHF.R.U32.HI R7, RZ, 0x8, R7 ;  /* 0x00000008ff077819 */ /* 0x002fc80000011607 */
[----:B------:R-:W-:-:S04]  /*6050*/  SGXT.U32 R7, R7, 0x1 ;  /* 0x000000010707781a */ /* 0x000fc80000000000 */
[----:B------:R-:W-:Y:S02]  /*6060*/  LOP3.LUT R7, R7, 0xa, RZ, 0xfc, !PT ;  /* 0x0000000a07077812 */ /* 0x000fe400078efcff */
[----:B0-----:R-:W-:Y:S02]  /*6070*/  IADD3 R4, P3, PT, R5, R23, RZ ;  /* 0x0000001705047210 */ /* 0x001fe40007f7e0ff */
[----:B------:R-:W3:Y:S01]  /*6080*/  LDL R5, [R1+0x7a8] ;  /* 0x0007a80001057983 */ /* 0x000ee20000100800 */
[----:B------:R-:W-:Y:S02]  /*6090*/  ISETP.GE.AND P0, PT, R7, UR7, PT ;  /* 0x0000000707007c0c */ /* 0x000fe4000bf06270 */
[----:B------:R-:W-:Y:S01]  /*60a0*/  SHF.R.U32.HI R8, RZ, 0x8, R8 ;  /* 0x00000008ff087819 */ /* 0x000fe20000011608 */
[----:B------:R-:W4:Y:S03]  /*60b0*/  LDL R7, [R1+0x7b0] ;  /* 0x0007b00001077983 */ /* 0x000f260000100800 */
[----:B------:R-:W-:-:S02]  /*60c0*/  SGXT.U32 R8, R8, 0x1 ;  /* 0x000000010808781a */ /* 0x000fc40000000000 */
[----:B--2---:R-:W-:Y:S02]  /*60d0*/  LEA.HI.X.SX32 R3, R3, R22, 0x1, P4 ;  /* 0x0000001603037211 */ /* 0x004fe400020f0eff */
[----:B------:R-:W-:-:S03]  /*60e0*/  LOP3.LUT R8, R8, 0xc, RZ, 0xfc, !PT ;  /* 0x0000000c08087812 */ /* 0x000fc600078efcff */
[----:B------:R0:W2:Y:S01]  /*60f0*/  @!P0 LDG.E.U8 R17, desc[UR8][R2.64] ;  /* 0x0000000802118981 */ /* 0x0000a2000c1e1100 */
[----:B------:R-:W-:Y:S02]  /*6100*/  ISETP.GE.AND P2, PT, R8, UR7, PT ;  /* 0x0000000708007c0c */ /* 0x000fe4000bf46270 */
[----:B------:R-:W1:Y:S01]  /*6110*/  S2R R8, SR_TID.X ;  /* 0x0000000000087919 */ /* 0x000e620000002100 */
[----:B0-----:R-:W0:Y:S01]  /*6120*/  S2R R3, SR_TID.X ;  /* 0x0000000000037919 */ /* 0x001e220000002100 */
[----:B------:R-:W-:Y:S02]  /*6130*/  PRMT R18, RZ, 0x7610, R18 ;  /* 0x00007610ff127816 */ /* 0x000fe40000000012 */
[----:B------:R-:W-:Y:S02]  /*6140*/  PRMT R15, RZ, 0x7610, R15 ;  /* 0x00007610ff0f7816 */ /* 0x000fe4000000000f */
[----:B-1----:R-:W-:Y:S02]  /*6150*/  SHF.R.U32.HI R8, RZ, 0x8, R8 ;  /* 0x00000008ff087819 */ /* 0x002fe40000011608 */
[----:B0-----:R-:W-:-:S04]  /*6160*/  SHF.R.U32.HI R3, RZ, 0x8, R3 ;  /* 0x00000008ff037819 */ /* 0x001fc80000011603 */
[----:B------:R-:W-:Y:S02]  /*6170*/  SGXT.U32 R3, R3, 0x1 ;  /* 0x000000010303781a */ /* 0x000fe40000000000 */
[----:B------:R-:W-:Y:S02]  /*6180*/  SGXT.U32 R8, R8, 0x1 ;  /* 0x000000010808781a */ /* 0x000fe40000000000 */
[----:B------:R-:W-:Y:S02]  /*6190*/  LOP3.LUT R3, R3, 0x12, RZ, 0xfc, !PT ;  /* 0x0000001203037812 */ /* 0x000fe400078efcff */
[----:B------:R-:W-:Y:S02]  /*61a0*/  LOP3.LUT R8, R8, 0x10, RZ, 0xfc, !PT ;  /* 0x0000001008087812 */ /* 0x000fe400078efcff */
[----:B------:R-:W-:Y:S02]  /*61b0*/  ISETP.GE.AND P0, PT, R3, UR7, PT ;  /* 0x0000000703007c0c */ /* 0x000fe4000bf06270 */
[----:B------:R-:W-:-:S02]  /*61c0*/  ISETP.GE.AND P1, PT, R8, UR7, PT ;  /* 0x0000000708007c0c */ /* 0x000fc4000bf26270 */
[----:B------:R-:W2:Y:S01]  /*61d0*/  LDL R8, [R1+0x7b8] ;  /* 0x0007b80001087983 */ /* 0x000ea20000100800 */
[----:B---3--:R-:W-:-:S05]  /*61e0*/  LEA.HI.X.SX32 R5, R5, R22, 0x1, P3 ;  /* 0x0000001605057211 */ /* 0x008fca00018f0eff */
[----:B------:R0:W3:Y:S02]  /*61f0*/  @!P2 LDG.E.U8 R18, desc[UR8][R4.64] ;  /* 0x000000080412a981 */ /* 0x0000e4000c1e1100 */
[----:B0-----:R-:W-:Y:S01]  /*6200*/  IMAD.MOV.U32 R5, RZ, RZ, R29 ;  /* 0x000000ffff057224 */ /* 0x001fe200078e001d */
[----:B------:R-:W-:-:S04]  /*6210*/  IADD3 R4, P3, PT, R29, R23, RZ ;  /* 0x000000171d047210 */ /* 0x000fc80007f7e0ff */
[----:B------:R-:W-:-:S05]  /*6220*/  LEA.HI.X.SX32 R5, R5, R22, 0x1, P3 ;  /* 0x0000001605057211 */ /* 0x000fca00018f0eff */
[----:B------:R-:W3:Y:S04]  /*6230*/  @!P0 LDG.E.U8 R15, desc[UR8][R4.64] ;  /* 0x00000008040f8981 */ /* 0x000ee8000c1e1100 */
[----:B------:R-:W3:Y:S01]  /*6240*/  LDL R5, [R1+0x7bc] ;  /* 0x0007bc0001057983 */ /* 0x000ee20000100800 */
[----:B------:R-:W0:Y:S01]  /*6250*/  S2R R29, SR_TID.X ;  /* 0x00000000001d7919 */ /* 0x000e220000002100 */
[----:B----4-:R-:W-:Y:S01]  /*6260*/  IADD3 R2, P4, PT, R7, R23, RZ ;  /* 0x0000001707027210 */ /* 0x010fe20007f9e0ff */
[----:B------:R-:W-:Y:S02]  /*6270*/  IMAD.MOV.U32 R3, RZ, RZ, R7 ;  /* 0x000000ffff037224 */ /* 0x000fe400078e0007 */
[----:B------:R-:W1:Y:S01]  /*6280*/  S2R R7, SR_TID.X ;  /* 0x0000000000077919 */ /* 0x000e620000002100 */
[----:B------:R-:W-:-:S02]  /*6290*/  PRMT R16, RZ, 0x7610, R16 ;  /* 0x00007610ff107816 */ /* 0x000fc40000000010 */
[----:B------:R-:W-:-:S05]  /*62a0*/  LEA.HI.X.SX32 R3, R3, R22, 0x1, P4 ;  /* 0x0000001603037211 */ /* 0x000fca00020f0eff */
[----:B------:R2:W4:Y:S01]  /*62b0*/  @!P1 LDG.E.U8 R16, desc[UR8][R2.64] ;  /* 0x0000000802109981 */ /* 0x000522000c1e1100 */
[----:B0-----:R-:W-:-:S04]  /*62c0*/  SHF.R.U32.HI R29, RZ, 0x8, R29 ;  /* 0x00000008ff1d7819 */ /* 0x001fc8000001161d */
[----:B------:R-:W-:-:S04]  /*62d0*/  SGXT.U32 R29, R29, 0x1 ;  /* 0x000000011d1d781a */ /* 0x000fc80000000000 */
[----:B------:R-:W-:-:S04]  /*62e0*/  LOP3.LUT R29, R29, 0x16, RZ, 0xfc, !PT ;  /* 0x000000161d1d7812 */ /* 0x000fc800078efcff */
[----:B------:R-:W-:Y:S02]  /*62f0*/  ISETP.GE.AND P1, PT, R29, UR7, PT ;  /* 0x000000071d007c0c */ /* 0x000fe4000bf26270 */
[----:B------:R-:W0:Y:S01]  /*6300*/  S2R R29, SR_TID.X ;  /* 0x00000000001d7919 */ /* 0x000e220000002100 */
[----:B-1----:R-:W-:-:S04]  /*6310*/  SHF.R.U32.HI R7, RZ, 0x8, R7 ;  /* 0x00000008ff077819 */ /* 0x002fc80000011607 */
[----:B------:R-:W-:Y:S01]  /*6320*/  SGXT.U32 R7, R7, 0x1 ;  /* 0x000000010707781a */ /* 0x000fe20000000000 */
[----:B--2---:R-:W-:Y:S01]  /*6330*/  IMAD.MOV.U32 R3, RZ, RZ, R8 ;  /* 0x000000ffff037224 */ /* 0x004fe200078e0008 */
[----:B------:R-:W-:Y:S02]  /*6340*/  IADD3 R2, P4, PT, R8, R23, RZ ;  /* 0x0000001708027210 */ /* 0x000fe40007f9e0ff */
[----:B------:R-:W-:-:S04]  /*6350*/  LOP3.LUT R7, R7, 0x14, RZ, 0xfc, !PT ;  /* 0x0000001407077812 */ /* 0x000fc800078efcff */
[----:B------:R-:W-:Y:S02]  /*6360*/  ISETP.GE.AND P2, PT, R7, UR7, PT ;  /* 0x0000000707007c0c */ /* 0x000fe4000bf46270 */
[----:B------:R-:W-:Y:S01]  /*6370*/  PRMT R14, RZ, 0x7610, R14 ;  /* 0x00007610ff0e7816 */ /* 0x000fe2000000000e */
[----:B------:R-:W2:Y:S01]  /*6380*/  LDL R7, [R1+0x7c0] ;  /* 0x0007c00001077983 */ /* 0x000ea20000100800 */
[----:B------:R-:W-:-:S09]  /*6390*/  LEA.HI.X.SX32 R3, R3, R22, 0x1, P4 ;  /* 0x0000001603037211 */ /* 0x000fd200020f0eff */
[----:B------:R2:W4:Y:S01]  /*63a0*/  @!P2 LDG.E.U8 R14, desc[UR8][R2.64] ;  /* 0x00000008020ea981 */ /* 0x000522000c1e1100 */
[----:B0-----:R-:W-:-:S04]  /*63b0*/  SHF.R.U32.HI R8, RZ, 0x8, R29 ;  /* 0x00000008ff087819 */ /* 0x001fc8000001161d */
[----:B------:R-:W-:-:S04]  /*63c0*/  SGXT.U32 R8, R8, 0x1 ;  /* 0x000000010808781a */ /* 0x000fc80000000000 */
[----:B------:R-:W-:-:S04]  /*63d0*/  LOP3.LUT R8, R8, 0x18, RZ, 0xfc, !PT ;  /* 0x0000001808087812 */ /* 0x000fc800078efcff */
[----:B------:R-:W-:Y:S02]  /*63e0*/  ISETP.GE.AND P0, PT, R8, UR7, PT ;  /* 0x0000000708007c0c */ /* 0x000fe4000bf06270 */
[----:B------:R-:W-:-:S04]  /*63f0*/  SHF.R.U32.HI R29, RZ, 0x8, R29 ;  /* 0x00000008ff1d7819 */ /* 0x000fc8000001161d */
[----:B------:R-:W-:-:S04]  /*6400*/  SGXT.U32 R29, R29, 0x1 ;  /* 0x000000011d1d781a */ /* 0x000fc80000000000 */
[----:B------:R-:W-:-:S04]  /*6410*/  LOP3.LUT R29, R29, 0x1a, RZ, 0xfc, !PT ;  /* 0x0000001a1d1d7812 */ /* 0x000fc800078efcff */
[----:B------:R-:W-:Y:S02]  /*6420*/  ISETP.GE.AND P2, PT, R29, UR7, PT ;  /* 0x000000071d007c0c */ /* 0x000fe4000bf46270 */
[----:B---3--:R-:W-:Y:S02]  /*6430*/  IADD3 R4, P3, PT, R5, R23, RZ ;  /* 0x0000001705047210 */ /* 0x008fe40007f7e0ff */
[----:B------:R-:W3:Y:S04]  /*6440*/  LDL R5, [R1+0x7bc] ;  /* 0x0007bc0001057983 */ /* 0x000ee80000100800 */
[----:B------:R-:W4:Y:S04]  /*6450*/  LDL.LU R8, [R1+0xed0] ;  /* 0x000ed00001087983 */ /* 0x000f280000300800 */
[----:B------:R-:W4:Y:S04]  /*6460*/  LDL R3, [R1+0x7c4] ;  /* 0x0007c40001037983 */ /* 0x000f280000100800 */
[----:B------:R-:W4:Y:S01]  /*6470*/  LDL R29, [R1+0x7ac] ;  /* 0x0007ac00011d7983 */ /* 0x000f220000100800 */
[----:B------:R-:W-:-:S02]  /*6480*/  PRMT R13, RZ, 0x7610, R13 ;  /* 0x00007610ff0d7816 */ /* 0x000fc4000000000d */
[----:B------:R-:W-:Y:S02]  /*6490*/  PRMT R12, RZ, 0x7610, R12 ;  /* 0x00007610ff0c7816 */ /* 0x000fe4000000000c */
[----:B--2---:R-:W-:Y:S02]  /*64a0*/  IADD3 R2, P4, PT, R7, R23, RZ ;  /* 0x0000001707027210 */ /* 0x004fe40007f9e0ff */
[----:B------:R-:W-:-:S04]  /*64b0*/  SHF.R.U32.HI R6, RZ, 0x8, R6 ;  /* 0x00000008ff067819 */ /* 0x000fc80000011606 */
[----:B------:R-:W-:-:S04]  /*64c0*/  SGXT.U32 R6, R6, 0x1 ;  /* 0x000000010606781a */ /* 0x000fc80000000000 */
[----:B------:R-:W-:Y:S02]  /*64d0*/  LOP3.LUT R6, R6, 0x1c, RZ, 0xfc, !PT ;  /* 0x0000001c06067812 */ /* 0x000fe400078efcff */
[----:B------:R-:W-:Y:S02]  /*64e0*/  PRMT R11, RZ, 0x7610, R11 ;  /* 0x00007610ff0b7816 */ /* 0x000fe4000000000b */
[----:B------:R-:W-:Y:S02]  /*64f0*/  PRMT R9, RZ, 0x7610, R9 ;  /* 0x00007610ff097816 */ /* 0x000fe40000000009 */
[----:B------:R-:W-:Y:S02]  /*6500*/  PRMT R10, RZ, 0x7610, R10 ;  /* 0x00007610ff0a7816 */ /* 0x000fe4000000000a */
[----:B---3--:R-:W-:-:S05]  /*6510*/  LEA.HI.X.SX32 R5, R5, R22, 0x1, P3 ;  /* 0x0000001605057211 */ /* 0x008fca00018f0eff */
[----:B------:R4:W2:Y:S02]  /*6520*/  @!P1 LDG.E.U8 R13, desc[UR8][R4.64] ;  /* 0x00000008040d9981 */ /* 0x0008a4000c1e1100 */
[----:B----4-:R-:W-:Y:S01]  /*6530*/  IADD3 R4, P3, PT, R3, R23, RZ ;  /* 0x0000001703047210 */ /* 0x010fe20007f7e0ff */
[----:B------:R-:W-:Y:S01]  /*6540*/  IMAD.MOV.U32 R5, RZ, RZ, R3 ;  /* 0x000000ffff057224 */ /* 0x000fe200078e0003 */
[----:B------:R-:W-:Y:S02]  /*6550*/  LEA.HI.X.SX32 R3, R7, R22, 0x1, P4 ;  /* 0x0000001607037211 */ /* 0x000fe400020f0eff */
[----:B------:R-:W0:Y:S03]  /*6560*/  LDC R7, c[0x0][0x3a8] ;  /* 0x0000ea00ff077b82 */ /* 0x000e260000000800 */
[----:B------:R-:W3:Y:S01]  /*6570*/  @!P0 LDG.E.U8 R12, desc[UR8][R2.64] ;  /* 0x00000008020c8981 */ /* 0x000ee2000c1e1100 */
[----:B------:R-:W-:-:S02]  /*6580*/  ISETP.GE.AND P1, PT, R6, UR7, PT ;  /* 0x0000000706007c0c */ /* 0x000fc4000bf26270 */
[----:B------:R-:W-:Y:S02]  /*6590*/  LOP3.LUT R6, R0, 0x1c, RZ, 0xfc, !PT ;  /* 0x0000001c00067812 */ /* 0x000fe400078efcff */
[----:B------:R-:W-:-:S05]  /*65a0*/  LEA.HI.X.SX32 R5, R5, R22, 0x1, P3 ;  /* 0x0000001605057211 */ /* 0x000fca00018f0eff */
[----:B------:R1:W4:Y:S01]  /*65b0*/  @!P2 LDG.E.U8 R11, desc[UR8][R4.64] ;  /* 0x00000008040ba981 */ /* 0x000322000c1e1100 */
[----:B0-----:R-:W-:Y:S02]  /*65c0*/  IMAD R6, R6, R7, RZ ;  /* 0x0000000706067224 */ /* 0x001fe400078e02ff */
[----:B------:R-:W0:Y:S01]  /*65d0*/  S2R R7, SR_TID.X ;  /* 0x0000000000077919 */ /* 0x000e220000002100 */
[-C--:B-1----:R-:W-:Y:S01]  /*65e0*/  IADD3 R4, P2, PT, R29, R23.reuse, RZ ;  /* 0x000000171d047210 */ /* 0x082fe20007f5e0ff */
[----:B------:R-:W-:Y:S02]  /*65f0*/  IMAD.MOV.U32 R5, RZ, RZ, R29 ;  /* 0x000000ffff057224 */ /* 0x000fe400078e001d */
[----:B------:R-:W1:Y:S01]  /*6600*/  LDC R29, c[0x0][0x3a8] ;  /* 0x0000ea00ff1d7b82 */ /* 0x000e620000000800 */
[----:B------:R-:W-:Y:S02]  /*6610*/  LOP3.LUT R0, R0, 0x1e, RZ, 0xfc, !PT ;  /* 0x0000001e00007812 */ /* 0x000fe400078efcff */
[----:B------:R-:W-:-:S02]  /*6620*/  IADD3 R2, P0, PT, R6, R23, RZ ;  /* 0x0000001706027210 */ /* 0x000fc40007f1e0ff */
[----:B0-----:R-:W-:Y:S01]  /*6630*/  SHF.R.U32.HI R7, RZ, 0x8, R7 ;  /* 0x00000008ff077819 */ /* 0x001fe20000011607 */
[----:B-1----:R-:W-:-:S03]  /*6640*/  IMAD R0, R0, R29, RZ ;  /* 0x0000001d00007224 */ /* 0x002fc600078e02ff */
[----:B------:R-:W-:Y:S01]  /*6650*/  SGXT.U32 R7, R7, 0x1 ;  /* 0x000000010707781a */ /* 0x000fe20000000000 */
[----:B------:R-:W0:Y:S03]  /*6660*/  S2R R29, SR_TID.X ;  /* 0x00000000001d7919 */ /* 0x000e260000002100 */
[C---:B------:R-:W-:Y:S02]  /*6670*/  LOP3.LUT R3, R7.reuse, 0xe, RZ, 0xfc, !PT ;  /* 0x0000000e07037812 */ /* 0x040fe400078efcff */
[----:B------:R-:W-:Y:S02]  /*6680*/  LOP3.LUT R7, R7, 0x1e, RZ, 0xfc, !PT ;  /* 0x0000001e07077812 */ /* 0x000fe400078efcff */
[----:B------:R-:W-:Y:S02]  /*6690*/  ISETP.GE.AND P3, PT, R3, UR7, PT ;  /* 0x0000000703007c0c */ /* 0x000fe4000bf66270 */
[----:B------:R-:W-:-:S02]  /*66a0*/  LEA.HI.X.SX32 R3, R6, R22, 0x1, P0 ;  /* 0x0000001606037211 */ /* 0x000fc400000f0eff */
[----:B------:R-:W-:-:S03]  /*66b0*/  ISETP.GE.AND P4, PT, R7, UR7, PT ;  /* 0x0000000707007c0c */ /* 0x000fc6000bf86270 */
[----:B------:R1:W4:Y:S01]  /*66c0*/  @!P1 LDG.E.U8 R9, desc[UR8][R2.64] ;  /* 0x0000000802099981 */ /* 0x000322000c1e1100 */
[C---:B------:R-:W-:Y:S02]  /*66d0*/  IADD3 R6, P0, PT, R0.reuse, R23, RZ ;  /* 0x0000001700067210 */ /* 0x040fe40007f1e0ff */
[----:B------:R-:W-:Y:S01]  /*66e0*/  PRMT R8, RZ, 0x7610, R8 ;  /* 0x00007610ff087816 */ /* 0x000fe20000000008 */
[----:B-1----:R-:W1:Y:S01]  /*66f0*/  S2R R3, SR_TID.X ;  /* 0x0000000000037919 */ /* 0x002e620000002100 */
[-C--:B------:R-:W-:Y:S02]  /*6700*/  LEA.HI.X.SX32 R5, R5, R22.reuse, 0x1, P2 ;  /* 0x0000001605057211 */ /* 0x080fe400010f0eff */
[----:B------:R-:W-:-:S03]  /*6710*/  LEA.HI.X.SX32 R7, R0, R22, 0x1, P0 ;  /* 0x0000001600077211 */ /* 0x000fc600000f0eff */
[----:B------:R1:W4:Y:S04]  /*6720*/  @!P3 LDG.E.U8 R10, desc[UR8][R4.64] ;  /* 0x00000008040ab981 */ /* 0x000328000c1e1100 */
[----:B------:R1:W4:Y:S01]  /*6730*/  @!P4 LDG.E.U8 R8, desc[UR8][R6.64] ;  /* 0x000000080608c981 */ /* 0x000322000c1e1100 */
[----:B0-----:R-:W-:-:S04]  /*6740*/  LOP3.LUT R29, R29, 0x100, RZ, 0xc0, !PT ;  /* 0x000001001d1d7812 */ /* 0x001fc800078ec0ff */
[----:B------:R-:W-:-:S04]  /*6750*/  ISETP.NE.U32.AND P5, PT, R29, RZ, PT ;  /* 0x000000ff1d00720c */ /* 0x000fc80003fa5070 */
[----:B------:R-:W-:-:S04]  /*6760*/  SEL R29, RZ, 0x108, !P5 ;  /* 0x00000108ff1d7807 */ /* 0x000fc80006800000 */
[----:B-1----:R-:W-:Y:S01]  /*6770*/  LOP3.LUT R29, R29, 0xff, R3, 0x78, !PT ;  /* 0x000000ff1d1d7812 */ /* 0x002fe200078e7803 */
[----:B------:R-:W-:Y:S01]  /*6780*/  BAR.SYNC.DEFER_BLOCKING 0x0 ;  /* 0x0000000000007b1d */ /* 0x000fe20000010000 */
[----:B------:R-:W-:-:S05]  /*6790*/  LOP3.LUT R3, R3, 0x100, RZ, 0xc0, !PT ;  /* 0x0000010003037812 */ /* 0x000fca00078ec0ff */
[----:B------:R-:W-:Y:S04]  /*67a0*/  STS.U8 [R29+UR5], R25 ;  /* 0x000000191d007988 */ /* 0x000fe80008000005 */
[----:B------:R0:W-:Y:S02]  /*67b0*/  STS.U8 [R29+UR5+0x1000], R16 ;  /* 0x001000101d007988 */ /* 0x0001e40008000005 */
[----:B0-----:R-:W0:Y:S01]  /*67c0*/  S2R R29, SR_TID.X ;  /* 0x00000000001d7919 */ /* 0x001e220000002100 */
[----:B------:R-:W-:-:S04]  /*67d0*/  ISETP.NE.U32.AND P2, PT, R3, RZ, PT ;  /* 0x000000ff0300720c */ /* 0x000fc80003f45070 */
[----:B------:R-:W-:Y:S01]  /*67e0*/  SEL R2, RZ, 0x108, !P2 ;  /* 0x00000108ff027807 */ /* 0x000fe20005000000 */
[----:B------:R-:W-:Y:S01]  /*67f0*/  STL [R1+0x7fc], R23 ;  /* 0x0007fc1701007387 */ /* 0x000fe20000100800 */
[----:B------:R-:W-:Y:S02]  /*6800*/  ISETP.NE.U32.AND P1, PT, R3, RZ, PT ;  /* 0x000000ff0300720c */ /* 0x000fe40003f25070 */
[----:B0-----:R-:W-:-:S04]  /*6810*/  LOP3.LUT R2, R2, 0xff, R29, 0x78, !PT ;  /* 0x000000ff02027812 */ /* 0x001fc800078e781d */
[----:B------:R-:W-:-:S05]  /*6820*/  LOP3.LUT R2, R2, 0x10, RZ, 0x3c, !PT ;  /* 0x0000001002027812 */ /* 0x000fca00078e3cff */
[----:B------:R-:W-:Y:S04]  /*6830*/  STS.U8 [R2+UR5+0x200], R24 ;  /* 0x0002001802007988 */ /* 0x000fe80008000005 */
[----:B------:R0:W-:Y:S02]  /*6840*/  STS.U8 [R2+UR5+0x1200], R15 ;  /* 0x0012000f02007988 */ /* 0x0001e40008000005 */
[----:B0-----:R-:W0:Y:S01]  /*6850*/  S2R R2, SR_TID.X ;  /* 0x0000000000027919 */ /* 0x001e220000002100 */
[----:B------:R-:W-:Y:S01]  /*6860*/  SEL R3, RZ, 0x108, !P1 ;  /* 0x00000108ff037807 */ /* 0x000fe20004800000 */
[----:B------:R-:W1:Y:S03]  /*6870*/  S2R R23, SR_TID.X ;  /* 0x0000000000177919 */ /* 0x000e660000002100 */
[----:B------:R-:W-:-:S02]  /*6880*/  LOP3.LUT R3, R3, 0xff, R29, 0x78, !PT ;  /* 0x000000ff03037812 */ /* 0x000fc400078e781d */
[----:B------:R-:W-:Y:S02]  /*6890*/  LOP3.LUT R29, R29, 0x100, RZ, 0xc0, !PT ;  /* 0x000001001d1d7812 */ /* 0x000fe400078ec0ff */
[----:B------:R-:W-:Y:S02]  /*68a0*/  LOP3.LUT R3, R3, 0x20, RZ, 0x3c, !PT ;  /* 0x0000002003037812 */ /* 0x000fe400078e3cff */
[C---:B------:R-:W-:Y:S02]  /*68b0*/  ISETP.NE.U32.AND P2, PT, R29.reuse, RZ, PT ;  /* 0x000000ff1d00720c */ /* 0x040fe40003f45070 */
[----:B------:R-:W-:Y:S01]  /*68c0*/  ISETP.NE.U32.AND P1, PT, R29, RZ, PT ;  /* 0x000000ff1d00720c */ /* 0x000fe20003f25070 */
[----:B------:R-:W-:Y:S01]  /*68d0*/  STS.U8 [R3+UR5+0x400], R21 ;  /* 0x0004001503007988 */ /* 0x000fe20008000005 */
[----:B------:R-:W-:-:S03]  /*68e0*/  SEL R29, RZ, 0x108, !P2 ;  /* 0x00000108ff1d7807 */ /* 0x000fc60005000000 */
[----:B------:R0:W-:Y:S02]  /*68f0*/  STS.U8 [R3+UR5+0x1400], R14 ;  /* 0x0014000e03007988 */ /* 0x0001e40008000005 */
[----:B0-----:R-:W-:Y:S02]  /*6900*/  SEL R3, RZ, 0x108, !P1 ;  /* 0x00000108ff037807 */ /* 0x001fe40004800000 */
[--C-:B------:R-:W-:Y:S02]  /*6910*/  LOP3.LUT R29, R29, 0xff, R2.reuse, 0x78, !PT ;  /* 0x000000ff1d1d7812 */ /* 0x100fe400078e7802 */
[----:B------:R-:W-:Y:S02]  /*6920*/  LOP3.LUT R3, R3, 0xff, R2, 0x78, !PT ;  /* 0x000000ff03037812 */ /* 0x000fe400078e7802 */
[----:B------:R-:W-:Y:S02]  /*6930*/  LOP3.LUT R29, R29, 0x30, RZ, 0x3c, !PT ;  /* 0x000000301d1d7812 */ /* 0x000fe400078e3cff */
[----:B------:R-:W-:Y:S01]  /*6940*/  LOP3.LUT R3, R3, 0x40, RZ, 0x3c, !PT ;  /* 0x0000004003037812 */ /* 0x000fe200078e3cff */
[----:B------:R-:W-:Y:S04]  /*6950*/  STL [R1+0x7f8], R22 ;  /* 0x0007f81601007387 */ /* 0x000fe80000100800 */
[----:B------:R-:W4:Y:S04]  /*6960*/  LDL R2, [R1+0x4fc] ;  /* 0x0004fc0001027983 */ /* 0x000f280000100800 */
[----:B------:R-:W-:Y:S01]  /*6970*/  STS.U8 [R29+UR5+0x600], R20 ;  /* 0x000600141d007988 */ /* 0x000fe20008000005 */
[----:B-1----:R-:W-:Y:S01]  /*6980*/  LOP3.LUT R0, R23, 0x1f, RZ, 0xc0, !PT ;  /* 0x0000001f17007812 */ /* 0x002fe200078ec0ff */
[----:B------:R-:W0:Y:S01]  /*6990*/  S2R R5, SR_TID.X ;  /* 0x0000000000057919 */ /* 0x000e220000002100 */
[----:B------:R-:W1:Y:S01]  /*69a0*/  S2R R7, SR_TID.X ;  /* 0x0000000000077919 */ /* 0x000e620000002100 */
[----:B------:R-:W-:Y:S01]  /*69b0*/  PRMT R27, RZ, 0x7610, R27 ;  /* 0x00007610ff1b7816 */ /* 0x000fe2000000001b */
[----:B------:R-:W4:Y:S01]  /*69c0*/  LDL R4, [R1+0x50c] ;  /* 0x00050c0001047983 */ /* 0x000f220000100800 */
[----:B------:R-:W-:-:S03]  /*69d0*/  PRMT R26, RZ, 0x7610, R26 ;  /* 0x00007610ff1a7816 */ /* 0x000fc6000000001a */
[----:B------:R-:W4:Y:S04]  /*69e0*/  LDL R6, [R1+0x52c] ;  /* 0x00052c0001067983 */ /* 0x000f280000100800 */
[----:B--2---:R-:W-:Y:S04]  /*69f0*/  STS.U8 [R29+UR5+0x1600], R13 ;  /* 0x0016000d1d007988 */ /* 0x004fe80008000005 */
[----:B------:R-:W-:Y:S04]  /*6a00*/  STS.U8 [R3+UR5+0x800], R19 ;  /* 0x0008001303007988 */ /* 0x000fe80008000005 */
[----:B---3--:R2:W-:Y:S02]  /*6a10*/  STS.U8 [R3+UR5+0x1800], R12 ;  /* 0x0018000c03007988 */ /* 0x0085e40008000005 */
[----:B--2---:R-:W-:-:S02]  /*6a20*/  LOP3.LUT R3, R23, 0x100, RZ, 0xc0, !PT ;  /* 0x0000010017037812 */ /* 0x004fc400078ec0ff */
[----:B------:R-:W2:Y:S01]  /*6a30*/  LDL R23, [R1+0x4f8] ;  /* 0x0004f80001177983 */ /* 0x000ea20000100800 */
[----:B0-----:R-:W-:Y:S02]  /*6a40*/  LOP3.LUT R22, R5, 0x100, RZ, 0xc0, !PT ;  /* 0x0000010005167812 */ /* 0x001fe400078ec0ff */
[----:B------:R-:W-:Y:S02]  /*6a50*/  ISETP.NE.U32.AND P1, PT, R3, RZ, PT ;  /* 0x000000ff0300720c */ /* 0x000fe40003f25070 */
[C---:B------:R-:W-:Y:S02]  /*6a60*/  ISETP.NE.U32.AND P2, PT, R22.reuse, RZ, PT ;  /* 0x000000ff1600720c */ /* 0x040fe40003f45070 */
[----:B------:R-:W-:Y:S02]  /*6a70*/  SEL R3, RZ, 0x108, !P1 ;  /* 0x00000108ff037807 */ /* 0x000fe40004800000 */
[----:B------:R-:W-:Y:S02]  /*6a80*/  ISETP.NE.U32.AND P3, PT, R22, RZ, PT ;  /* 0x000000ff1600720c */ /* 0x000fe40003f65070 */
[----:B------:R-:W-:-:S02]  /*6a90*/  LOP3.LUT R3, R3, 0xff, R5, 0x78, !PT ;  /* 0x000000ff03037812 */ /* 0x000fc400078e7805 */
[----:B------:R-:W-:Y:S02]  /*6aa0*/  SEL R5, RZ, 0x108, !P2 ;  /* 0x00000108ff057807 */ /* 0x000fe40005000000 */
[----:B------:R-:W-:Y:S02]  /*6ab0*/  SEL R22, RZ, 0x108, !P3 ;  /* 0x00000108ff167807 */ /* 0x000fe40005800000 */
[--C-:B-1----:R-:W-:Y:S02]  /*6ac0*/  LOP3.LUT R5, R5, 0xff, R7.reuse, 0x78, !PT ;  /* 0x000000ff05057812 */ /* 0x102fe400078e7807 */
[----:B------:R-:W-:Y:S02]  /*6ad0*/  LOP3.LUT R3, R3, 0x50, RZ, 0x3c, !PT ;  /* 0x0000005003037812 */ /* 0x000fe400078e3cff */
[----:B------:R-:W-:Y:S02]  /*6ae0*/  LOP3.LUT R22, R22, 0xff, R7, 0x78, !PT ;  /* 0x000000ff16167812 */ /* 0x000fe400078e7807 */
[----:B------:R-:W-:Y:S01]  /*6af0*/  LOP3.LUT R5, R5, 0x60, RZ, 0x3c, !PT ;  /* 0x0000006005057812 */ /* 0x000fe200078e3cff */
[----:B------:R-:W-:Y:S01]  /*6b00*/  STS.U8 [R3+UR5+0xa00], R17 ;  /* 0x000a001103007988 */ /* 0x000fe20008000005 */
[----:B------:R-:W-:-:S03]  /*6b10*/  LOP3.LUT R22, R22, 0x70, RZ, 0x3c, !PT ;  /* 0x0000007016167812 */ /* 0x000fc600078e3cff */
[----:B----4-:R-:W-:Y:S04]  /*6b20*/  STS.U8 [R3+UR5+0x1a00], R11 ;  /* 0x001a000b03007988 */ /* 0x010fe80008000005 */
[----:B------:R-:W-:Y:S01]  /*6b30*/  STS.U8 [R5+UR5+0xc00], R18 ;  /* 0x000c001205007988 */ /* 0x000fe20008000005 */
[C---:B------:R-:W-:Y:S01]  /*6b40*/  ISETP.GE.AND P0, PT, R0.reuse, UR7, PT ;  /* 0x0000000700007c0c */ /* 0x040fe2000bf06270 */
[C---:B------:R-:W-:Y:S02]  /*6b50*/  IMAD R29, R0.reuse, UR12, RZ ;  /* 0x0000000c001d7c24 */ /* 0x040fe4000f8e02ff */
[----:B------:R-:W-:Y:S01]  /*6b60*/  IMAD R0, R0, UR11, RZ ;  /* 0x0000000b00007c24 */ /* 0x000fe2000f8e02ff */
[----:B------:R-:W3:Y:S04]  /*6b70*/  LDL R7, [R1+0x524] ;  /* 0x0005240001077983 */ /* 0x000ee80000100800 */
[----:B------:R-:W-:Y:S01]  /*6b80*/  SHF.R.S32.HI R0, RZ, 0x1f, R0 ;  /* 0x0000001fff007819 */ /* 0x000fe20000011400 */
[----:B------:R0:W-:Y:S04]  /*6b90*/  STS.U8 [R5+UR5+0x1c00], R9 ;  /* 0x001c000905007988 */ /* 0x0001e80008000005 */
[----:B0-----:R-:W4:Y:S04]  /*6ba0*/  LDL R5, [R1+0x508] ;  /* 0x0005080001057983 */ /* 0x001f280000100800 */
[----:B------:R-:W-:Y:S04]  /*6bb0*/  STS.U8 [R22+UR5+0xe00], R10 ;  /* 0x000e000a16007988 */ /* 0x000fe80008000005 */
[----:B------:R0:W-:Y:S01]  /*6bc0*/  STS.U8 [R22+UR5+0x1e00], R8 ;  /* 0x001e000816007988 */ /* 0x0001e20008000005 */
[----:B------:R-:W-:-:S05]  /*6bd0*/  IADD3 R2, P1, PT, R29, R2, RZ ;  /* 0x000000021d027210 */ /* 0x000fca0007f3e0ff */
[----:B--2---:R-:W-:Y:S01]  /*6be0*/  IMAD.X R3, R0, 0x1, R23, P1 ;  /* 0x0000000100037824 */ /* 0x004fe200008e0617 */
[----:B------:R-:W-:Y:S01]  /*6bf0*/  BAR.SYNC.DEFER_BLOCKING 0x0 ;  /* 0x0000000000007b1d */ /* 0x000fe20000010000 */
[----:B------:R-:W-:-:S05]  /*6c00*/  IADD3 R4, P2, PT, R29, R4, RZ ;  /* 0x000000041d047210 */ /* 0x000fca0007f5e0ff */
[----:B------:R-:W2:Y:S04]  /*6c10*/  LDL.LU R23, [R1+0x5a8] ;  /* 0x0005a80001177983 */ /* 0x000ea80000300800 */
[----:B0-----:R-:W2:Y:S04]  /*6c20*/  LDL.LU R22, [R1+0x5b8] ;  /* 0x0005b80001167983 */ /* 0x001ea80000300800 */
[----:B------:R-:W2:Y:S01]  /*6c30*/  @!P0 LDG.E.U8 R27, desc[UR8][R2.64] ;  /* 0x00000008021b8981 */ /* 0x000ea2000c1e1100 */
[----:B----4-:R-:W-:-:S05]  /*6c40*/  IMAD.X R5, R0, 0x1, R5, P2 ;  /* 0x0000000100057824 */ /* 0x010fca00010e0605 */
[----:B------:R-:W4:Y:S04]  /*6c50*/  @!P0 LDG.E.U8 R26, desc[UR8][R4.64] ;  /* 0x00000008041a8981 */ /* 0x000f28000c1e1100 */
[----:B--2---:R0:W-:Y:S04]  /*6c60*/  STL [R1+0x450], R27 ;  /* 0x0004501b01007387 */ /* 0x0041e80000100800 */
[----:B0-----:R-:W2:Y:S04]  /*6c70*/  LDL.LU R27, [R1+0xecc] ;  /* 0x000ecc00011b7983 */ /* 0x001ea80000300800 */
[----:B------:R-:W2:Y:S02]  /*6c80*/  LDL R3, [R1+0x51c] ;  /* 0x00051c0001037983 */ /* 0x000ea40000100800 */
[----:B--2---:R-:W-:-:S02]  /*6c90*/  IADD3 R2, P1, PT, R29, R3, RZ ;  /* 0x000000031d027210 */ /* 0x004fc40007f3e0ff */
[----:B------:R-:W2:Y:S04]  /*6ca0*/  LDL R3, [R1+0x518] ;  /* 0x0005180001037983 */ /* 0x000ea80000100800 */
[----:B----4-:R0:W-:Y:S04]  /*6cb0*/  STL [R1+0x454], R26 ;  /* 0x0004541a01007387 */ /* 0x0101e80000100800 */
[----:B0-----:R-:W4:Y:S04]  /*6cc0*/  LDL.LU R26, [R1+0xec8] ;  /* 0x000ec800011a7983 */ /* 0x001f280000300800 */
[----:B------:R-:W4:Y:S01]  /*6cd0*/  LDL R5, [R1+0x520] ;  /* 0x0005200001057983 */ /* 0x000f220000100800 */
[----:B---3--:R-:W-:-:S03]  /*6ce0*/  IADD3 R4, P2, PT, R29, R7, RZ ;  /* 0x000000071d047210 */ /* 0x008fc60007f5e0ff */
[----:B------:R-:W3:Y:S01]  /*6cf0*/  LDL R7, [R1+0x528] ;  /* 0x0005280001077983 */ /* 0x000ee20000100800 */
[----:B------:R-:W-:Y:S01]  /*6d00*/  PRMT R27, RZ, 0x7610, R27 ;  /* 0x00007610ff1b7816 */ /* 0x000fe2000000001b */
[C---:B--2---:R-:W-:Y:S01]  /*6d10*/  IMAD.X R3, R0.reuse, 0x1, R3, P1 ;  /* 0x0000000100037824 */ /* 0x044fe200008e0603 */
[----:B----4-:R-:W-:Y:S01]  /*6d20*/  PRMT R26, RZ, 0x7610, R26 ;  /* 0x00007610ff1a7816 */ /* 0x010fe2000000001a */
[----:B------:R-:W-:-:S05]  /*6d30*/  IMAD.X R5, R0, 0x1, R5, P2 ;  /* 0x0000000100057824 */ /* 0x000fca00010e0605 */
[----:B------:R-:W2:Y:S04]  /*6d40*/  @!P0 LDG.E.U8 R26, desc[UR8][R2.64] ;  /* 0x00000008021a8981 */ /* 0x000ea8000c1e1100 */
[----:B------:R-:W4:Y:S01]  /*6d50*/  @!P0 LDG.E.U8 R27, desc[UR8][R4.64] ;  /* 0x00000008041b8981 */ /* 0x000f22000c1e1100 */
[----:B------:R-:W-:Y:S02]  /*6d60*/  IADD3 R6, P3, PT, R29, R6, RZ ;  /* 0x000000061d067210 */ /* 0x000fe40007f7e0ff */
[----:B------:R-:W-:-:S03]  /*6d70*/  PRMT R28, RZ, 0x7610, R28 ;  /* 0x00007610ff1c7816 */ /* 0x000fc6000000001c */
[----:B---3--:R-:W-:-:S05]  /*6d80*/  IMAD.X R7, R0, 0x1, R7, P3 ;  /* 0x0000000100077824 */ /* 0x008fca00018e0607 */
[----:B------:R-:W3:Y:S04]  /*6d90*/  @!P0 LDG.E.U8 R28, desc[UR8][R6.64] ;  /* 0x00000008061c8981 */ /* 0x000ee8000c1e1100 */
[----:B--2---:R0:W-:Y:S04]  /*6da0*/  STL [R1+0x24], R26 ;  /* 0x0000241a01007387 */ /* 0x0041e80000100800 */
[----:B0-----:R-:W2:Y:S04]  /*6db0*/  LDL.LU R26, [R1+0xec4] ;  /* 0x000ec400011a7983 */ /* 0x001ea80000300800 */
[----:B------:R-:W2:Y:S04]  /*6dc0*/  LDL R3, [R1+0x534] ;  /* 0x0005340001037983 */ /* 0x000ea80000100800 */
[----:B----4-:R0:W-:Y:S04]  /*6dd0*/  STL [R1+0x28], R27 ;  /* 0x0000281b01007387 */ /* 0x0101e80000100800 */
[----:B0-----:R-:W4:Y:S04]  /*6de0*/  LDL.LU R27, [R1+0xec0] ;  /* 0x000ec000011b7983 */ /* 0x001f280000300800 */
[----:B------:R-:W4:Y:S04]  /*6df0*/  LDL R5, [R1+0x53c] ;  /* 0x00053c0001057983 */ /* 0x000f280000100800 */
[----:B---3--:R0:W-:Y:S04]  /*6e00*/  STL [R1+0x2c], R28 ;  /* 0x00002c1c01007387 */ /* 0x0081e80000100800 */
[----:B0-----:R-:W3:Y:S04]  /*6e10*/  LDL.LU R28, [R1+0xebc] ;  /* 0x000ebc00011c7983 */ /* 0x001ee80000300800 */
[----:B------:R-:W3:Y:S01]  /*6e20*/  LDL R7, [R1+0x544] ;  /* 0x0005440001077983 */ /* 0x000ee20000100800 */
[----:B--2---:R-:W-:-:S03]  /*6e30*/  IADD3 R2, P1, PT, R29, R3, RZ ;  /* 0x000000031d027210 */ /* 0x004fc60007f3e0ff */
[----:B------:R-:W2:Y:S01]  /*6e40*/  LDL R3, [R1+0x530] ;  /* 0x0005300001037983 */ /* 0x000ea20000100800 */
[----:B----4-:R-:W-:-:S03]  /*6e50*/  IADD3 R4, P2, PT, R29, R5, RZ ;  /* 0x000000051d047210 */ /* 0x010fc60007f5e0ff */
[----:B------:R-:W4:Y:S01]  /*6e60*/  LDL R5, [R1+0x538] ;  /* 0x0005380001057983 */ /* 0x000f220000100800 */
[----:B------:R-:W-:Y:S02]  /*6e70*/  PRMT R26, RZ, 0x7610, R26 ;  /* 0x00007610ff1a7816 */ /* 0x000fe4000000001a */
[----:B------:R-:W-:Y:S02]  /*6e80*/  PRMT R27, RZ, 0x7610, R27 ;  /* 0x00007610ff1b7816 */ /* 0x000fe4000000001b */
[----:B---3--:R-:W-:Y:S02]  /*6e90*/  IADD3 R6, P3, PT, R29, R7, RZ ;  /* 0x000000071d067210 */ /* 0x008fe40007f7e0ff */
[----:B------:R-:W3:Y:S01]  /*6ea0*/  LDL R7, [R1+0x540] ;  /* 0x0005400001077983 */ /* 0x000ee20000100800 */
[----:B--2---:R-:W-:-:S05]  /*6eb0*/  IMAD.X R3, R0, 0x1, R3, P1 ;  /* 0x0000000100037824 */ /* 0x004fca00008e0603 */
[----:B------:R-:W2:Y:S01]  /*6ec0*/  @!P0 LDG.E.U8 R26, desc[UR8][R2.64] ;  /* 0x00000008021a8981 */ /* 0x000ea2000c1e1100 */
[----:B----4-:R-:W-:-:S05]  /*6ed0*/  IMAD.X R5, R0, 0x1, R5, P2 ;  /* 0x0000000100057824 */ /* 0x010fca00010e0605 */
[----:B------:R-:W4:Y:S01]  /*6ee0*/  @!P0 LDG.E.U8 R27, desc[UR8][R4.64] ;  /* 0x00000008041b8981 */ /* 0x000f22000c1e1100 */
[----:B------:R-:W-:Y:S01]  /*6ef0*/  PRMT R28, RZ, 0x7610, R28 ;  /* 0x00007610ff1c7816 */ /* 0x000fe2000000001c */
        /* <DEDUP_REMOVED lines=50> */
[----:B--2---:R0:W-:Y:S04]  /*7220*/  STL [R1], R26 ;  /* 0x0000001a01007387 */ /* 0x0041e80000100800 */
[----:B0-----:R-:W2:Y:S04]  /*7230*/  LDL.LU R26, [R1+0xea0] ;  /* 0x000ea000011a7983 */ /* 0x001ea80000300800 */
[----:B------:R-:W2:Y:S04]  /*7240*/  LDL R3, [R1+0x594] ;  /* 0x0005940001037983 */ /* 0x000ea80000100800 */
[----:B----4-:R0:W-:Y:S04]  /*7250*/  STL [R1+0x4], R27 ;  /* 0x0000041b01007387 */ /* 0x0101e80000100800 */
[----:B0-----:R-:W4:Y:S04]  /*7260*/  LDL.LU R27, [R1+0xe9c] ;  /* 0x000e9c00011b7983 */ /* 0x001f280000300800 */
[----:B------:R-:W4:Y:S04]  /*7270*/  LDL R5, [R1+0x59c] ;  /* 0x00059c0001057983 */ /* 0x000f280000100800 */
[----:B---3--:R0:W-:Y:S04]  /*7280*/  STL [R1+0x8], R28 ;  /* 0x0000081c01007387 */ /* 0x0081e80000100800 */
[----:B0-----:R-:W3:Y:S01]  /*7290*/  LDL.LU R28, [R1+0xe98] ;  /* 0x000e9800011c7983 */ /* 0x001ee20000300800 */
[----:B------:R-:W-:-:S03]  /*72a0*/  PRMT R25, RZ, 0x7610, R25 ;  /* 0x00007610ff197816 */ /* 0x000fc60000000019 */
[----:B------:R-:W3:Y:S01]  /*72b0*/  LDL R7, [R1+0x5a4] ;  /* 0x0005a40001077983 */ /* 0x000ee20000100800 */
[----:B--2---:R-:W-:-:S03]  /*72c0*/  IADD3 R2, P1, PT, R29, R3, RZ ;  /* 0x000000031d027210 */ /* 0x004fc60007f3e0ff */
[----:B------:R-:W2:Y:S01]  /*72d0*/  LDL R3, [R1+0x590] ;  /* 0x0005900001037983 */ /* 0x000ea20000100800 */
[----:B----4-:R-:W-:-:S03]  /*72e0*/  IADD3 R4, P2, PT, R29, R5, RZ ;  /* 0x000000051d047210 */ /* 0x010fc60007f5e0ff */
[----:B------:R-:W4:Y:S01]  /*72f0*/  LDL R5, [R1+0x598] ;  /* 0x0005980001057983 */ /* 0x000f220000100800 */
[----:B------:R-:W-:Y:S01]  /*7300*/  PRMT R26, RZ, 0x7610, R26 ;  /* 0x00007610ff1a7816 */ /* 0x000fe2000000001a */
[----:B--2---:R-:W-:-:S05]  /*7310*/  IMAD.X R3, R0, 0x1, R3, P1 ;  /* 0x0000000100037824 */ /* 0x004fca00008e0603 */
[----:B------:R-:W2:Y:S01]  /*7320*/  @!P0 LDG.E.U8 R25, desc[UR8][R2.64] ;  /* 0x0000000802198981 */ /* 0x000ea2000c1e1100 */
[----:B---3--:R-:W-:-:S03]  /*7330*/  IADD3 R6, P3, PT, R29, R7, RZ ;  /* 0x000000071d067210 */ /* 0x008fc60007f7e0ff */
[----:B------:R-:W3:Y:S04]  /*7340*/  LDL R7, [R1+0x5a0] ;  /* 0x0005a00001077983 */ /* 0x000ee80000100800 */
[----:B------:R-:W3:Y:S01]  /*7350*/  LDL R3, [R1+0x5ac] ;  /* 0x0005ac0001037983 */ /* 0x000ee20000100800 */
[----:B----4-:R-:W-:-:S05]  /*7360*/  IMAD.X R5, R0, 0x1, R5, P2 ;  /* 0x0000000100057824 */ /* 0x010fca00010e0605 */
[----:B------:R-:W4:Y:S04]  /*7370*/  @!P0 LDG.E.U8 R26, desc[UR8][R4.64] ;  /* 0x00000008041a8981 */ /* 0x000f28000c1e1100 */
[----:B--2---:R0:W-:Y:S04]  /*7380*/  STL [R1+0xe90], R25 ;  /* 0x000e901901007387 */ /* 0x0041e80000100800 */
[----:B------:R-:W2:Y:S04]  /*7390*/  LDL R5, [R1+0x5b4] ;  /* 0x0005b40001057983 */ /* 0x000ea80000100800 */
[----:B0-----:R-:W2:Y:S04]  /*73a0*/  LDL R25, [R1+0x5b0] ;  /* 0x0005b00001197983 */ /* 0x001ea80000100800 */
[----:B----4-:R0:W-:Y:S04]  /*73b0*/  STL [R1+0xe94], R26 ;  /* 0x000e941a01007387 */ /* 0x0101e80000100800 */
[----:B0-----:R-:W4:Y:S01]  /*73c0*/  LDL R26, [R1+0x5bc] ;  /* 0x0005bc00011a7983 */ /* 0x001f220000100800 */
[----:B------:R-:W-:Y:S01]  /*73d0*/  PRMT R27, RZ, 0x7610, R27 ;  /* 0x00007610ff1b7816 */ /* 0x000fe2000000001b */
[----:B---3--:R-:W-:Y:S01]  /*73e0*/  IMAD.X R7, R0, 0x1, R7, P3 ;  /* 0x0000000100077824 */ /* 0x008fe200018e0607 */
[----:B------:R-:W-:Y:S01]  /*73f0*/  IADD3 R2, P1, PT, R29, R3, RZ ;  /* 0x000000031d027210 */ /* 0x000fe20007f3e0ff */
[----:B------:R0:W-:Y:S01]  /*7400*/  STL [R1+0x804], R23 ;  /* 0x0008041701007387 */ /* 0x0001e20000100800 */
[----:B------:R-:W-:-:S03]  /*7410*/  PRMT R21, RZ, 0x7610, R21 ;  /* 0x00007610ff157816 */ /* 0x000fc60000000015 */
[----:B------:R4:W3:Y:S01]  /*7420*/  @!P0 LDG.E.U8 R27, desc[UR8][R6.64] ;  /* 0x00000008061b8981 */ /* 0x0008e2000c1e1100 */
[----:B------:R-:W-:-:S03]  /*7430*/  IMAD.X R3, R0, 0x1, R23, P1 ;  /* 0x0000000100037824 */ /* 0x000fc600008e0617 */
[----:B0-----:R-:W3:Y:S01]  /*7440*/  LDL.LU R23, [R1+0x5c4] ;  /* 0x0005c40001177983 */ /* 0x001ee20000300800 */
[----:B--2---:R-:W-:-:S05]  /*7450*/  IADD3 R4, P2, PT, R29, R5, RZ ;  /* 0x000000051d047210 */ /* 0x004fca0007f5e0ff */
[----:B------:R-:W-:Y:S02]  /*7460*/  IMAD.X R5, R0, 0x1, R25, P2 ;  /* 0x0000000100057824 */ /* 0x000fe400010e0619 */
[----:B------:R-:W2:Y:S04]  /*7470*/  LDL R25, [R1+0x5ec] ;  /* 0x0005ec0001197983 */ /* 0x000ea80000100800 */
[----:B------:R0:W2:Y:S01]  /*7480*/  @!P0 LDG.E.U8 R21, desc[UR8][R4.64] ;  /* 0x0000000804158981 */ /* 0x0000a2000c1e1100 */
[----:B----4-:R-:W-:-:S03]  /*7490*/  IADD3 R6, P3, PT, R29, R26, RZ ;  /* 0x0000001a1d067210 */ /* 0x010fc60007f7e0ff */
[----:B------:R-:W4:Y:S02]  /*74a0*/  LDL R26, [R1+0x5dc] ;  /* 0x0005dc00011a7983 */ /* 0x000f240000100800 */
[----:B------:R-:W-:Y:S02]  /*74b0*/  IMAD.X R7, R0, 0x1, R22, P3 ;  /* 0x0000000100077824 */ /* 0x000fe400018e0616 */
[----:B------:R1:W-:Y:S04]  /*74c0*/  STL [R1+0x800], R22 ;  /* 0x0008001601007387 */ /* 0x0003e80000100800 */
[----:B-1----:R-:W2:Y:S04]  /*74d0*/  LDL.LU R22, [R1+0x5d4] ;  /* 0x0005d40001167983 */ /* 0x002ea80000300800 */
[----:B------:R-:W0:Y:S01]  /*74e0*/  LDL R5, [R1+0x5cc] ;  /* 0x0005cc0001057983 */ /* 0x000e220000100800 */
[----:B------:R-:W-:-:S02]  /*74f0*/  PRMT R20, RZ, 0x7610, R20 ;  /* 0x00007610ff147816 */ /* 0x000fc40000000014 */
[----:B------:R-:W-:-:S04]  /*7500*/  PRMT R24, RZ, 0x7610, R24 ;  /* 0x00007610ff187816 */ /* 0x000fc80000000018 */
[----:B------:R-:W4:Y:S04]  /*7510*/  @!P0 LDG.E.U8 R20, desc[UR8][R2.64] ;  /* 0x0000000802148981 */ /* 0x000f28000c1e1100 */
[----:B------:R2:W4:Y:S04]  /*7520*/  @!P0 LDG.E.U8 R24, desc[UR8][R6.64] ;  /* 0x0000000806188981 */ /* 0x000528000c1e1100 */
[----:B------:R-:W4:Y:S04]  /*7530*/  LDL R3, [R1+0x5c0] ;  /* 0x0005c00001037983 */ /* 0x000f280000100800 */
[----:B---3--:R1:W-:Y:S04]  /*7540*/  STL [R1+0x80c], R23 ;  /* 0x00080c1701007387 */ /* 0x0083e80000100800 */
[----:B------:R-:W3:Y:S01]  /*7550*/  LDL R7, [R1+0x5d0] ;  /* 0x0005d00001077983 */ /* 0x000ee20000100800 */
[----:B0-----:R-:W-:-:S03]  /*7560*/  IADD3 R4, P2, PT, R29, R5, RZ ;  /* 0x000000051d047210 */ /* 0x001fc60007f5e0ff */
[----:B------:R-:W4:Y:S01]  /*7570*/  LDL R5, [R1+0x5c8] ;  /* 0x0005c80001057983 */ /* 0x000f220000100800 */
[C---:B--2---:R-:W-:Y:S02]  /*7580*/  IADD3 R6, P3, PT, R29.reuse, R22, RZ ;  /* 0x000000161d067210 */ /* 0x044fe40007f7e0ff */
[----:B------:R-:W-:Y:S01]  /*7590*/  PRMT R19, RZ, 0x7610, R19 ;  /* 0x00007610ff137816 */ /* 0x000fe20000000013 */
[----:B------:R0:W-:Y:S01]  /*75a0*/  STL [R1+0x808], R22 ;  /* 0x0008081601007387 */ /* 0x0001e20000100800 */
[----:B------:R-:W-:Y:S02]  /*75b0*/  PRMT R18, RZ, 0x7610, R18 ;  /* 0x00007610ff127816 */ /* 0x000fe40000000012 */
[----:B------:R-:W-:Y:S02]  /*75c0*/  IADD3 R2, P1, PT, R29, R23, RZ ;  /* 0x000000171d027210 */ /* 0x000fe40007f3e0ff */
[----:B-1----:R-:W2:Y:S01]  /*75d0*/  LDL R23, [R1+0x5d8] ;  /* 0x0005d80001177983 */ /* 0x002ea20000100800 */
[----:B---3--:R-:W-:-:S05]  /*75e0*/  IMAD.X R7, R0, 0x1, R7, P3 ;  /* 0x0000000100077824 */ /* 0x008fca00018e0607 */
[----:B------:R-:W3:Y:S04]  /*75f0*/  @!P0 LDG.E.U8 R19, desc[UR8][R6.64] ;  /* 0x0000000806138981 */ /* 0x000ee8000c1e1100 */
[----:B------:R-:W2:Y:S01]  /*7600*/  LDL R7, [R1+0x5e4] ;  /* 0x0005e40001077983 */ /* 0x000ea20000100800 */
[----:B----4-:R-:W-:-:S05]  /*7610*/  IMAD.X R5, R0, 0x1, R5, P2 ;  /* 0x0000000100057824 */ /* 0x010fca00010e0605 */
[----:B------:R1:W4:Y:S04]  /*7620*/  @!P0 LDG.E.U8 R18, desc[UR8][R4.64] ;  /* 0x0000000804128981 */ /* 0x000328000c1e1100 */
[----:B------:R-:W3:Y:S01]  /*7630*/  LDL R5, [R1+0x5e8] ;  /* 0x0005e80001057983 */ /* 0x000ee20000100800 */
[----:B------:R-:W-:Y:S01]  /*7640*/  PRMT R17, RZ, 0x7610, R17 ;  /* 0x00007610ff117816 */ /* 0x000fe20000000011 */
[----:B------:R-:W-:Y:S01]  /*7650*/  IMAD.X R3, R0, 0x1, R3, P1 ;  /* 0x0000000100037824 */ /* 0x000fe200008e0603 */
[----:B-1----:R-:W-:Y:S02]  /*7660*/  IADD3 R4, P3, PT, R29, R25, RZ ;  /* 0x000000191d047210 */ /* 0x002fe40007f7e0ff */
[----:B------:R-:W4:Y:S04]  /*7670*/  LDL R25, [R1+0x588] ;  /* 0x0005880001197983 */ /* 0x000f280000100800 */
[----:B------:R1:W4:Y:S01]  /*7680*/  @!P0 LDG.E.U8 R17, desc[UR8][R2.64] ;  /* 0x0000000802118981 */ /* 0x000322000c1e1100 */
[----:B------:R-:W-:-:S02]  /*7690*/  PRMT R14, RZ, 0x7610, R14 ;  /* 0x00007610ff0e7816 */ /* 0x000fc4000000000e */
[C---:B-1----:R-:W-:Y:S02]  /*76a0*/  IADD3 R2, P1, PT, R29.reuse, R26, RZ ;  /* 0x0000001a1d027210 */ /* 0x042fe40007f3e0ff */
[----:B------:R-:W4:Y:S01]  /*76b0*/  LDL R26, [R1+0x57c] ;  /* 0x00057c00011a7983 */ /* 0x000f220000100800 */
[----:B--2---:R-:W-:Y:S02]  /*76c0*/  IADD3 R6, P2, PT, R29, R7, RZ ;  /* 0x000000071d067210 */ /* 0x004fe40007f5e0ff */
[----:B------:R-:W-:Y:S01]  /*76d0*/  IMAD.X R3, R0, 0x1, R23, P1 ;  /* 0x0000000100037824 */ /* 0x000fe200008e0617 */
[----:B0-----:R-:W2:Y:S01]  /*76e0*/  LDL.LU R22, [R1+0x578] ;  /* 0x0005780001167983 */ /* 0x001ea20000300800 */
[----:B------:R-:W-:-:S03]  /*76f0*/  PRMT R16, RZ, 0x7610, R16 ;  /* 0x00007610ff107816 */ /* 0x000fc60000000010 */
[----:B------:R-:W2:Y:S04]  /*7700*/  LDL R7, [R1+0x5e0] ;  /* 0x0005e00001077983 */ /* 0x000ea80000100800 */
[----:B------:R-:W4:Y:S04]  /*7710*/  LDL.LU R23, [R1+0x568] ;  /* 0x0005680001177983 */ /* 0x000f280000300800 */
[----:B------:R-:W4:Y:S04]  /*7720*/  @!P0 LDG.E.U8 R14, desc[UR8][R2.64] ;  /* 0x00000008020e8981 */ /* 0x000f28000c1e1100 */
[----:B------:R-:W4:Y:S01]  /*7730*/  LDL R3, [R1+0x58c] ;  /* 0x00058c0001037983 */ /* 0x000f220000100800 */
[----:B---3--:R-:W-:-:S05]  /*7740*/  IMAD.X R5, R0, 0x1, R5, P3 ;  /* 0x0000000100057824 */ /* 0x008fca00018e0605 */
[----:B------:R-:W3:Y:S04]  /*7750*/  @!P0 LDG.E.U8 R16, desc[UR8][R4.64] ;  /* 0x0000000804108981 */ /* 0x000ee8000c1e1100 */
[----:B------:R-:W3:Y:S01]  /*7760*/  LDL R5, [R1+0x56c] ;  /* 0x00056c0001057983 */ /* 0x000ee20000100800 */
[----:B------:R-:W-:Y:S02]  /*7770*/  PRMT R15, RZ, 0x7610, R15 ;  /* 0x00007610ff0f7816 */ /* 0x000fe4000000000f */
[----:B------:R-:W-:Y:S01]  /*7780*/  PRMT R12, RZ, 0x7610, R12 ;  /* 0x00007610ff0c7816 */ /* 0x000fe2000000000c */
[----:B--2---:R-:W-:-:S05]  /*7790*/  IMAD.X R7, R0, 0x1, R7, P2 ;  /* 0x0000000100077824 */ /* 0x004fca00010e0607 */
[----:B------:R4:W2:Y:S01]  /*77a0*/  @!P0 LDG.E.U8 R15, desc[UR8][R6.64] ;  /* 0x00000008060f8981 */ /* 0x0008a2000c1e1100 */
[----:B------:R-:W-:Y:S02]  /*77b0*/  PRMT R13, RZ, 0x7610, R13 ;  /* 0x00007610ff0d7816 */ /* 0x000fe4000000000d */
[C---:B----4-:R-:W-:Y:S02]  /*77c0*/  IADD3 R6, P2, PT, R29.reuse, R26, RZ ;  /* 0x0000001a1d067210 */ /* 0x050fe40007f5e0ff */
[----:B------:R-:W4:Y:S01]  /*77d0*/  LDL R26, [R1+0x4f4] ;  /* 0x0004f400011a7983 */ /* 0x000f220000100800 */
[----:B------:R-:W-:Y:S02]  /*77e0*/  IADD3 R2, P3, PT, R29, R3, RZ ;  /* 0x000000031d027210 */ /* 0x000fe40007f7e0ff */
[----:B------:R-:W-:-:S03]  /*77f0*/  IMAD.X R7, R0, 0x1, R22, P2 ;  /* 0x0000000100077824 */ /* 0x000fc600010e0616 */
[----:B------:R-:W-:Y:S02]  /*7800*/  IMAD.X R3, R0, 0x1, R25, P3 ;  /* 0x0000000100037824 */ /* 0x000fe400018e0619 */
[----:B------:R-:W2:Y:S04]  /*7810*/  LDL R25, [R1+0x4f0] ;  /* 0x0004f00001197983 */ /* 0x000ea80000100800 */
[----:B------:R0:W-:Y:S04]  /*7820*/  STL [R1+0x810], R22 ;  /* 0x0008101601007387 */ /* 0x0001e80000100800 */
[----:B------:R4:W2:Y:S04]  /*7830*/  @!P0 LDG.E.U8 R12, desc[UR8][R6.64] ;  /* 0x00000008060c8981 */ /* 0x0008a8000c1e1100 */
[----:B------:R-:W2:Y:S04]  /*7840*/  @!P0 LDG.E.U8 R13, desc[UR8][R2.64] ;  /* 0x00000008020d8981 */ /* 0x000ea8000c1e1100 */
[----:B0-----:R-:W2:Y:S04]  /*7850*/  LDL.LU R22, [R1+0x510] ;  /* 0x0005100001167983 */ /* 0x001ea80000300800 */
[----:B------:R0:W-:Y:S01]  /*7860*/  STL [R1+0x814], R23 ;  /* 0x0008141701007387 */ /* 0x0001e20000100800 */
[----:B---3--:R-:W-:-:S05]  /*7870*/  IADD3 R4, P1, PT, R29, R5, RZ ;  /* 0x000000051d047210 */ /* 0x008fca0007f3e0ff */
[----:B------:R-:W-:Y:S02]  /*7880*/  IMAD.X R5, R0, 0x1, R23, P1 ;  /* 0x0000000100057824 */ /* 0x000fe400008e0617 */
[----:B0-----:R-:W3:Y:S04]  /*7890*/  LDL.LU R23, [R1+0x500] ;  /* 0x0005000001177983 */ /* 0x001ee80000300800 */
[----:B------:R-:W3:Y:S04]  /*78a0*/  LDL R7, [R1+0x504] ;  /* 0x0005040001077983 */ /* 0x000ee80000100800 */
[----:B------:R-:W3:Y:S01]  /*78b0*/  LDL R3, [R1+0x514] ;  /* 0x0005140001037983 */ /* 0x000ee20000100800 */
[----:B------:R-:W-:-:S06]  /*78c0*/  PRMT R11, RZ, 0x7610, R11 ;  /* 0x00007610ff0b7816 */ /* 0x000fcc000000000b */
[----:B------:R3:W3:Y:S01]  /*78d0*/  @!P0 LDG.E.U8 R11, desc[UR8][R4.64] ;  /* 0x00000008040b8981 */ /* 0x0006e2000c1e1100 */
[----:B----4-:R-:W-:-:S03]  /*78e0*/  IADD3 R6, P1, PT, R29, R26, RZ ;  /* 0x0000001a1d067210 */ /* 0x010fc60007f3e0ff */
[----:B--2---:R-:W-:Y:S01]  /*78f0*/  STL [R1+0x898], R22 ;  /* 0x0008981601007387 */ /* 0x004fe20000100800 */
[C---:B---3--:R-:W-:Y:S01]  /*7900*/  IADD3 R4, P2, PT, R29.reuse, R7, RZ ;  /* 0x000000071d047210 */ /* 0x048fe20007f5e0ff */
[----:B------:R-:W-:Y:S01]  /*7910*/  IMAD.X R7, R0, 0x1, R25, P1 ;  /* 0x0000000100077824 */ /* 0x000fe200008e0619 */
[----:B------:R-:W-:Y:S02]  /*7920*/  LOP3.LUT R25, R28, 0x10, RZ, 0x3c, !PT ;  /* 0x000000101c197812 */ /* 0x000fe400078e3cff */
[----:B------:R-:W-:Y:S01]  /*7930*/  IADD3 R2, P3, PT, R29, R3, RZ ;  /* 0x000000031d027210 */ /* 0x000fe20007f7e0ff */
[C---:B------:R-:W-:Y:S02]  /*7940*/  IMAD.X R5, R0.reuse, 0x1, R23, P2 ;  /* 0x0000000100057824 */ /* 0x040fe400010e0617 */
[----:B------:R-:W-:Y:S02]  /*7950*/  LDS.U8 R26, [R25+UR5+0x308] ;  /* 0x00030805191a7984 */ /* 0x000fe40008000000 */
[----:B------:R-:W-:-:S02]  /*7960*/  IMAD.X R3, R0, 0x1, R22, P3 ;  /* 0x0000000100037824 */ /* 0x000fc400018e0616 */
[----:B------:R-:W0:Y:S04]  /*7970*/  LDS.U8 R0, [R25+UR5+0x200] ;  /* 0x0002000519007984 */ /* 0x000e280008000000 */
[----:B------:R-:W-:Y:S04]  /*7980*/  STL [R1+0x89c], R23 ;  /* 0x00089c1701007387 */ /* 0x000fe80000100800 */
[----:B------:R-:W1:Y:S01]  /*7990*/  LDS.U8 R29, [R25+UR5+0x208] ;  /* 0x00020805191d7984 */ /* 0x000e620008000000 */
[----:B------:R-:W-:Y:S02]  /*79a0*/  PRMT R9, RZ, 0x7610, R9 ;  /* 0x00007610ff097816 */ /* 0x000fe40000000009 */
[----:B------:R-:W-:Y:S01]  /*79b0*/  PRMT R10, RZ, 0x7610, R10 ;  /* 0x00007610ff0a7816 */ /* 0x000fe2000000000a */
[----:B------:R-:W-:Y:S01]  /*79c0*/  LDS.U8 R23, [R28+UR5+0x1008] ;  /* 0x001008051c177984 */ /* 0x000fe20008000000 */
[----:B------:R-:W-:-:S03]  /*79d0*/  PRMT R8, RZ, 0x7610, R8 ;  /* 0x00007610ff087816 */ /* 0x000fc60000000008 */
[----:B------:R2:W3:Y:S04]  /*79e0*/  @!P0 LDG.E.U8 R9, desc[UR8][R4.64] ;  /* 0x0000000804098981 */ /* 0x0004e8000c1e1100 */
[----:B------:R4:W3:Y:S04]  /*79f0*/  @!P0 LDG.E.U8 R10, desc[UR8][R2.64] ;  /* 0x00000008020a8981 */ /* 0x0008e8000c1e1100 */
[----:B------:R0:W3:Y:S04]  /*7a00*/  @!P0 LDG.E.U8 R8, desc[UR8][R6.64] ;  /* 0x0000000806088981 */ /* 0x0000e8000c1e1100 */
[----:B--2---:R-:W-:Y:S04]  /*7a10*/  LDS.U8 R5, [R28+UR5+0x8] ;  /* 0x000008051c057984 */ /* 0x004fe80008000000 */
[----:B----4-:R-:W-:Y:S04]  /*7a20*/  LDS.U8 R3, [R28+UR5] ;  /* 0x000000051c037984 */ /* 0x010fe80008000000 */
[----:B------:R-:W-:Y:S04]  /*7a30*/  LDS.U8 R2, [R28+UR5+0x108] ;  /* 0x000108051c027984 */ /* 0x000fe80008000000 */
[----:B0-----:R-:W-:Y:S04]  /*7a40*/  STL [R1+0x654], R0 ;  /* 0x0006540001007387 */ /* 0x001fe80000100800 */
[----:B------:R-:W0:Y:S04]  /*7a50*/  LDS.U8 R0, [R25+UR5+0x300] ;  /* 0x0003000519007984 */ /* 0x000e280008000000 */
[----:B------:R-:W-:Y:S04]  /*7a60*/  STL [R1+0x650], R26 ;  /* 0x0006501a01007387 */ /* 0x000fe80000100800 */
[----:B------:R-:W2:Y:S04]  /*7a70*/  LDS.U8 R26, [R25+UR5+0x1200] ;  /* 0x00120005191a7984 */ /* 0x000ea80008000000 */
[----:B-1----:R1:W-:Y:S04]  /*7a80*/  STL [R1+0x65c], R29 ;  /* 0x00065c1d01007387 */ /* 0x0023e80000100800 */
[----:B------:R-:W-:Y:S04]  /*7a90*/  LDS.U8 R4, [R28+UR5+0x100] ;  /* 0x000100051c047984 */ /* 0x000fe80008000000 */
[----:B------:R-:W-:Y:S04]  /*7aa0*/  LDS.U8 R7, [R28+UR5+0x1000] ;  /* 0x001000051c077984 */ /* 0x000fe80008000000 */
[----:B------:R-:W-:Y:S04]  /*7ab0*/  LDS.U8 R6, [R28+UR5+0x1108] ;  /* 0x001108051c067984 */ /* 0x000fe80008000000 */
[----:B------:R-:W-:Y:S04]  /*7ac0*/  LDS.U8 R22, [R28+UR5+0x1100] ;  /* 0x001100051c167984 */ /* 0x000fe80008000000 */
[----:B0-----:R-:W-:Y:S04]  /*7ad0*/  STL [R1+0x658], R0 ;  /* 0x0006580001007387 */ /* 0x001fe80000100800 */
[----:B------:R-:W0:Y:S04]  /*7ae0*/  LDS.U8 R0, [R25+UR5+0x1308] ;  /* 0x0013080519007984 */ /* 0x000e280008000000 */
[----:B--2---:R-:W-:Y:S04]  /*7af0*/  STL [R1+0x664], R26 ;  /* 0x0006641a01007387 */ /* 0x004fe80000100800 */
[----:B------:R-:W2:Y:S01]  /*7b00*/  LDS.U8 R26, [R25+UR5+0x1208] ;  /* 0x00120805191a7984 */ /* 0x000ea20008000000 */
[----:B-1----:R-:W-:-:S03]  /*7b10*/  LOP3.LUT R29, R28, 0x20, RZ, 0x3c, !PT ;  /* 0x000000201c1d7812 */ /* 0x002fc600078e3cff */
[----:B0-----:R-:W-:Y:S04]  /*7b20*/  STL [R1+0x660], R0 ;  /* 0x0006600001007387 */ /* 0x001fe80000100800 */
[----:B------:R-:W0:Y:S04]  /*7b30*/  LDS.U8 R0, [R25+UR5+0x1300] ;  /* 0x0013000519007984 */ /* 0x000e280008000000 */
[----:B--2---:R-:W-:Y:S04]  /*7b40*/  STL [R1+0x66c], R26 ;  /* 0x00066c1a01007387 */ /* 0x004fe80000100800 */
[----:B------:R-:W1:Y:S04]  /*7b50*/  LDS.U8 R26, [R29+UR5] ;  /* 0x000000051d1a7984 */ /* 0x000e680008000000 */
[----:B0-----:R-:W-:Y:S04]  /*7b60*/  STL [R1+0x668], R0 ;  /* 0x0006680001007387 */ /* 0x001fe80000100800 */
[----:B------:R-:W0:Y:S04]  /*7b70*/  LDS.U8 R0, [R29+UR5+0x108] ;  /* 0x000108051d007984 */ /* 0x000e280008000000 */
[----:B-1----:R-:W-:Y:S04]  /*7b80*/  STL [R1+0x468], R26 ;  /* 0x0004681a01007387 */ /* 0x002fe80000100800 */
[----:B------:R-:W1:Y:S04]  /*7b90*/  LDS.U8 R26, [R29+UR5+0x8] ;  /* 0x000008051d1a7984 */ /* 0x000e680008000000 */
[----:B0-----:R-:W-:Y:S04]  /*7ba0*/  STL [R1+0x464], R0 ;  /* 0x0004640001007387 */ /* 0x001fe80000100800 */
[----:B-1----:R-:W-:Y:S04]  /*7bb0*/  STL [R1+0x470], R26 ;  /* 0x0004701a01007387 */ /* 0x002fe80000100800 */
[----:B------:R-:W0:Y:S04]  /*7bc0*/  LDS.U8 R26, [R29+UR5+0x100] ;  /* 0x000100051d1a7984 */ /* 0x000e280008000000 */
[----:B0-----:R-:W-:Y:S04]  /*7bd0*/  STL [R1+0x46c], R26 ;  /* 0x00046c1a01007387 */ /* 0x001fe80000100800 */
[----:B------:R-:W0:Y:S01]  /*7be0*/  LDS.U8 R26, [R29+UR5+0x1000] ;  /* 0x001000051d1a7984 */ /* 0x000e220008000000 */
[----:B------:R-:W-:-:S03]  /*7bf0*/  LOP3.LUT R0, R28, 0x30, RZ, 0x3c, !PT ;  /* 0x000000301c007812 */ /* 0x000fc600078e3cff */
[----:B0-----:R-:W-:Y:S04]  /*7c00*/  STL [R1+0x478], R26 ;  /* 0x0004781a01007387 */ /* 0x001fe80000100800 */
[----:B------:R-:W0:Y:S04]  /*7c10*/  LDS.U8 R26, [R29+UR5+0x1108] ;  /* 0x001108051d1a7984 */ /* 0x000e280008000000 */
        /* <DEDUP_REMOVED lines=28> */
[----:B0-----:R0:W-:Y:S04]  /*7de0*/  STL [R1+0x4e8], R26 ;  /* 0x0004e81a01007387 */ /* 0x0011e80000100800 */
[----:B0-----:R-:W2:Y:S04]  /*7df0*/  LDL.LU R26, [R1+0xe94] ;  /* 0x000e9400011a7983 */ /* 0x001ea80000300800 */
[----:B------:R-:W-:Y:S04]  /*7e00*/  STL [R1+0x8a0], R28 ;  /* 0x0008a01c01007387 */ /* 0x000fe80000100800 */
        /* <DEDUP_REMOVED lines=15> */
[----:B------:R-:W1:Y:S04]  /*7f00*/  LDS.U8 R25, [R29+UR5+0x1008] ;  /* 0x001008051d197984 */ /* 0x000e680008000000 */
[----:B0-----:R-:W-:Y:S04]  /*7f10*/  STL [R1+0x6e8], R28 ;  /* 0x0006e81c01007387 */ /* 0x001fe80000100800 */
[----:B------:R-:W0:Y:S04]  /*7f20*/  LDS.U8 R28, [R29+UR5+0x1100] ;  /* 0x001100051d1c7984 */ /* 0x000e280008000000 */
[----:B-1----:R-:W-:Y:S04]  /*7f30*/  STL [R1+0x480], R25 ;  /* 0x0004801901007387 */ /* 0x002fe80000100800 */
[----:B------:R-:W1:Y:S04]  /*7f40*/  LDS.U8 R25, [R29+UR5+0x80] ;  /* 0x000080051d197984 */ /* 0x000e680008000000 */
[----:B0-----:R-:W-:Y:S04]  /*7f50*/  STL [R1+0x47c], R28 ;  /* 0x00047c1c01007387 */ /* 0x001fe80000100800 */
[----:B------:R-:W0:Y:S04]  /*7f60*/  LDS.U8 R28, [R29+UR5+0x188] ;  /* 0x000188051d1c7984 */ /* 0x000e280008000000 */
[----:B-1----:R-:W-:Y:S04]  /*7f70*/  STL [R1+0x5f4], R25 ;  /* 0x0005f41901007387 */ /* 0x002fe80000100800 */
[----:B------:R-:W1:Y:S04]  /*7f80*/  LDS.U8 R25, [R29+UR5+0x88] ;  /* 0x000088051d197984 */ /* 0x000e680008000000 */
[----:B0-----:R0:W-:Y:S04]  /*7f90*/  STL [R1+0x5f0], R28 ;  /* 0x0005f01c01007387 */ /* 0x0011e80000100800 */
[----:B0-----:R-:W4:Y:S04]  /*7fa0*/  LDL R28, [R1+0x38] ;  /* 0x00003800011c7983 */ /* 0x001f280000100800 */
[----:B-1----:R-:W-:Y:S04]  /*7fb0*/  STL [R1+0x5fc], R25 ;  /* 0x0005fc1901007387 */ /* 0x002fe80000100800 */
        /* <DEDUP_REMOVED lines=8> */
[----:B0-----:R0:W-:Y:S04]  /*8040*/  STL [R1+0x60c], R25 ;  /* 0x00060c1901007387 */ /* 0x0011e80000100800 */
[----:B0-----:R-:W2:Y:S04]  /*8050*/  LDL.LU R25, [R1+0xe90] ;  /* 0x000e900001197983 */ /* 0x001ea80000300800 */
        /* <DEDUP_REMOVED lines=20> */
[----:B----4-:R-:W0:Y:S04]  /*81a0*/  LDS.U8 R29, [R28+UR5] ;  /* 0x000000051c1d7984 */ /* 0x010e280008000000 */
[----:B-1----:R1:W-:Y:S04]  /*81b0*/  STL [R1+0x708], R0 ;  /* 0x0007080001007387 */ /* 0x0023e80000100800 */
[----:B-1----:R-:W4:Y:S04]  /*81c0*/  LDL R0, [R1+0x34] ;  /* 0x0000340001007983 */ /* 0x002f280000100800 */
        /* <DEDUP_REMOVED lines=30> */
[----:B----4-:R-:W0:Y:S04]  /*83b0*/  LDS.U8 R29, [R0+UR5+0x200] ;  /* 0x00020005001d7984 */ /* 0x010e280008000000 */
        /* <DEDUP_REMOVED lines=34> */
[----:B----4-:R-:W0:Y:S04]  /*85e0*/  LDS.U8 R0, [R28+UR5] ;  /* 0x000000051c007984 */ /* 0x010e280008000000 */
        /* <DEDUP_REMOVED lines=30> */
[----:B0-----:R-:W4:Y:S04]  /*87d0*/  LDL.LU R0, [R1+0xe88] ;  /* 0x000e880001007983 */ /* 0x001f280000300800 */
[----:B-1----:R-:W-:Y:S04]  /*87e0*/  STL [R1+0x648], R28 ;  /* 0x0006481c01007387 */ /* 0x002fe80000100800 */
[----:B--2---:R-:W0:Y:S04]  /*87f0*/  LDS.U8 R28, [R29+UR5+0x200] ;  /* 0x000200051d1c7984 */ /* 0x004e280008000000 */
        /* <DEDUP_REMOVED lines=29> */
[----:B------:R-:W0:Y:S01]  /*89d0*/  LDS.U8 R28, [R29+UR5+0x1380] ;  /* 0x001380051d1c7984 */ /* 0x000e220008000000 */
[----:B------:R-:W-:Y:S06]  /*89e0*/  BAR.SYNC.DEFER_BLOCKING 0x0 ;  /* 0x0000000000007b1d */ /* 0x000fec0000010000 */
[----:B0-----:R0:W-:Y:S04]  /*89f0*/  STL [R1+0x748], R28 ;  /* 0x0007481c01007387 */ /* 0x0011e80000100800 */
[----:B0-----:R-:W2:Y:S04]  /*8a00*/  LDL.LU R28, [R1+0x450] ;  /* 0x00045000011c7983 */ /* 0x001ea80000300800 */
[----:B------:R0:W-:Y:S04]  /*8a10*/  STL [R1+0x8a4], R29 ;  /* 0x0008a41d01007387 */ /* 0x0001e80000100800 */
[----:B0-----:R-:W2:Y:S04]  /*8a20*/  LDL.LU R29, [R1+0x14] ;  /* 0x00001400011d7983 */ /* 0x001ea80000300800 */
[----:B----4-:R0:W-:Y:S04]  /*8a30*/  STS.U8 [R0+UR5], R16 ;  /* 0x0000001000007988 */ /* 0x0101e80008000005 */
[----:B------:R1:W-:Y:S04]  /*8a40*/  STS.U8 [R0+UR5+0x200], R15 ;  /* 0x0002000f00007988 */ /* 0x0003e80008000005 */
[----:B------:R4:W-:Y:S04]  /*8a50*/  STS.U8 [R0+UR5+0x400], R14 ;  /* 0x0004000e00007988 */ /* 0x0009e80008000005 */
[----:B0-----:R-:W3:Y:S04]  /*8a60*/  LDL.LU R16, [R1+0x454] ;  /* 0x0004540001107983 */ /* 0x001ee80000300800 */
[----:B-1----:R-:W3:Y:S04]  /*8a70*/  LDL.LU R15, [R1+0x24] ;  /* 0x00002400010f7983 */ /* 0x002ee80000300800 */
[----:B----4-:R-:W4:Y:S04]  /*8a80*/  LDL.LU R14, [R1+0x28] ;  /* 0x00002800010e7983 */ /* 0x010f280000300800 */
[----:B------:R0:W-:Y:S04]  /*8a90*/  STS.U8 [R0+UR5+0x600], R19 ;  /* 0x0006001300007988 */ /* 0x0001e80008000005 */
[----:B------:R1:W-:Y:S04]  /*8aa0*/  STS.U8 [R0+UR5+0x800], R18 ;  /* 0x0008001200007988 */ /* 0x0003e80008000005 */
[----:B------:R1:W-:Y:S04]  /*8ab0*/  STS.U8 [R0+UR5+0xa00], R17 ;  /* 0x000a001100007988 */ /* 0x0003e80008000005 */
[----:B0-----:R-:W4:Y:S04]  /*8ac0*/  LDL.LU R19, [R1+0x2c] ;  /* 0x00002c0001137983 */ /* 0x001f280000300800 */
[----:B-1----:R-:W4:Y:S04]  /*8ad0*/  LDL.LU R18, [R1+0x18] ;  /* 0x0000180001127983 */ /* 0x002f280000300800 */
[----:B------:R-:W4:Y:S04]  /*8ae0*/  LDL.LU R17, [R1+0x1c] ;  /* 0x00001c0001117983 */ /* 0x000f280000300800 */
        /* <DEDUP_REMOVED lines=9> */
[----:B0-----:R-:W4:Y:S04]  /*8b80*/  LDL.LU R27, [R1] ;  /* 0x00000000011b7983 */ /* 0x001f280000300800 */
[----:B-1----:R-:W4:Y:S04]  /*8b90*/  LDL.LU R26, [R1+0x4] ;  /* 0x00000400011a7983 */ /* 0x002f280000300800 */
[----:B------:R-:W4:Y:S04]  /*8ba0*/  LDL.LU R25, [R1+0x8] ;  /* 0x0000080001197983 */ /* 0x000f280000300800 */
[----:B--2---:R0:W-:Y:S04]  /*8bb0*/  STS.U8 [R0+UR5+0x2400], R29 ;  /* 0x0024001d00007988 */ /* 0x0041e80008000005 */
[----:B0-----:R-:W2:Y:S04]  /*8bc0*/  LDL R29, [R1+0x4a8] ;  /* 0x0004a800011d7983 */ /* 0x001ea80000100800 */
[----:B---3--:R-:W-:Y:S04]  /*8bd0*/  STS.U8 [R0+UR5+0x3800], R16 ;  /* 0x0038001000007988 */ /* 0x008fe80008000005 */
[----:B----4-:R-:W-:Y:S04]  /*8be0*/  STS.U8 [R0+UR5+0x3000], R19 ;  /* 0x0030001300007988 */ /* 0x010fe80008000005 */
[----:B------:R-:W-:Y:S04]  /*8bf0*/  STS.U8 [R0+UR5+0x2e00], R18 ;  /* 0x002e001200007988 */ /* 0x000fe80008000005 */
[----:B------:R0:W-:Y:S04]  /*8c00*/  STS.U8 [R0+UR5+0x2c00], R17 ;  /* 0x002c001100007988 */ /* 0x0001e80008000005 */
[----:B0-----:R-:W3:Y:S04]  /*8c10*/  LDL.LU.64 R16, [R1+0x80] ;  /* 0x0000800001107983 */ /* 0x001ee80000300a00 */
[----:B------:R-:W3:Y:S04]  /*8c20*/  LDL.LU.64 R18, [R1+0x88] ;  /* 0x0000880001127983 */ /* 0x000ee80000300a00 */
[----:B------:R0:W-:Y:S04]  /*8c30*/  STS.U8 [R0+UR5+0x1800], R13 ;  /* 0x0018000d00007988 */ /* 0x0001e80008000005 */
[----:B------:R-:W-:Y:S04]  /*8c40*/  STS.U8 [R0+UR5+0x1c00], R12 ;  /* 0x001c000c00007988 */ /* 0x000fe80008000005 */
[----:B------:R-:W-:Y:S04]  /*8c50*/  STS.U8 [R0+UR5+0x2000], R11 ;  /* 0x0020000b00007988 */ /* 0x000fe80008000005 */
[----:B------:R-:W-:Y:S04]  /*8c60*/  STS.U8 [R0+UR5+0x2600], R20 ;  /* 0x0026001400007988 */ /* 0x000fe80008000005 */
[----:B------:R-:W-:Y:S04]  /*8c70*/  STS.U8 [R0+UR5+0x2800], R21 ;  /* 0x0028001500007988 */ /* 0x000fe80008000005 */
[----:B------:R-:W-:Y:S04]  /*8c80*/  STS.U8 [R0+UR5+0x2a00], R24 ;  /* 0x002a001800007988 */ /* 0x000fe80008000005 */
[----:B------:R-:W-:Y:S04]  /*8c90*/  STS.U8 [R0+UR5+0x2200], R27 ;  /* 0x0022001b00007988 */ /* 0x000fe80008000005 */
[----:B------:R-:W-:Y:S04]  /*8ca0*/  STS.U8 [R0+UR5+0x1e00], R26 ;  /* 0x001e001a00007988 */ /* 0x000fe80008000005 */
[----:B------:R-:W-:Y:S04]  /*8cb0*/  STS.U8 [R0+UR5+0x1a00], R25 ;  /* 0x001a001900007988 */ /* 0x000fe80008000005 */
[----:B------:R1:W-:Y:S04]  /*8cc0*/  STS.U8 [R0+UR5+0x3200], R14 ;  /* 0x0032000e00007988 */ /* 0x0003e80008000005 */
[----:B------:R4:W-:Y:S04]  /*8cd0*/  STS.U8 [R0+UR5+0x3400], R15 ;  /* 0x0034000f00007988 */ /* 0x0009e80008000005 */
[----:B------:R-:W-:Y:S04]  /*8ce0*/  STS.U8 [R0+UR5+0x3600], R10 ;  /* 0x0036000a00007988 */ /* 0x000fe80008000005 */
[----:B------:R-:W-:Y:S04]  /*8cf0*/  STS.U8 [R0+UR5+0x3a00], R9 ;  /* 0x003a000900007988 */ /* 0x000fe80008000005 */
[----:B------:R-:W-:Y:S04]  /*8d00*/  STS.U8 [R0+UR5+0x3c00], R28 ;  /* 0x003c001c00007988 */ /* 0x000fe80008000005 */
[----:B------:R-:W-:Y:S01]  /*8d10*/  STS.U8 [R0+UR5+0x3e00], R8 ;  /* 0x003e000800007988 */ /* 0x000fe20008000005 */
[----:B------:R-:W-:Y:S01]  /*8d20*/  BAR.SYNC.DEFER_BLOCKING 0x0 ;  /* 0x0000000000007b1d */ /* 0x000fe20000010000 */
[----:B0-----:R-:W-:-:S02]  /*8d30*/  IMAD R13, R4, 0x100, R5 ;  /* 0x00000100040d7824 */ /* 0x001fc400078e0205 */
[----:B-1----:R-:W-:Y:S02]  /*8d40*/  IMAD R14, R6, 0x100, R7 ;  /* 0x00000100060e7824 */ /* 0x002fe400078e0207 */
[----:B------:R-:W-:Y:S02]  /*8d50*/  IMAD R12, R2, 0x100, R3 ;  /* 0x00000100020c7824 */ /* 0x000fe400078e0203 */
[----:B----4-:R-:W-:Y:S01]  /*8d60*/  IMAD R15, R22, 0x100, R23 ;  /* 0x00000100160f7824 */ /* 0x010fe200078e0217 */
[----:B------:R-:W-:Y:S02]  /*8d70*/  F2FP.F16.E4M3.UNPACK_B R13, R13 ;  /* 0x0000000dff0d723e */ /* 0x000fe400020006ff */
[----:B------:R-:W-:Y:S02]  /*8d80*/  F2FP.F16.E4M3.UNPACK_B R12, R12 ;  /* 0x0000000cff0c723e */ /* 0x000fe400020006ff */
[----:B------:R-:W-:Y:S02]  /*8d90*/  F2FP.F16.E4M3.UNPACK_B R14, R14 ;  /* 0x0000000eff0e723e */ /* 0x000fe400020006ff */
[----:B------:R-:W-:Y:S01]  /*8da0*/  F2FP.F16.E4M3.UNPACK_B R15, R15 ;  /* 0x0000000fff0f723e */ /* 0x000fe200020006ff */
[----:B------:R-:W-:Y:S04]  /*8db0*/  STL [R1+0x8a8], R0 ;  /* 0x0008a80001007387 */ /* 0x000fe80000100800 */
[----:B--2---:R-:W0:Y:S04]  /*8dc0*/  LDSM.16.M88.4 R24, [R29] ;  /* 0x000000001d18783b */ /* 0x004e280000000200 */
[----:B------:R-:W1:Y:S01]  /*8dd0*/  LDSM.16.M88.4 R4, [R29+0x1000] ;  /* 0x001000001d04783b */ /* 0x000e620000000200 */
[----:B0-----:R-:W-:-:S02]  /*8de0*/  F2FP.F16.E4M3.UNPACK_B R20, R24 ;  /* 0x00000018ff14723e */ /* 0x001fc400020006ff */
[----:B------:R-:W-:Y:S01]  /*8df0*/  F2FP.F16.E4M3.UNPACK_B R21, R25 ;  /* 0x00000019ff15723e */ /* 0x000fe200020006ff */
[----:B-1----:R-:W-:Y:S01]  /*8e00*/  STL.64 [R1], R4 ;  /* 0x0000000401007387 */ /* 0x002fe20000100a00 */
[----:B------:R-:W-:Y:S02]  /*8e10*/  IMAD.MOV.U32 R3, RZ, RZ, R4 ;  /* 0x000000ffff037224 */ /* 0x000fe400078e0004 */
[----:B------:R-:W-:Y:S01]  /*8e20*/  IMAD.MOV.U32 R2, RZ, RZ, R5 ;  /* 0x000000ffff027224 */ /* 0x000fe200078e0005 */
[----:B------:R3:W-:Y:S01]  /*8e30*/  STL.64 [R1+0x8], R6 ;  /* 0x0000080601007387 */ /* 0x0007e20000100a00 */
[----:B------:R-:W-:Y:S02]  /*8e40*/  IMAD.MOV.U32 R10, RZ, RZ, R6 ;  /* 0x000000ffff0a7224 */ /* 0x000fe400078e0006 */
[----:B------:R-:W-:Y:S02]  /*8e50*/  IMAD.MOV.U32 R11, RZ, RZ, R7 ;  /* 0x000000ffff0b7224 */ /* 0x000fe400078e0007 */
[----:B---3--:R-:W-:Y:S01]  /*8e60*/  HMMA.16816.F32 R4, R12, R20, R16 ;  /* 0x000000140c04723c */ /* 0x008fe20000001810 */
[----:B------:R-:W0:-:S15]  /*8e70*/  LDSM.16.M88.4 R16, [R29+0x2000] ;  /* 0x002000001d10783b */ /* 0x000e1e0000000200 */
[----:B------:R-:W-:-:S03]  /*8e80*/  NOP ;  /* 0x0000000000007918 */ /* 0x000fc60000000000 */
[----:B------:R-:W-:Y:S02]  /*8e90*/  IMAD.MOV.U32 R0, RZ, RZ, R7 ;  /* 0x000000ffff007224 */ /* 0x000fe400078e0007 */
[----:B------:R-:W-:Y:S02]  /*8ea0*/  IMAD.MOV.U32 R22, RZ, RZ, R6 ;  /* 0x000000ffff167224 */ /* 0x000fe400078e0006 */
[----:B------:R-:W-:Y:S01]  /*8eb0*/  IMAD.MOV.U32 R23, RZ, RZ, R5 ;  /* 0x000000ffff177224 */ /* 0x000fe200078e0005 */
[----:B------:R-:W-:Y:S04]  /*8ec0*/  STL [R1+0xc40], R0 ;  /* 0x000c400001007387 */ /* 0x000fe80000100800 */
[----:B------:R-:W-:Y:S04]  /*8ed0*/  STL [R1+0xc28], R22 ;  /* 0x000c281601007387 */ /* 0x000fe80000100800 */
[----:B------:R-:W-:Y:S04]  /*8ee0*/  STL [R1+0xc24], R23 ;  /* 0x000c241701007387 */ /* 0x000fe80000100800 */
[----:B------:R1:W-:Y:S04]  /*8ef0*/  STL.64 [R1+0xe80], R20 ;  /* 0x000e801401007387 */ /* 0x0003e80000100a00 */
[----:B-1----:R-:W2:Y:S04]  /*8f00*/  LDL.LU.64 R20, [R1+0xa0] ;  /* 0x0000a00001147983 */ /* 0x002ea80000300a00 */
[----:B------:R-:W2:Y:S01]  /*8f10*/  LDL.LU.64 R22, [R1+0xa8] ;  /* 0x0000a80001167983 */ /* 0x000ea20000300a00 */
[----:B------:R-:W-:-:S02]  /*8f20*/  IMAD.MOV.U32 R28, RZ, RZ, R4 ;  /* 0x000000ffff1c7224 */ /* 0x000fc400078e0004 */
[----:B0-----:R-:W-:-:S03]  /*8f30*/  IMAD.MOV.U32 R6, RZ, RZ, R18 ;  /* 0x000000ffff067224 */ /* 0x001fc600078e0012 */
[----:B------:R-:W-:Y:S01]  /*8f40*/  STL [R1+0xc20], R28 ;  /* 0x000c201c01007387 */ /* 0x000fe20000100800 */
[----:B------:R-:W-:-:S03]  /*8f50*/  IMAD.MOV.U32 R7, RZ, RZ, R19 ;  /* 0x000000ffff077224 */ /* 0x000fc600078e0013 */
[----:B------:R-:W-:Y:S04]  /*8f60*/  STL.64 [R1+0x10], R16 ;  /* 0x0000101001007387 */ /* 0x000fe80000100a00 */
[----:B------:R0:W-:Y:S02]  /*8f70*/  STL.64 [R1+0x18], R18 ;  /* 0x0000181201007387 */ /* 0x0001e40000100a00 */
[----:B0-----:R-:W-:Y:S02]  /*8f80*/  F2FP.F16.E4M3.UNPACK_B R18, R26 ;  /* 0x0000001aff12723e */ /* 0x001fe400020006ff */
[----:B------:R-:W-:Y:S01]  /*8f90*/  F2FP.F16.E4M3.UNPACK_B R19, R27 ;  /* 0x0000001bff13723e */ /* 0x000fe200020006ff */
[----:B------:R-:W-:Y:S06]  /*8fa0*/  STL [R1+0xbc0], R27 ;  /* 0x000bc01b01007387 */ /* 0x000fec0000100800 */
[----:B--2---:R-:W-:-:S15]  /*8fb0*/  HMMA.16816.F32 R20, R12, R18, R20 ;  /* 0x000000120c14723c */ /* 0x004fde0000001814 */
[----:B------:R-:W-:-:S04]  /*8fc0*/  NOP ;  /* 0x0000000000007918 */ /* 0x000fc80000000000 */
[----:B------:R-:W-:Y:S04]  /*8fd0*/  STL.64 [R1+0xa0], R20 ;  /* 0x0000a01401007387 */ /* 0x000fe80000100a00 */
[----:B------:R-:W-:Y:S04]  /*8fe0*/  STL.64 [R1+0xa8], R22 ;  /* 0x0000a81601007387 */ /* 0x000fe80000100a00 */
[----:B------:R-:W0:Y:S02]  /*8ff0*/  LDSM.16.M88.4 R20, [R29+0x3000] ;  /* 0x003000001d14783b */ /* 0x000e240000000200 */
[----:B0-----:R-:W-:-:S02]  /*9000*/  IMAD.MOV.U32 R4, RZ, RZ, R20 ;  /* 0x000000ffff047224 */ /* 0x001fc400078e0014 */
[----:B------:R0:W-:Y:S01]  /*9010*/  STL.64 [R1+0x20], R20 ;  /* 0x0000201401007387 */ /* 0x0001e20000100a00 */
[----:B------:R-:W-:-:S03]  /*9020*/  IMAD.MOV.U32 R5, RZ, RZ, R21 ;  /* 0x000000ffff057224 */ /* 0x000fc600078e0015 */
[----:B------:R-:W-:Y:S04]  /*9030*/  STL.64 [R1+0x28], R22 ;  /* 0x0000281601007387 */ /* 0x000fe80000100a00 */
[----:B0-----:R-:W2:Y:S04]  /*9040*/  LDL.LU.64 R20, [R1+0xe80] ;  /* 0x000e800001147983 */ /* 0x001ea80000300a00 */
[----:B------:R-:W-:Y:S04]  /*9050*/  STL.64 [R1+0xe78], R6 ;  /* 0x000e780601007387 */ /* 0x000fe80000100a00 */
[----:B------:R0:W-:Y:S04]  /*9060*/  STL.64 [R1+0xe70], R4 ;  /* 0x000e700401007387 */ /* 0x0001e80000100a00 */
[----:B0-----:R-:W3:Y:S04]  /*9070*/  LDL.LU.64 R4, [R1+0xc0] ;  /* 0x0000c00001047983 */ /* 0x001ee80000300a00 */
[----:B------:R-:W3:Y:S01]  /*9080*/  LDL.LU.64 R6, [R1+0xc8] ;  /* 0x0000c80001067983 */ /* 0x000ee20000300a00 */
[----:B------:R-:W-:Y:S01]  /*9090*/  IMAD.MOV.U32 R8, RZ, RZ, R16 ;  /* 0x000000ffff087224 */ /* 0x000fe200078e0010 */
[----:B------:R-:W-:Y:S01]  /*90a0*/  F2FP.F16.E4M3.UNPACK_B R16, R3 ;  /* 0x00000003ff10723e */ /* 0x000fe200020006ff */
[----:B------:R-:W-:Y:S01]  /*90b0*/  IMAD.MOV.U32 R9, RZ, RZ, R17 ;  /* 0x000000ffff097224 */ /* 0x000fe200078e0011 */
[----:B------:R-:W-:-:S07]  /*90c0*/  F2FP.F16.E4M3.UNPACK_B R17, R2 ;  /* 0x00000002ff11723e */ /* 0x000fce00020006ff */
[----:B---3--:R-:W-:-:S15]  /*90d0*/  HMMA.16816.F32 R4, R12, R16, R4 ;  /* 0x000000100c04723c */ /* 0x008fde0000001804 */
[----:B------:R-:W-:-:S04]  /*90e0*/  NOP ;  /* 0x0000000000007918 */ /* 0x000fc80000000000 */
[----:B------:R0:W-:Y:S01]  /*90f0*/  STL.64 [R1+0xc0], R4 ;  /* 0x0000c00401007387 */ /* 0x0001e20000100a00 */
[----:B------:R-:W-:-:S03]  /*9100*/  IMAD.MOV.U32 R27, RZ, RZ, R6 ;  /* 0x000000ffff1b7224 */ /* 0x000fc600078e0006 */
[----:B------:R1:W-:Y:S04]  /*9110*/  STL [R1+0xcc], R7 ;  /* 0x0000cc0701007387 */ /* 0x0003e80000100800 */
[----:B0-----:R-:W3:Y:S04]  /*9120*/  LDL.LU.64 R4, [R1+0x100] ;  /* 0x0001000001047983 */ /* 0x001ee80000300a00 */
[----:B-1----:R-:W3:Y:S04]  /*9130*/  LDL.LU.64 R6, [R1+0x108] ;  /* 0x0001080001067983 */ /* 0x002ee80000300a00 */
[----:B------:R-:W-:Y:S04]  /*9140*/  STL.64 [R1+0xe58], R18 ;  /* 0x000e581201007387 */ /* 0x000fe80000100a00 */
[----:B------:R0:W-:Y:S04]  /*9150*/  STL.64 [R1+0xe50], R16 ;  /* 0x000e501001007387 */ /* 0x0001e80000100a00 */
[----:B0-----:R-:W4:Y:S04]  /*9160*/  LDL.LU.64 R16, [R1+0xe0] ;  /* 0x0000e00001107983 */ /* 0x001f280000300a00 */
[----:B------:R-:W4:Y:S01]  /*9170*/  LDL.LU.64 R18, [R1+0xe8] ;  /* 0x0000e80001127983 */ /* 0x000f220000300a00 */
[----:B------:R-:W-:-:S02]  /*9180*/  F2FP.F16.E4M3.UNPACK_B R10, R10 ;  /* 0x0000000aff0a723e */ /* 0x000fc400020006ff */
[----:B------:R-:W-:Y:S01]  /*9190*/  F2FP.F16.E4M3.UNPACK_B R11, R11 ;  /* 0x0000000bff0b723e */ /* 0x000fe200020006ff */
[----:B------:R-:W-:Y:S06]  /*91a0*/  STL [R1+0xbc4], R27 ;  /* 0x000bc41b01007387 */ /* 0x000fec0000100800 */
[----:B----4-:R-:W-:-:S15]  /*91b0*/  HMMA.16816.F32 R16, R12, R10, R16 ;  /* 0x0000000a0c10723c */ /* 0x010fde0000001810 */
[----:B------:R-:W-:-:S04]  /*91c0*/  NOP ;  /* 0x0000000000007918 */ /* 0x000fc80000000000 */
[----:B------:R0:W-:Y:S04]  /*91d0*/  STL.64 [R1+0xe0], R16 ;  /* 0x0000e01001007387 */ /* 0x0001e80000100a00 */
[----:B------:R1:W-:Y:S04]  /*91e0*/  STL.64 [R1+0xe8], R18 ;  /* 0x0000e81201007387 */ /* 0x0003e80000100a00 */
[----:B0-----:R-:W4:Y:S04]  /*91f0*/  LDL.LU R16, [R1+0x468] ;  /* 0x0004680001107983 */ /* 0x001f280000300800 */
[----:B------:R-:W4:Y:S04]  /*9200*/  LDL.LU R17, [R1+0x464] ;  /* 0x0004640001117983 */ /* 0x000f280000300800 */
[----:B-1----:R-:W2:Y:S04]  /*9210*/  LDL.LU R18, [R1+0x470] ;  /* 0x0004700001127983 */ /* 0x002ea80000300800 */
[----:B------:R-:W2:Y:S01]  /*9220*/  LDL.LU R19, [R1+0x46c] ;  /* 0x00046c0001137983 */ /* 0x000ea20000300800 */
[----:B------:R-:W-:-:S02]  /*9230*/  F2FP.F16.E4M3.UNPACK_B R8, R8 ;  /* 0x00000008ff08723e */ /* 0x000fc400020006ff */
[----:B------:R-:W-:-:S07]  /*9240*/  F2FP.F16.E4M3.UNPACK_B R9, R9 ;  /* 0x00000009ff09723e */ /* 0x000fce00020006ff */
[----:B---3--:R-:W-:Y:S01]  /*9250*/  HMMA.16816.F32 R4, R12, R8, R4 ;  /* 0x000000080c04723c */ /* 0x008fe20000001804 */
[----:B------:R-:W-:Y:S02]  /*9260*/  IMAD.MOV.U32 R3, RZ, RZ, R23 ;  /* 0x000000ffff037224 */ /* 0x000fe400078e0017 */
[----:B------:R-:W-:-:S15]  /*9270*/  IMAD.MOV.U32 R2, RZ, RZ, R22 ;  /* 0x000000ffff027224 */ /* 0x000fde00078e0016 */
[----:B------:R-:W-:Y:S01]  /*9280*/  NOP ;  /* 0x0000000000007918 */ /* 0x000fe20000000000 */
[----:B------:R-:W-:Y:S01]  /*9290*/  IMAD.MOV.U32 R27, RZ, RZ, R7 ;  /* 0x000000ffff1b7224 */ /* 0x000fe200078e0007 */
[----:B--2---:R-:W-:Y:S04]  /*92a0*/  STL.64 [R1+0xe68], R18 ;  /* 0x000e681201007387 */ /* 0x004fe80000100a00 */
[----:B----4-:R0:W-:Y:S04]  /*92b0*/  STL.64 [R1+0xe60], R16 ;  /* 0x000e601001007387 */ /* 0x0101e80000100a00 */
[----:B0-----:R-:W2:Y:S04]  /*92c0*/  LDL.LU.64 R16, [R1+0x440] ;  /* 0x0004400001107983 */ /* 0x001ea80000300a00 */
[----:B------:R-:W2:Y:S04]  /*92d0*/  LDL.LU.64 R18, [R1+0x448] ;  /* 0x0004480001127983 */ /* 0x000ea80000300a00 */
[----:B------:R-:W3:Y:S04]  /*92e0*/  LDL.LU R23, [R1+0x478] ;  /* 0x0004780001177983 */ /* 0x000ee80000300800 */
[----:B------:R-:W3:Y:S04]  /*92f0*/  LDL.LU R22, [R1+0x474] ;  /* 0x0004740001167983 */ /* 0x000ee80000300800 */
[----:B------:R-:W4:Y:S04]  /*9300*/  LDL.LU R0, [R1+0x480] ;  /* 0x0004800001007983 */ /* 0x000f280000300800 */
[----:B------:R-:W4:Y:S04]  /*9310*/  LDL.LU R29, [R1+0x47c] ;  /* 0x00047c00011d7983 */ /* 0x000f280000300800 */
[----:B------:R-:W-:Y:S04]  /*9320*/  STL.64 [R1+0x100], R4 ;  /* 0x0001000401007387 */ /* 0x000fe80000100a00 */
[----:B------:R0:W-:Y:S04]  /*9330*/  STL [R1+0x108], R6 ;  /* 0x0001080601007387 */ /* 0x0001e80000100800 */
[----:B0-----:R-:W2:Y:S04]  /*9340*/  LDL.LU.64 R6, [R1+0xe78] ;  /* 0x000e780001067983 */ /* 0x001ea80000300a00 */
[----:B------:R-:W3:Y:S04]  /*9350*/  LDL.LU.64 R4, [R1+0xe70] ;  /* 0x000e700001047983 */ /* 0x000ee80000300a00 */
[----:B------:R-:W-:Y:S04]  /*9360*/  STL.64 [R1+0xe38], R10 ;  /* 0x000e380a01007387 */ /* 0x000fe80000100a00 */
[----:B------:R0:W-:Y:S04]  /*9370*/  STL.64 [R1+0xe30], R8 ;  /* 0x000e300801007387 */ /* 0x0001e80000100a00 */
[----:B0-----:R-:W4:Y:S04]  /*9380*/  LDL.LU.64 R8, [R1+0x190] ;  /* 0x0001900001087983 */ /* 0x001f280000300a00 */
[----:B------:R-:W4:Y:S04]  /*9390*/  LDL.LU.64 R10, [R1+0x198] ;  /* 0x00019800010a7983 */ /* 0x000f280000300a00 */
[----:B------:R0:W-:Y:S01]  /*93a0*/  STL [R1+0xbc8], R27 ;  /* 0x000bc81b01007387 */ /* 0x0001e20000100800 */
[----:B--2---:R-:W-:-:S02]  /*93b0*/  F2FP.F16.E4M3.UNPACK_B R6, R6 ;  /* 0x00000006ff06723e */ /* 0x004fc400020006ff */
[----:B------:R-:W-:Y:S02]  /*93c0*/  F2FP.F16.E4M3.UNPACK_B R7, R7 ;  /* 0x00000007ff07723e */ /* 0x000fe400020006ff */
[----:B---3--:R-:W-:Y:S02]  /*93d0*/  F2FP.F16.E4M3.UNPACK_B R4, R4 ;  /* 0x00000004ff04723e */ /* 0x008fe400020006ff */
[----:B------:R-:W-:-:S07]  /*93e0*/  F2FP.F16.E4M3.UNPACK_B R5, R5 ;  /* 0x00000005ff05723e */ /* 0x000fce00020006ff */
[C---:B------:R-:W-:Y:S08]  /*93f0*/  HMMA.16816.F32 R16, R12.reuse, R4, R16 ;  /* 0x000000040c10723c */ /* 0x040ff00000001810 */
[----:B----4-:R-:W-:Y:S11]  /*9400*/  HMMA.16816.F32 R8, R12, R6, R8 ;  /* 0x000000060c08723c */ /* 0x010ff60000001808 */
[----:B0-----:R-:W-:-:S08]  /*9410*/  IMAD.MOV.U32 R27, RZ, RZ, R19 ;  /* 0x000000ffff1b7224 */ /* 0x001fd000078e0013 */
[----:B------:R0:W-:Y:S04]  /*9420*/  STL.64 [R1+0x190], R8 ;  /* 0x0001900801007387 */ /* 0x0001e80000100a00 */
[----:B------:R1:W-:Y:S04]  /*9430*/  STL.64 [R1+0x198], R10 ;  /* 0x0001980a01007387 */ /* 0x0003e80000100a00 */
[----:B0-----:R-:W2:Y:S04]  /*9440*/  LDL.LU.64 R8, [R1+0x180] ;  /* 0x0001800001087983 */ /* 0x001ea80000300a00 */
[----:B-1----:R-:W2:Y:S04]  /*9450*/  LDL.LU.64 R10, [R1+0x188] ;  /* 0x00018800010a7983 */ /* 0x002ea80000300a00 */
[----:B------:R-:W-:Y:S04]  /*9460*/  STL.64 [R1+0x440], R16 ;  /* 0x0004401001007387 */ /* 0x000fe80000100a00 */
[----:B------:R0:W-:Y:S04]  /*9470*/  STL [R1+0x448], R18 ;  /* 0x0004481201007387 */ /* 0x0001e80000100800 */
[----:B0-----:R-:W3:Y:S04]  /*9480*/  LDL.LU.64 R18, [R1+0xe68] ;  /* 0x000e680001127983 */ /* 0x001ee80000300a00 */
[----:B------:R-:W4:Y:S04]  /*9490*/  LDL.LU.64 R16, [R1+0xe60] ;  /* 0x000e600001107983 */ /* 0x000f280000300a00 */
[----:B------:R-:W-:Y:S04]  /*94a0*/  STL.64 [R1+0xe18], R6 ;  /* 0x000e180601007387 */ /* 0x000fe80000100a00 */
[----:B------:R-:W-:Y:S04]  /*94b0*/  STL.64 [R1+0xe10], R4 ;  /* 0x000e100401007387 */ /* 0x000fe80000100a00 */
[----:B------:R-:W4:Y:S04]  /*94c0*/  LDL.LU R28, [R1+0x498] ;  /* 0x00049800011c7983 */ /* 0x000f280000300800 */
[----:B------:R0:W-:Y:S04]  /*94d0*/  STL.64 [R1+0xbd8], R26 ;  /* 0x000bd81a01007387 */ /* 0x0001e80000100a00 */
[----:B0-----:R-:W4:Y:S04]  /*94e0*/  LDL.LU R26, [R1+0x490] ;  /* 0x00049000011a7983 */ /* 0x001f280000300800 */
[----:B------:R-:W4:Y:S04]  /*94f0*/  LDL.LU R27, [R1+0x49c] ;  /* 0x00049c00011b7983 */ /* 0x000f280000300800 */
[----:B------:R0:W-:Y:S04]  /*9500*/  STL.64 [R1+0xbd0], R24 ;  /* 0x000bd01801007387 */ /* 0x0001e80000100a00 */
[----:B0-----:R-:W4:Y:S04]  /*9510*/  LDL.LU R24, [R1+0x488] ;  /* 0x0004880001187983 */ /* 0x001f280000300800 */
[----:B------:R-:W4:Y:S01]  /*9520*/  LDL.LU R25, [R1+0x494] ;  /* 0x0004940001197983 */ /* 0x000f220000300800 */
[----:B------:R-:W-:-:S02]  /*9530*/  F2FP.F16.E4M3.UNPACK_B R2, R2 ;  /* 0x00000002ff02723e */ /* 0x000fc400020006ff */
[----:B------:R-:W-:-:S07]  /*9540*/  F2FP.F16.E4M3.UNPACK_B R3, R3 ;  /* 0x00000003ff03723e */ /* 0x000fce00020006ff */
[----:B--2---:R-:W-:Y:S01]  /*9550*/  HMMA.16816.F32 R4, R12, R2, R8 ;  /* 0x000000020c04723c */ /* 0x004fe20000001808 */
[----:B---3--:R-:W-:Y:S02]  /*9560*/  IMAD R13, R19, 0x100, R18 ;  /* 0x00000100130d7824 */ /* 0x008fe400078e0212 */
[----:B----4-:R-:W-:Y:S01]  /*9570*/  IMAD R12, R17, 0x100, R16 ;  /* 0x00000100110c7824 */ /* 0x010fe200078e0210 */
[----:B------:R-:W-:Y:S04]  /*9580*/  STL.64 [R1+0xdf8], R26 ;  /* 0x000df81a01007387 */ /* 0x000fe80000100a00 */
[----:B------:R-:W-:Y:S11]  /*9590*/  STL.64 [R1+0xdf0], R24 ;  /* 0x000df01801007387 */ /* 0x000ff60000100a00 */
[----:B------:R-:W-:Y:S04]  /*95a0*/  STL.64 [R1+0x180], R4 ;  /* 0x0001800401007387 */ /* 0x000fe80000100a00 */
[----:B------:R-:W-:Y:S04]  /*95b0*/  STL.64 [R1+0x188], R6 ;  /* 0x0001880601007387 */ /* 0x000fe80000100a00 */
[----:B------:R-:W2:Y:S04]  /*95c0*/  LDL.LU.64 R16, [R1+0x430] ;  /* 0x0004300001107983 */ /* 0x000ea80000300a00 */
[----:B------:R-:W2:Y:S04]  /*95d0*/  LDL.LU.64 R18, [R1+0x438] ;  /* 0x0004380001127983 */ /* 0x000ea80000300a00 */
[----:B------:R-:W3:Y:S04]  /*95e0*/  LDL.LU.64 R8, [R1+0x410] ;  /* 0x0004100001087983 */ /* 0x000ee80000300a00 */
[----:B------:R-:W4:Y:S04]  /*95f0*/  LDL.LU.64 R10, [R1+0x418] ;  /* 0x00041800010a7983 */ /* 0x000f280000300a00 */
[----:B----4-:R-:W-:Y:S04]  /*9600*/  STL.64 [R1+0xe48], R10 ;  /* 0x000e480a01007387 */ /* 0x010fe80000100a00 */
[----:B---3--:R0:W-:Y:S04]  /*9610*/  STL.64 [R1+0xe40], R8 ;  /* 0x000e400801007387 */ /* 0x0081e80000100a00 */
[----:B0-----:R-:W3:Y:S04]  /*9620*/  LDL.LU.64 R8, [R1+0x420] ;  /* 0x0004200001087983 */ /* 0x001ee80000300a00 */
[----:B------:R-:W3:Y:S04]  /*9630*/  LDL.LU.64 R10, [R1+0x428] ;  /* 0x00042800010a7983 */ /* 0x000ee80000300a00 */
[----:B------:R-:W4:Y:S04]  /*9640*/  LDL.LU.64 R4, [R1+0x3f0] ;  /* 0x0003f00001047983 */ /* 0x000f280000300a00 */
[----:B------:R-:W2:Y:S01]  /*9650*/  LDL.LU.64 R6, [R1+0x3f8] ;  /* 0x0003f80001067983 */ /* 0x000ea20000300a00 */
[----:B------:R-:W-:-:S02]  /*9660*/  IMAD R14, R22, 0x100, R23 ;  /* 0x00000100160e7824 */ /* 0x000fc400078e0217 */
[----:B------:R-:W-:Y:S01]  /*9670*/  IMAD R15, R29, 0x100, R0 ;  /* 0x000001001d0f7824 */ /* 0x000fe200078e0200 */
[----:B------:R-:W-:Y:S02]  /*9680*/  F2FP.F16.E4M3.UNPACK_B R12, R12 ;  /* 0x0000000cff0c723e */ /* 0x000fe400020006ff */
[----:B------:R-:W-:Y:S02]  /*9690*/  F2FP.F16.E4M3.UNPACK_B R13, R13 ;  /* 0x0000000dff0d723e */ /* 0x000fe400020006ff */
[----:B------:R-:W-:Y:S02]  /*96a0*/  F2FP.F16.E4M3.UNPACK_B R14, R14 ;  /* 0x0000000eff0e723e */ /* 0x000fe400020006ff */
[----:B------:R-:W-:Y:S01]  /*96b0*/  F2FP.F16.E4M3.UNPACK_B R15, R15 ;  /* 0x0000000fff0f723e */ /* 0x000fe200020006ff */
[----:B--2---:R-:W-:Y:S04]  /*96c0*/  STL.64 [R1+0xe28], R6 ;  /* 0x000e280601007387 */ /* 0x004fe80000100a00 */
[----:B----4-:R0:W-:Y:S04]  /*96d0*/  STL.64 [R1+0xe20], R4 ;  /* 0x000e200401007387 */ /* 0x0101e80000100a00 */
[----:B0-----:R-:W2:Y:S04]  /*96e0*/  LDL.LU.64 R4, [R1+0x400] ;  /* 0x0004000001047983 */ /* 0x001ea80000300a00 */
[----:B------:R-:W2:Y:S04]  /*96f0*/  LDL.LU.64 R6, [R1+0x408] ;  /* 0x0004080001067983 */ /* 0x000ea80000300a00 */
[----:B------:R-:W4:Y:S04]  /*9700*/  LDL.LU.64 R24, [R1+0x3d0] ;  /* 0x0003d00001187983 */ /* 0x000f280000300a00 */
[----:B------:R-:W2:Y:S01]  /*9710*/  LDL.LU.64 R26, [R1+0x3d8] ;  /* 0x0003d800011a7983 */ /* 0x000ea20000300a00 */
[C---:B------:R-:W-:Y:S03]  /*9720*/  HMMA.16816.F32 R16, R12.reuse, R20, R16 ;  /* 0x000000140c10723c */ /* 0x040fe60000001810 */
[----:B--2---:R-:W-:Y:S04]  /*9730*/  STL.64 [R1+0xe08], R26 ;  /* 0x000e081a01007387 */ /* 0x004fe80000100a00 */
[----:B----4-:R0:W-:Y:S04]  /*9740*/  STL.64 [R1+0xe00], R24 ;  /* 0x000e001801007387 */ /* 0x0101e80000100a00 */
[----:B0-----:R-:W2:Y:S04]  /*9750*/  LDL.LU.64 R24, [R1+0x3e0] ;  /* 0x0003e00001187983 */ /* 0x001ea80000300a00 */
[----:B------:R-:W2:Y:S04]  /*9760*/  LDL.LU.64 R26, [R1+0x3e8] ;  /* 0x0003e800011a7983 */ /* 0x000ea80000300a00 */
[----:B------:R-:W4:Y:S04]  /*9770*/  LDL.LU R23, [R1+0x4a4] ;  /* 0x0004a40001177983 */ /* 0x000f280000300800 */
[----:B------:R-:W4:Y:S04]  /*9780*/  LDL.LU R22, [R1+0x4a0] ;  /* 0x0004a00001167983 */ /* 0x000f280000300800 */
[----:B------:R-:W-:Y:S04]  /*9790*/  STL.64 [R1+0x430], R16 ;  /* 0x0004301001007387 */ /* 0x000fe80000100a00 */
[----:B------:R0:W-:Y:S04]  /*97a0*/  STL.64 [R1+0x438], R18 ;  /* 0x0004381201007387 */ /* 0x0001e80000100a00 */
[----:B0-----:R-:W3:Y:S04]  /*97b0*/  LDL.LU.64 R18, [R1+0xe58] ;  /* 0x000e580001127983 */ /* 0x001ee80000300a00 */
[----:B------:R-:W2:Y:S01]  /*97c0*/  LDL.LU.64 R16, [R1+0xe50] ;  /* 0x000e500001107983 */ /* 0x000ea20000300a00 */
[----:B---3--:R-:W-:-:S15]  /*97d0*/  HMMA.16816.F32 R8, R12, R18, R8 ;  /* 0x000000120c08723c */ /* 0x008fde0000001808 */
[----:B------:R-:W-:-:S04]  /*97e0*/  NOP ;  /* 0x0000000000007918 */ /* 0x000fc80000000000 */
[----:B------:R-:W-:Y:S04]  /*97f0*/  STL.64 [R1+0x420], R8 ;  /* 0x0004200801007387 */ /* 0x000fe80000100a00 */
[----:B------:R0:W-:Y:S04]  /*9800*/  STL.64 [R1+0x428], R10 ;  /* 0x0004280a01007387 */ /* 0x0001e80000100a00 */
[----:B0-----:R-:W2:Y:S04]  /*9810*/  LDL.LU.64 R10, [R1+0xe48] ;  /* 0x000e4800010a7983 */ /* 0x001ea80000300a00 */
[----:B------:R-:W2:Y:S02]  /*9820*/  LDL.LU.64 R8, [R1+0xe40] ;  /* 0x000e400001087983 */ /* 0x000ea40000300a00 */
[----:B--2---:R-:W-:-:S15]  /*9830*/  HMMA.16816.F32 R8, R12, R16, R8 ;  /* 0x000000100c08723c */ /* 0x004fde0000001808 */
[----:B------:R-:W-:-:S04]  /*9840*/  NOP ;  /* 0x0000000000007918 */ /* 0x000fc80000000000 */
[----:B------:R-:W-:Y:S04]  /*9850*/  STL.64 [R1+0x410], R8 ;  /* 0x0004100801007387 */ /* 0x000fe80000100a00 */
[----:B------:R0:W-:Y:S04]  /*9860*/  STL.64 [R1+0x418], R10 ;  /* 0x0004180a01007387 */ /* 0x0001e80000100a00 */
[----:B0-----:R-:W2:Y:S04]  /*9870*/  LDL.LU.64 R10, [R1+0xe38] ;  /* 0x000e3800010a7983 */ /* 0x001ea80000300a00 */
[----:B------:R-:W3:Y:S04]  /*9880*/  LDL.LU.64 R8, [R1+0xe30] ;  /* 0x000e300001087983 */ /* 0x000ee80000300a00 */
[----:B------:R0:W-:Y:S04]  /*9890*/  STL.64 [R1+0xde8], R18 ;  /* 0x000de81201007387 */ /* 0x0001e80000100a00 */
[----:B0-----:R-:W3:Y:S04]  /*98a0*/  LDL.LU R19, [R1+0x48c] ;  /* 0x00048c0001137983 */ /* 0x001ee80000300800 */
[----:B------:R-:W-:Y:S01]  /*98b0*/  STL.64 [R1+0xde0], R16 ;  /* 0x000de01001007387 */ /* 0x000fe20000100a00 */
[----:B--2---:R-:W-:-:S15]  /*98c0*/  HMMA.16816.F32 R4, R12, R10, R4 ;  /* 0x0000000a0c04723c */ /* 0x004fde0000001804 */
[----:B------:R-:W-:-:S04]  /*98d0*/  NOP ;  /* 0x0000000000007918 */ /* 0x000fc80000000000 */
[----:B------:R-:W-:Y:S04]  /*98e0*/  STL.64 [R1+0x400], R4 ;  /* 0x0004000401007387 */ /* 0x000fe80000100a00 */
[----:B------:R0:W-:Y:S04]  /*98f0*/  STL.64 [R1+0x408], R6 ;  /* 0x0004080601007387 */ /* 0x0001e80000100a00 */
[----:B0-----:R-:W3:Y:S04]  /*9900*/  LDL.LU.64 R6, [R1+0xe28] ;  /* 0x000e280001067983 */ /* 0x001ee80000300a00 */
[----:B------:R-:W3:Y:S02]  /*9910*/  LDL.LU.64 R4, [R1+0xe20] ;  /* 0x000e200001047983 */ /* 0x000ee40000300a00 */
[----:B---3--:R-:W-:-:S15]  /*9920*/  HMMA.16816.F32 R4, R12, R8, R4 ;  /* 0x000000080c04723c */ /* 0x008fde0000001804 */
[----:B------:R-:W-:-:S04]  /*9930*/  NOP ;  /* 0x0000000000007918 */ /* 0x000fc80000000000 */
[----:B------:R-:W-:Y:S04]  /*9940*/  STL.64 [R1+0x3f0], R4 ;  /* 0x0003f00401007387 */ /* 0x000fe80000100a00 */
[----:B------:R0:W-:Y:S04]  /*9950*/  STL.64 [R1+0x3f8], R6 ;  /* 0x0003f80601007387 */ /* 0x0001e80000100a00 */
[----:B0-----:R-:W2:Y:S04]  /*9960*/  LDL.LU.64 R6, [R1+0xe18] ;  /* 0x000e180001067983 */ /* 0x001ea80000300a00 */
[----:B------:R-:W3:Y:S04]  /*9970*/  LDL.LU.64 R4, [R1+0xe10] ;  /* 0x000e100001047983 */ /* 0x000ee80000300a00 */
[----:B------:R-:W-:Y:S04]  /*9980*/  STL.64 [R1+0xdc8], R10 ;  /* 0x000dc80a01007387 */ /* 0x000fe80000100a00 */
[----:B------:R0:W-:Y:S04]  /*9990*/  STL.64 [R1+0xdc0], R8 ;  /* 0x000dc00801007387 */ /* 0x0001e80000100a00 */
[----:B0-----:R-:W3:Y:S04]  /*99a0*/  LDL.LU.64 R8, [R1+0x170] ;  /* 0x0001700001087983 */ /* 0x001ee80000300a00 */
[----:B------:R-:W3:Y:S01]  /*99b0*/  LDL.LU.64 R10, [R1+0x178] ;  /* 0x00017800010a7983 */ /* 0x000ee20000300a00 */
        /* <DEDUP_REMOVED lines=14> */
[----:B------:R-:W2:Y:S04]  /*9aa0*/  LDL.LU R0, [R1+0x4b4] ;  /* 0x0004b40001007983 */ /* 0x000ea80000300800 */
[----:B------:R-:W4:Y:S01]  /*9ab0*/  LDL.LU R29, [R1+0x4b0] ;  /* 0x0004b000011d7983 */ /* 0x000f220000300800 */
[----:B0-----:R-:W-:-:S15]  /*9ac0*/  HMMA.16816.F32 R4, R12, R2, R8 ;  /* 0x000000020c04723c */ /* 0x001fde0000001808 */
[----:B------:R-:W-:-:S04]  /*9ad0*/  NOP ;  /* 0x0000000000007918 */ /* 0x000fc80000000000 */
[----:B------:R-:W-:Y:S04]  /*9ae0*/  STL.64 [R1+0x170], R4 ;  /* 0x0001700401007387 */ /* 0x000fe80000100a00 */
[----:B------:R-:W-:Y:S04]  /*9af0*/  STL.64 [R1+0x178], R6 ;  /* 0x0001780601007387 */ /* 0x000fe80000100a00 */
[----:B------:R-:W4:Y:S01]  /*9b00*/  LDL.LU.64 R16, [R1+0x3c0] ;  /* 0x0003c00001107983 */ /* 0x000f220000300a00 */
[----:B---3--:R-:W-:-:S03]  /*9b10*/  IMAD R12, R24, 0x100, R19 ;  /* 0x00000100180c7824 */ /* 0x008fc600078e0213 */
[----:B------:R-:W3:Y:S04]  /*9b20*/  LDL.LU.64 R18, [R1+0x3c8] ;  /* 0x0003c80001127983 */ /* 0x000ee80000300a00 */
[----:B------:R-:W3:Y:S04]  /*9b30*/  LDL.LU.64 R8, [R1+0x3a0] ;  /* 0x0003a00001087983 */ /* 0x000ee80000300a00 */
[----:B------:R-:W3:Y:S01]  /*9b40*/  LDL.LU.64 R10, [R1+0x3a8] ;  /* 0x0003a800010a7983 */ /* 0x000ee20000300a00 */
[----:B--2---:R-:W-:Y:S02]  /*9b50*/  IMAD R13, R26, 0x100, R25 ;  /* 0x000001001a0d7824 */ /* 0x004fe400078e0219 */
[----:B------:R-:W-:-:S02]  /*9b60*/  IMAD R14, R28, 0x100, R27 ;  /* 0x000001001c0e7824 */ /* 0x000fc400078e021b */
[----:B----4-:R-:W-:Y:S01]  /*9b70*/  IMAD R15, R22, 0x100, R23 ;  /* 0x00000100160f7824 */ /* 0x010fe200078e0217 */
[----:B------:R-:W-:Y:S02]  /*9b80*/  F2FP.F16.E4M3.UNPACK_B R12, R12 ;  /* 0x0000000cff0c723e */ /* 0x000fe400020006ff */
[----:B------:R-:W-:Y:S02]  /*9b90*/  F2FP.F16.E4M3.UNPACK_B R13, R13 ;  /* 0x0000000dff0d723e */ /* 0x000fe400020006ff */
[----:B------:R-:W-:Y:S02]  /*9ba0*/  F2FP.F16.E4M3.UNPACK_B R14, R14 ;  /* 0x0000000eff0e723e */ /* 0x000fe400020006ff */
[----:B------:R-:W-:Y:S01]  /*9bb0*/  F2FP.F16.E4M3.UNPACK_B R15, R15 ;  /* 0x0000000fff0f723e */ /* 0x000fe200020006ff */
[----:B---3--:R-:W-:Y:S04]  /*9bc0*/  STL.64 [R1+0xdd8], R10 ;  /* 0x000dd80a01007387 */ /* 0x008fe80000100a00 */
[----:B------:R0:W-:Y:S04]  /*9bd0*/  STL.64 [R1+0xdd0], R8 ;  /* 0x000dd00801007387 */ /* 0x0001e80000100a00 */
[----:B0-----:R-:W2:Y:S04]  /*9be0*/  LDL.LU.64 R8, [R1+0x3b0] ;  /* 0x0003b00001087983 */ /* 0x001ea80000300a00 */
[----:B------:R-:W2:Y:S04]  /*9bf0*/  LDL.LU.64 R10, [R1+0x3b8] ;  /* 0x0003b800010a7983 */ /* 0x000ea80000300a00 */
[----:B------:R-:W3:Y:S04]  /*9c00*/  LDL.LU R24, [R1+0x4bc] ;  /* 0x0004bc0001187983 */ /* 0x000ee80000300800 */
[----:B------:R-:W3:Y:S01]  /*9c10*/  LDL.LU R25, [R1+0x4b8] ;  /* 0x0004b80001197983 */ /* 0x000ee20000300800 */
[C---:B------:R-:W-:Y:S03]  /*9c20*/  HMMA.16816.F32 R16, R12.reuse, R20, R16 ;  /* 0x000000140c10723c */ /* 0x040fe60000001810 */
[----:B---3--:R0:W-:Y:S04]  /*9c30*/  STL.64 [R1+0xdb8], R24 ;  /* 0x000db81801007387 */ /* 0x0081e80000100a00 */
[----:B0-----:R-:W3:Y:S04]  /*9c40*/  LDL.LU.64 R24, [R1+0x390] ;  /* 0x0003900001187983 */ /* 0x001ee80000300a00 */
[----:B------:R-:W3:Y:S04]  /*9c50*/  LDL.LU.64 R26, [R1+0x398] ;  /* 0x00039800011a7983 */ /* 0x000ee80000300a00 */
[----:B------:R-:W4:Y:S04]  /*9c60*/  LDL.LU.64 R4, [R1+0x380] ;  /* 0x0003800001047983 */ /* 0x000f280000300a00 */
[----:B------:R-:W4:Y:S04]  /*9c70*/  LDL.LU.64 R6, [R1+0x388] ;  /* 0x0003880001067983 */ /* 0x000f280000300a00 */
[----:B------:R-:W-:Y:S04]  /*9c80*/  STL.64 [R1+0x3c0], R16 ;  /* 0x0003c01001007387 */ /* 0x000fe80000100a00 */
[----:B------:R0:W-:Y:S04]  /*9c90*/  STL.64 [R1+0x3c8], R18 ;  /* 0x0003c81201007387 */ /* 0x0001e80000100a00 */
[----:B0-----:R-:W2:Y:S04]  /*9ca0*/  LDL.LU.64 R18, [R1+0xde8] ;  /* 0x000de80001127983 */ /* 0x001ea80000300a00 */
[----:B------:R-:W3:Y:S04]  /*9cb0*/  LDL.LU.64 R16, [R1+0xde0] ;  /* 0x000de00001107983 */ /* 0x000ee80000300a00 */
[----:B------:R-:W-:Y:S04]  /*9cc0*/  STL [R1+0xda0], R21 ;  /* 0x000da01501007387 */ /* 0x000fe80000100800 */
[----:B------:R0:W-:Y:S04]  /*9cd0*/  STL [R1+0xda4], R20 ;  /* 0x000da41401007387 */ /* 0x0001e80000100800 */
        /* <DEDUP_REMOVED lines=13> */
[----:B------:R-:W4:Y:S04]  /*9db0*/  LDL.LU.64 R8, [R1+0xdc0] ;  /* 0x000dc00001087983 */ /* 0x000f280000300a00 */
[----:B------:R-:W-:Y:S04]  /*9dc0*/  STL.64 [R1+0xd98], R18 ;  /* 0x000d981201007387 */ /* 0x000fe80000100a00 */
[----:B------:R0:W-:Y:S04]  /*9dd0*/  STL.64 [R1+0xd90], R16 ;  /* 0x000d901001007387 */ /* 0x0001e80000100a00 */
[----:B0-----:R-:W3:Y:S04]  /*9de0*/  LDL.LU.64 R16, [R1+0x160] ;  /* 0x0001600001107983 */ /* 0x001ee80000300a00 */
[----:B------:R-:W3:Y:S01]  /*9df0*/  LDL.LU.64 R18, [R1+0x168] ;  /* 0x0001680001127983 */ /* 0x000ee20000300a00 */
[C---:B--2---:R-:W-:Y:S08]  /*9e00*/  HMMA.16816.F32 R24, R12.reuse, R10, R24 ;  /* 0x0000000a0c18723c */ /* 0x044ff00000001818 */
[C---:B----4-:R-:W-:Y:S11]  /*9e10*/  HMMA.16816.F32 R4, R12.reuse, R8, R4 ;  /* 0x000000080c04723c */ /* 0x050ff60000001804 */
[----:B------:R0:W-:Y:S04]  /*9e20*/  STL.64 [R1+0x390], R24 ;  /* 0x0003901801007387 */ /* 0x0001e80000100a00 */
[----:B------:R-:W-:Y:S04]  /*9e30*/  STL.64 [R1+0x398], R26 ;  /* 0x0003981a01007387 */ /* 0x000fe80000100a00 */
[----:B0-----:R-:W2:Y:S04]  /*9e40*/  LDL.LU.64 R24, [R1+0xdb8] ;  /* 0x000db80001187983 */ /* 0x001ea80000300a00 */
[----:B------:R-:W-:Y:S04]  /*9e50*/  STL.64 [R1+0x380], R4 ;  /* 0x0003800401007387 */ /* 0x000fe80000100a00 */
[----:B------:R0:W-:Y:S04]  /*9e60*/  STL.64 [R1+0x388], R6 ;  /* 0x0003880601007387 */ /* 0x0001e80000100a00 */
[----:B0-----:R-:W4:Y:S04]  /*9e70*/  LDL.LU.64 R6, [R1+0xdb0] ;  /* 0x000db00001067983 */ /* 0x001f280000300a00 */
[----:B------:R-:W2:Y:S04]  /*9e80*/  LDL.LU.64 R4, [R1+0xda8] ;  /* 0x000da80001047983 */ /* 0x000ea80000300a00 */
[----:B------:R-:W2:Y:S04]  /*9e90*/  LDL.LU R26, [R1+0x4c4] ;  /* 0x0004c400011a7983 */ /* 0x000ea80000300800 */
[----:B------:R-:W2:Y:S04]  /*9ea0*/  LDL.LU R27, [R1+0x4c0] ;  /* 0x0004c000011b7983 */ /* 0x000ea80000300800 */
[----:B------:R-:W-:Y:S04]  /*9eb0*/  STL.64 [R1+0xd78], R10 ;  /* 0x000d780a01007387 */ /* 0x000fe80000100a00 */
[----:B------:R0:W-:Y:S04]  /*9ec0*/  STL.64 [R1+0xd70], R8 ;  /* 0x000d700801007387 */ /* 0x0001e80000100a00 */
[----:B0-----:R-:W2:Y:S04]  /*9ed0*/  LDL.LU.64 R8, [R1+0x360] ;  /* 0x0003600001087983 */ /* 0x001ea80000300a00 */
[----:B------:R-:W2:Y:S01]  /*9ee0*/  LDL.LU.64 R10, [R1+0x368] ;  /* 0x00036800010a7983 */ /* 0x000ea20000300a00 */
[----:B----4-:R-:W-:-:S15]  /*9ef0*/  HMMA.16816.F32 R20, R12, R6, R20 ;  /* 0x000000060c14723c */ /* 0x010fde0000001814 */
[----:B------:R-:W-:-:S04]  /*9f00*/  NOP ;  /* 0x0000000000007918 */ /* 0x000fc80000000000 */
[----:B------:R0:W-:Y:S01]  /*9f10*/  STL.64 [R1+0x370], R20 ;  /* 0x0003701401007387 */ /* 0x0001e20000100a00 */
[C---:B--2---:R-:W-:Y:S03]  /*9f20*/  HMMA.16816.F32 R8, R12.reuse, R4, R8 ;  /* 0x000000040c08723c */ /* 0x044fe60000001808 */
[----:B------:R-:W-:Y:S04]  /*9f30*/  STL.64 [R1+0x378], R22 ;  /* 0x0003781601007387 */ /* 0x000fe80000100a00 */
[----:B0-----:R-:W2:Y:S04]  /*9f40*/  LDL.LU R20, [R1+0xda4] ;  /* 0x000da40001147983 */ /* 0x001ea80000300800 */
[----:B------:R-:W4:Y:S04]  /*9f50*/  LDL.LU R21, [R1+0x4cc] ;  /* 0x0004cc0001157983 */ /* 0x000f280000300800 */
[----:B------:R-:W-:Y:S04]  /*9f60*/  STL.64 [R1+0xd58], R6 ;  /* 0x000d580601007387 */ /* 0x000fe80000100a00 */
[----:B------:R-:W-:Y:S04]  /*9f70*/  STL.64 [R1+0x360], R8 ;  /* 0x0003600801007387 */ /* 0x000fe80000100a00 */
[----:B------:R-:W-:Y:S04]  /*9f80*/  STL.64 [R1+0x368], R10 ;  /* 0x0003680a01007387 */ /* 0x000fe80000100a00 */
[----:B------:R3:W-:Y:S02]  /*9f90*/  STL.64 [R1+0xd50], R4 ;  /* 0x000d500401007387 */ /* 0x0007e40000100a00 */
[----:B---3--:R-:W-:Y:S02]  /*9fa0*/  HMMA.16816.F32 R4, R12, R2, R16 ;  /* 0x000000020c04723c */ /* 0x008fe40000001810 */
[----:B------:R-:W4:Y:S01]  /*9fb0*/  LDL.LU R15, [R1+0x4c8] ;  /* 0x0004c800010f7983 */ /* 0x000f220000300800 */
[----:B------:R-:W-:-:S15]  /*9fc0*/  IMAD R12, R29, 0x100, R0 ;  /* 0x000001001d0c7824 */ /* 0x000fde00078e0200 */
[----:B------:R-:W-:Y:S01]  /*9fd0*/  NOP ;  /* 0x0000000000007918 */ /* 0x000fe20000000000 */
[----:B------:R-:W-:Y:S04]  /*9fe0*/  STL.64 [R1+0x160], R4 ;  /* 0x0001600401007387 */ /* 0x000fe80000100a00 */
[----:B------:R-:W-:Y:S04]  /*9ff0*/  STL.64 [R1+0x168], R6 ;  /* 0x0001680601007387 */ /* 0x000fe80000100a00 */
[----:B------:R-:W3:Y:S04]  /*a000*/  LDL.LU R28, [R1+0x4d8] ;  /* 0x0004d800011c7983 */ /* 0x000ee80000300800 */
[----:B------:R-:W2:Y:S04]  /*a010*/  LDL.LU R23, [R1+0x4e4] ;  /* 0x0004e40001177983 */ /* 0x000ea80000300800 */
[----:B------:R-:W2:Y:S04]  /*a020*/  LDL.LU R22, [R1+0x4e0] ;  /* 0x0004e00001167983 */ /* 0x000ea80000300800 */
[----:B------:R-:W2:Y:S04]  /*a030*/  LDL.LU R0, [R1+0x4ec] ;  /* 0x0004ec0001007983 */ /* 0x000ea80000300800 */
[----:B------:R-:W2:Y:S04]  /*a040*/  LDL.LU R29, [R1+0x4e8] ;  /* 0x0004e800011d7983 */ /* 0x000ea80000300800 */
[----:B------:R-:W2:Y:S04]  /*a050*/  LDL.LU.64 R16, [R1+0x350] ;  /* 0x0003500001107983 */ /* 0x000ea80000300a00 */
[----:B------:R-:W2:Y:S04]  /*a060*/  LDL.LU.64 R18, [R1+0x358] ;  /* 0x0003580001127983 */ /* 0x000ea80000300a00 */
[----:B------:R-:W2:Y:S04]  /*a070*/  LDL.LU.64 R8, [R1+0x330] ;  /* 0x0003300001087983 */ /* 0x000ea80000300a00 */
[----:B------:R-:W2:Y:S04]  /*a080*/  LDL.LU.64 R10, [R1+0x338] ;  /* 0x00033800010a7983 */ /* 0x000ea80000300a00 */
[----:B--2---:R-:W-:Y:S04]  /*a090*/  STL.64 [R1+0xd88], R10 ;  /* 0x000d880a01007387 */ /* 0x004fe80000100a00 */
[----:B------:R0:W-:Y:S04]  /*a0a0*/  STL.64 [R1+0xd80], R8 ;  /* 0x000d800801007387 */ /* 0x0001e80000100a00 */
[----:B0-----:R-:W2:Y:S04]  /*a0b0*/  LDL.LU.64 R8, [R1+0x340] ;  /* 0x0003400001087983 */ /* 0x001ea80000300a00 */
[----:B------:R-:W2:Y:S04]  /*a0c0*/  LDL.LU.64 R10, [R1+0x348] ;  /* 0x00034800010a7983 */ /* 0x000ea80000300a00 */
[----:B------:R-:W2:Y:S04]  /*a0d0*/  LDL.LU.64 R4, [R1+0x310] ;  /* 0x0003100001047983 */ /* 0x000ea80000300a00 */
[----:B------:R-:W2:Y:S01]  /*a0e0*/  LDL.LU.64 R6, [R1+0x318] ;  /* 0x0003180001067983 */ /* 0x000ea20000300a00 */
[----:B------:R-:W-:-:S02]  /*a0f0*/  IMAD R13, R25, 0x100, R24 ;  /* 0x00000100190d7824 */ /* 0x000fc400078e0218 */
[----:B------:R-:W-:Y:S01]  /*a100*/  IMAD R14, R27, 0x100, R26 ;  /* 0x000001001b0e7824 */ /* 0x000fe200078e021a */
[----:B--2---:R-:W-:Y:S04]  /*a110*/  STL.64 [R1+0xd68], R6 ;  /* 0x000d680601007387 */ /* 0x004fe80000100a00 */
[----:B------:R0:W-:Y:S04]  /*a120*/  STL.64 [R1+0xd60], R4 ;  /* 0x000d600401007387 */ /* 0x0001e80000100a00 */
[----:B0-----:R-:W2:Y:S04]  /*a130*/  LDL.LU.64 R4, [R1+0x320] ;  /* 0x0003200001047983 */ /* 0x001ea80000300a00 */
[----:B------:R-:W2:Y:S04]  /*a140*/  LDL.LU.64 R6, [R1+0x328] ;  /* 0x0003280001067983 */ /* 0x000ea80000300a00 */
[----:B------:R-:W2:Y:S04]  /*a150*/  LDL.LU.64 R24, [R1+0x2f0] ;  /* 0x0002f00001187983 */ /* 0x000ea80000300a00 */
[----:B------:R-:W2:Y:S01]  /*a160*/  LDL.LU.64 R26, [R1+0x2f8] ;  /* 0x0002f800011a7983 */ /* 0x000ea20000300a00 */
[----:B----4-:R-:W-:Y:S01]  /*a170*/  IMAD R15, R15, 0x100, R21 ;  /* 0x000001000f0f7824 */ /* 0x010fe200078e0215 */
[----:B------:R-:W-:-:S02]  /*a180*/  F2FP.F16.E4M3.UNPACK_B R12, R12 ;  /* 0x0000000cff0c723e */ /* 0x000fc400020006ff */
[----:B--2---:R-:W-:Y:S04]  /*a190*/  STL.64 [R1+0xd48], R26 ;  /* 0x000d481a01007387 */ /* 0x004fe80000100a00 */
[----:B------:R0:W-:Y:S04]  /*a1a0*/  STL.64 [R1+0xd40], R24 ;  /* 0x000d401801007387 */ /* 0x0001e80000100a00 */
[----:B0-----:R-:W2:Y:S04]  /*a1b0*/  LDL.LU.64 R24, [R1+0x300] ;  /* 0x0003000001187983 */ /* 0x001ea80000300a00 */
[----:B------:R-:W2:Y:S04]  /*a1c0*/  LDL.LU.64 R26, [R1+0x308] ;  /* 0x00030800011a7983 */ /* 0x000ea80000300a00 */
[----:B------:R-:W4:Y:S01]  /*a1d0*/  LDL.LU R21, [R1+0xda0] ;  /* 0x000da00001157983 */ /* 0x000f220000300800 */
[----:B------:R-:W-:-:S02]  /*a1e0*/  F2FP.F16.E4M3.UNPACK_B R13, R13 ;  /* 0x0000000dff0d723e */ /* 0x000fc400020006ff */
[----:B------:R-:W-:Y:S02]  /*a1f0*/  F2FP.F16.E4M3.UNPACK_B R14, R14 ;  /* 0x0000000eff0e723e */ /* 0x000fe400020006ff */
[----:B------:R-:W-:-:S07]  /*a200*/  F2FP.F16.E4M3.UNPACK_B R15, R15 ;  /* 0x0000000fff0f723e */ /* 0x000fce00020006ff */
[----:B----4-:R-:W-:-:S15]  /*a210*/  HMMA.16816.F32 R16, R12, R20, R16 ;  /* 0x000000140c10723c */ /* 0x010fde0000001810 */
[----:B------:R-:W-:-:S04]  /*a220*/  NOP ;  /* 0x0000000000007918 */ /* 0x000fc80000000000 */
[----:B------:R-:W-:Y:S04]  /*a230*/  STL.64 [R1+0x350], R16 ;  /* 0x0003501001007387 */ /* 0x000fe80000100a00 */
[----:B------:R0:W-:Y:S04]  /*a240*/  STL.64 [R1+0x358], R18 ;  /* 0x0003581201007387 */ /* 0x0001e80000100a00 */
[----:B0-----:R-:W4:Y:S04]  /*a250*/  LDL.LU.64 R18, [R1+0xd98] ;  /* 0x000d980001127983 */ /* 0x001f280000300a00 */
[----:B------:R-:W2:Y:S01]  /*a260*/  LDL.LU.64 R16, [R1+0xd90] ;  /* 0x000d900001107983 */ /* 0x000ea20000300a00 */
[----:B----4-:R-:W-:-:S15]  /*a270*/  HMMA.16816.F32 R8, R12, R18, R8 ;  /* 0x000000120c08723c */ /* 0x010fde0000001808 */
        /* <DEDUP_REMOVED lines=10> */
[----:B------:R-:W4:Y:S01]  /*a320*/  LDL.LU.64 R8, [R1+0xd70] ;  /* 0x000d700001087983 */ /* 0x000f220000300a00 */
[----:B--2---:R-:W-:-:S15]  /*a330*/  HMMA.16816.F32 R4, R12, R10, R4 ;  /* 0x0000000a0c04723c */ /* 0x004fde0000001804 */
[----:B------:R-:W-:-:S04]  /*a340*/  NOP ;  /* 0x0000000000007918 */ /* 0x000fc80000000000 */
[----:B------:R-:W-:Y:S04]  /*a350*/  STL.64 [R1+0x320], R4 ;  /* 0x0003200401007387 */ /* 0x000fe80000100a00 */
[----:B------:R0:W-:Y:S04]  /*a360*/  STL.64 [R1+0x328], R6 ;  /* 0x0003280601007387 */ /* 0x0001e80000100a00 */
[----:B0-----:R-:W4:Y:S04]  /*a370*/  LDL.LU.64 R6, [R1+0xd68] ;  /* 0x000d680001067983 */ /* 0x001f280000300a00 */
[----:B------:R-:W4:Y:S02]  /*a380*/  LDL.LU.64 R4, [R1+0xd60] ;  /* 0x000d600001047983 */ /* 0x000f240000300a00 */
[----:B----4-:R-:W-:-:S15]  /*a390*/  HMMA.16816.F32 R4, R12, R8, R4 ;  /* 0x000000080c04723c */ /* 0x010fde0000001804 */
[----:B------:R-:W-:-:S04]  /*a3a0*/  NOP ;  /* 0x0000000000007918 */ /* 0x000fc80000000000 */
[----:B------:R-:W-:Y:S04]  /*a3b0*/  STL.64 [R1+0x310], R4 ;  /* 0x0003100401007387 */ /* 0x000fe80000100a00 */
[----:B------:R0:W-:Y:S04]  /*a3c0*/  STL.64 [R1+0x318], R6 ;  /* 0x0003180601007387 */ /* 0x0001e80000100a00 */
[----:B0-----:R-:W2:Y:S04]  /*a3d0*/  LDL.LU.64 R6, [R1+0xd58] ;  /* 0x000d580001067983 */ /* 0x001ea80000300a00 */
[----:B------:R-:W4:Y:S04]  /*a3e0*/  LDL.LU.64 R4, [R1+0xd50] ;  /* 0x000d500001047983 */ /* 0x000f280000300a00 */
[----:B------:R0:W-:Y:S04]  /*a3f0*/  STL.64 [R1+0xd28], R10 ;  /* 0x000d280a01007387 */ /* 0x0001e80000100a00 */
[----:B0-----:R-:W3:Y:S04]  /*a400*/  LDL.LU R10, [R1+0x4d0] ;  /* 0x0004d000010a7983 */ /* 0x001ee80000300800 */
[----:B------:R-:W3:Y:S04]  /*a410*/  LDL.LU R11, [R1+0x4dc] ;  /* 0x0004dc00010b7983 */ /* 0x000ee80000300800 */
[----:B------:R0:W-:Y:S04]  /*a420*/  STL.64 [R1+0xd20], R8 ;  /* 0x000d200801007387 */ /* 0x0001e80000100a00 */
[----:B0-----:R-:W3:Y:S01]  /*a430*/  LDL.LU R9, [R1+0x4d4] ;  /* 0x0004d40001097983 */ /* 0x001ee20000300800 */
[----:B--2---:R-:W-:-:S15]  /*a440*/  HMMA.16816.F32 R24, R12, R6, R24 ;  /* 0x000000060c18723c */ /* 0x004fde0000001818 */
[----:B------:R-:W-:-:S04]  /*a450*/  NOP ;  /* 0x0000000000007918 */ /* 0x000fc80000000000 */
[----:B------:R-:W-:Y:S04]  /*a460*/  STL.64 [R1+0x300], R24 ;  /* 0x0003001801007387 */ /* 0x000fe80000100a00 */
[----:B------:R0:W-:Y:S04]  /*a470*/  STL.64 [R1+0x308], R26 ;  /* 0x0003081a01007387 */ /* 0x0001e80000100a00 */
[----:B0-----:R-:W2:Y:S04]  /*a480*/  LDL.LU.64 R26, [R1+0xd48] ;  /* 0x000d4800011a7983 */ /* 0x001ea80000300a00 */
[----:B------:R-:W2:Y:S04]  /*a490*/  LDL.LU.64 R24, [R1+0xd40] ;  /* 0x000d400001187983 */ /* 0x000ea80000300a00 */
[----:B------:R-:W-:Y:S04]  /*a4a0*/  STL.64 [R1+0xd08], R6 ;  /* 0x000d080601007387 */ /* 0x000fe80000100a00 */
[----:B----4-:R0:W-:Y:S01]  /*a4b0*/  STL.64 [R1+0xd00], R4 ;  /* 0x000d000401007387 */ /* 0x0101e20000100a00 */
[----:B--2---:R-:W-:-:S15]  /*a4c0*/  HMMA.16816.F32 R24, R12, R4, R24 ;  /* 0x000000040c18723c */ /* 0x004fde0000001818 */
[----:B------:R-:W-:-:S04]  /*a4d0*/  NOP ;  /* 0x0000000000007918 */ /* 0x000fc80000000000 */
[----:B------:R1:W-:Y:S04]  /*a4e0*/  STL.64 [R1+0x2f0], R24 ;  /* 0x0002f01801007387 */ /* 0x0003e80000100a00 */
[----:B------:R2:W-:Y:S04]  /*a4f0*/  STL.64 [R1+0x2f8], R26 ;  /* 0x0002f81a01007387 */ /* 0x0005e80000100a00 */
[----:B0-----:R-:W4:Y:S04]  /*a500*/  LDL.LU.64 R4, [R1+0x150] ;  /* 0x0001500001047983 */ /* 0x001f280000300a00 */
[----:B------:R-:W4:Y:S04]  /*a510*/  LDL.LU.64 R6, [R1+0x158] ;  /* 0x0001580001067983 */ /* 0x000f280000300a00 */
[----:B-1----:R-:W3:Y:S04]  /*a520*/  LDL.LU R24, [R1+0x5fc] ;  /* 0x0005fc0001187983 */ /* 0x002ee80000300800 */
[----:B------:R-:W3:Y:S04]  /*a530*/  LDL.LU R25, [R1+0x5f8] ;  /* 0x0005f80001197983 */ /* 0x000ee80000300800 */
[----:B--2---:R-:W2:Y:S04]  /*a540*/  LDL.LU R26, [R1+0x604] ;  /* 0x00060400011a7983 */ /* 0x004ea80000300800 */
[----:B------:R-:W2:Y:S01]  /*a550*/  LDL.LU R27, [R1+0x600] ;  /* 0x00060000011b7983 */ /* 0x000ea20000300800 */
[----:B----4-:R-:W-:Y:S01]  /*a560*/  HMMA.16816.F32 R4, R12, R2, R4 ;  /* 0x000000020c04723c */ /* 0x010fe20000001804 */
[----:B---3--:R-:W-:-:S02]  /*a570*/  IMAD R12, R10, 0x100, R9 ;  /* 0x000001000a0c7824 */ /* 0x008fc400078e0209 */
[----:B------:R-:W-:Y:S01]  /*a580*/  IMAD R13, R28, 0x100, R11 ;  /* 0x000001001c0d7824 */ /* 0x000fe200078e020b */
[----:B--2---:R-:W-:Y:S04]  /*a590*/  STL.64 [R1+0xce8], R26 ;  /* 0x000ce81a01007387 */ /* 0x004fe80000100a00 */
[----:B------:R0:W-:Y:S11]  /*a5a0*/  STL.64 [R1+0xce0], R24 ;  /* 0x000ce01801007387 */ /* 0x0001f60000100a00 */
[----:B------:R-:W-:Y:S04]  /*a5b0*/  STL.64 [R1+0x150], R4 ;  /* 0x0001500401007387 */ /* 0x000fe80000100a00 */
[----:B------:R-:W-:Y:S04]  /*a5c0*/  STL.64 [R1+0x158], R6 ;  /* 0x0001580601007387 */ /* 0x000fe80000100a00 */
[----:B0-----:R-:W2:Y:S04]  /*a5d0*/  LDL.LU.64 R24, [R1+0x2e0] ;  /* 0x0002e00001187983 */ /* 0x001ea80000300a00 */
[----:B------:R-:W2:Y:S04]  /*a5e0*/  LDL.LU.64 R26, [R1+0x2e8] ;  /* 0x0002e800011a7983 */ /* 0x000ea80000300a00 */
[----:B------:R-:W3:Y:S04]  /*a5f0*/  LDL.LU.64 R8, [R1+0x2c0] ;  /* 0x0002c00001087983 */ /* 0x000ee80000300a00 */
[----:B------:R-:W4:Y:S01]  /*a600*/  LDL.LU.64 R10, [R1+0x2c8] ;  /* 0x0002c800010a7983 */ /* 0x000f220000300a00 */
[----:B------:R-:W-:-:S02]  /*a610*/  IMAD R14, R22, 0x100, R23 ;  /* 0x00000100160e7824 */ /* 0x000fc400078e0217 */
[----:B------:R-:W-:Y:S01]  /*a620*/  IMAD R15, R29, 0x100, R0 ;  /* 0x000001001d0f7824 */ /* 0x000fe200078e0200 */
[----:B------:R-:W-:Y:S02]  /*a630*/  F2FP.F16.E4M3.UNPACK_B R12, R12 ;  /* 0x0000000cff0c723e */ /* 0x000fe400020006ff */
[----:B------:R-:W-:Y:S02]  /*a640*/  F2FP.F16.E4M3.UNPACK_B R13, R13 ;  /* 0x0000000dff0d723e */ /* 0x000fe400020006ff */
[----:B------:R-:W-:Y:S02]  /*a650*/  F2FP.F16.E4M3.UNPACK_B R14, R14 ;  /* 0x0000000eff0e723e */ /* 0x000fe400020006ff */
[----:B------:R-:W-:Y:S01]  /*a660*/  F2FP.F16.E4M3.UNPACK_B R15, R15 ;  /* 0x0000000fff0f723e */ /* 0x000fe200020006ff */
[----:B----4-:R-:W-:Y:S04]  /*a670*/  STL.64 [R1+0xd38], R10 ;  /* 0x000d380a01007387 */ /* 0x010fe80000100a00 */
[----:B---3--:R0:W-:Y:S04]  /*a680*/  STL.64 [R1+0xd30], R8 ;  /* 0x000d300801007387 */ /* 0x0081e80000100a00 */
[----:B0-----:R-:W3:Y:S04]  /*a690*/  LDL.LU.64 R8, [R1+0x2d0] ;  /* 0x0002d00001087983 */ /* 0x001ee80000300a00 */
[----:B------:R-:W3:Y:S04]  /*a6a0*/  LDL.LU.64 R10, [R1+0x2d8] ;  /* 0x0002d800010a7983 */ /* 0x000ee80000300a00 */
[----:B------:R-:W4:Y:S04]  /*a6b0*/  LDL.LU.64 R4, [R1+0x2a0] ;  /* 0x0002a00001047983 */ /* 0x000f280000300a00 */
[----:B------:R-:W3:Y:S01]  /*a6c0*/  LDL.LU.64 R6, [R1+0x2a8] ;  /* 0x0002a80001067983 */ /* 0x000ee20000300a00 */
[C---:B--2---:R-:W-:Y:S03]  /*a6d0*/  HMMA.16816.F32 R24, R12.reuse, R20, R24 ;  /* 0x000000140c18723c */ /* 0x044fe60000001818 */
[----:B---3--:R-:W-:Y:S04]  /*a6e0*/  STL.64 [R1+0xd18], R6 ;  /* 0x000d180601007387 */ /* 0x008fe80000100a00 */
[----:B----4-:R0:W-:Y:S04]  /*a6f0*/  STL.64 [R1+0xd10], R4 ;  /* 0x000d100401007387 */ /* 0x0101e80000100a00 */
[----:B0-----:R-:W2:Y:S04]  /*a700*/  LDL.LU.64 R4, [R1+0x2b0] ;  /* 0x0002b00001047983 */ /* 0x001ea80000300a00 */
[----:B------:R-:W2:Y:S04]  /*a710*/  LDL.LU.64 R6, [R1+0x2b8] ;  /* 0x0002b80001067983 */ /* 0x000ea80000300a00 */
[----:B------:R0:W-:Y:S04]  /*a720*/  STL.64 [R1+0x2e0], R24 ;  /* 0x0002e01801007387 */ /* 0x0001e80000100a00 */
[----:B------:R1:W-:Y:S04]  /*a730*/  STL.64 [R1+0x2e8], R26 ;  /* 0x0002e81a01007387 */ /* 0x0003e80000100a00 */
[----:B0-----:R-:W3:Y:S04]  /*a740*/  LDL.LU.64 R24, [R1+0x280] ;  /* 0x0002800001187983 */ /* 0x001ee80000300a00 */
[----:B-1----:R-:W4:Y:S01]  /*a750*/  LDL.LU.64 R26, [R1+0x288] ;  /* 0x00028800011a7983 */ /* 0x002f220000300a00 */
[C---:B------:R-:W-:Y:S03]  /*a760*/  HMMA.16816.F32 R8, R12.reuse, R18, R8 ;  /* 0x000000120c08723c */ /* 0x040fe60000001808 */
[----:B----4-:R-:W-:Y:S04]  /*a770*/  STL.64 [R1+0xcf8], R26 ;  /* 0x000cf81a01007387 */ /* 0x010fe80000100a00 */
[----:B---3--:R0:W-:Y:S04]  /*a780*/  STL.64 [R1+0xcf0], R24 ;  /* 0x000cf01801007387 */ /* 0x0081e80000100a00 */
[----:B0-----:R-:W3:Y:S04]  /*a790*/  LDL.LU.64 R24, [R1+0x290] ;  /* 0x0002900001187983 */ /* 0x001ee80000300a00 */
[----:B------:R-:W3:Y:S04]  /*a7a0*/  LDL.LU.64 R26, [R1+0x298] ;  /* 0x00029800011a7983 */ /* 0x000ee80000300a00 */
        /* <DEDUP_REMOVED lines=15> */
[----:B------:R-:W4:Y:S04]  /*a8a0*/  LDL.LU.64 R4, [R1+0xd10] ;  /* 0x000d100001047983 */ /* 0x000f280000300a00 */
[----:B------:R-:W2:Y:S04]  /*a8b0*/  LDL.LU R0, [R1+0x618] ;  /* 0x0006180001007983 */ /* 0x000ea80000300800 */
[----:B------:R-:W2:Y:S04]  /*a8c0*/  LDL.LU R28, [R1+0x624] ;  /* 0x00062400011c7983 */ /* 0x000ea80000300800 */
[----:B------:R-:W2:Y:S04]  /*a8d0*/  LDL.LU R23, [R1+0x620] ;  /* 0x0006200001177983 */ /* 0x000ea80000300800 */
[----:B------:R-:W2:Y:S04]  /*a8e0*/  LDL.LU R22, [R1+0x62c] ;  /* 0x00062c0001167983 */ /* 0x000ea80000300800 */
[----:B------:R-:W2:Y:S01]  /*a8f0*/  LDL.LU R29, [R1+0x628] ;  /* 0x00062800011d7983 */ /* 0x000ea20000300800 */
[----:B----4-:R-:W-:-:S15]  /*a900*/  HMMA.16816.F32 R4, R12, R8, R4 ;  /* 0x000000080c04723c */ /* 0x010fde0000001804 */
[----:B------:R-:W-:-:S04]  /*a910*/  NOP ;  /* 0x0000000000007918 */ /* 0x000fc80000000000 */
[----:B------:R-:W-:Y:S04]  /*a920*/  STL.64 [R1+0x2a0], R4 ;  /* 0x0002a00401007387 */ /* 0x000fe80000100a00 */
[----:B------:R0:W-:Y:S04]  /*a930*/  STL.64 [R1+0x2a8], R6 ;  /* 0x0002a80601007387 */ /* 0x0001e80000100a00 */
[----:B0-----:R-:W3:Y:S04]  /*a940*/  LDL.LU.64 R6, [R1+0xd08] ;  /* 0x000d080001067983 */ /* 0x001ee80000300a00 */
[----:B------:R-:W4:Y:S04]  /*a950*/  LDL.LU.64 R4, [R1+0xd00] ;  /* 0x000d000001047983 */ /* 0x000f280000300a00 */
[----:B------:R0:W-:Y:S04]  /*a960*/  STL.64 [R1+0xcc8], R10 ;  /* 0x000cc80a01007387 */ /* 0x0001e80000100a00 */
[----:B0-----:R-:W2:Y:S04]  /*a970*/  LDL.LU R10, [R1+0x60c] ;  /* 0x00060c00010a7983 */ /* 0x001ea80000300800 */
[----:B------:R-:W2:Y:S04]  /*a980*/  LDL.LU R11, [R1+0x608] ;  /* 0x00060800010b7983 */ /* 0x000ea80000300800 */
[----:B------:R0:W-:Y:S04]  /*a990*/  STL.64 [R1+0xcc0], R8 ;  /* 0x000cc00801007387 */ /* 0x0001e80000100a00 */
[----:B0-----:R-:W2:Y:S04]  /*a9a0*/  LDL.LU R8, [R1+0x5f4] ;  /* 0x0005f40001087983 */ /* 0x001ea80000300800 */
[----:B------:R-:W2:Y:S01]  /*a9b0*/  LDL.LU R9, [R1+0x5f0] ;  /* 0x0005f00001097983 */ /* 0x000ea20000300800 */
[----:B---3--:R-:W-:-:S15]  /*a9c0*/  HMMA.16816.F32 R24, R12, R6, R24 ;  /* 0x000000060c18723c */ /* 0x008fde0000001818 */
        /* <DEDUP_REMOVED lines=9> */
[----:B0-----:R-:W3:Y:S04]  /*aa60*/  LDL.LU.64 R26, [R1+0xce8] ;  /* 0x000ce800011a7983 */ /* 0x001ee80000300a00 */
[----:B------:R-:W4:Y:S04]  /*aa70*/  LDL.LU.64 R24, [R1+0xce0] ;  /* 0x000ce00001187983 */ /* 0x000f280000300a00 */
[----:B------:R-:W-:Y:S04]  /*aa80*/  STL.64 [R1+0xca8], R6 ;  /* 0x000ca80601007387 */ /* 0x000fe80000100a00 */
[----:B------:R0:W-:Y:S04]  /*aa90*/  STL.64 [R1+0xca0], R4 ;  /* 0x000ca00401007387 */ /* 0x0001e80000100a00 */
[----:B0-----:R-:W2:Y:S04]  /*aaa0*/  LDL.LU.64 R4, [R1+0x140] ;  /* 0x0001400001047983 */ /* 0x001ea80000300a00 */
[----:B------:R-:W2:Y:S02]  /*aab0*/  LDL.LU.64 R6, [R1+0x148] ;  /* 0x0001480001067983 */ /* 0x000ea40000300a00 */
[----:B--2---:R-:W-:Y:S01]  /*aac0*/  HMMA.16816.F32 R4, R12, R2, R4 ;  /* 0x000000020c04723c */ /* 0x004fe20000001804 */
[----:B----4-:R-:W-:-:S02]  /*aad0*/  IMAD R13, R25, 0x100, R24 ;  /* 0x00000100190d7824 */ /* 0x010fc400078e0218 */
[----:B---3--:R-:W-:Y:S02]  /*aae0*/  IMAD R14, R27, 0x100, R26 ;  /* 0x000001001b0e7824 */ /* 0x008fe400078e021a */
[----:B------:R-:W-:Y:S02]  /*aaf0*/  IMAD R12, R9, 0x100, R8 ;  /* 0x00000100090c7824 */ /* 0x000fe400078e0208 */
[----:B------:R-:W-:-:S12]  /*ab00*/  IMAD R15, R11, 0x100, R10 ;  /* 0x000001000b0f7824 */ /* 0x000fd800078e020a */
[----:B------:R-:W-:Y:S04]  /*ab10*/  STL.64 [R1+0x140], R4 ;  /* 0x0001400401007387 */ /* 0x000fe80000100a00 */
[----:B------:R-:W-:Y:S04]  /*ab20*/  STL.64 [R1+0x148], R6 ;  /* 0x0001480601007387 */ /* 0x000fe80000100a00 */
[----:B------:R-:W2:Y:S04]  /*ab30*/  LDL.LU.64 R24, [R1+0x270] ;  /* 0x0002700001187983 */ /* 0x000ea80000300a00 */
[----:B------:R-:W2:Y:S04]  /*ab40*/  LDL.LU.64 R26, [R1+0x278] ;  /* 0x00027800011a7983 */ /* 0x000ea80000300a00 */
[----:B------:R-:W3:Y:S04]  /*ab50*/  LDL.LU.64 R8, [R1+0x250] ;  /* 0x0002500001087983 */ /* 0x000ee80000300a00 */
[----:B------:R-:W4:Y:S01]  /*ab60*/  LDL.LU.64 R10, [R1+0x258] ;  /* 0x00025800010a7983 */ /* 0x000f220000300a00 */
[----:B------:R-:W-:-:S02]  /*ab70*/  F2FP.F16.E4M3.UNPACK_B R12, R12 ;  /* 0x0000000cff0c723e */ /* 0x000fc400020006ff */
        /* <DEDUP_REMOVED lines=8> */
[----:B------:R-:W4:Y:S01]  /*ac00*/  LDL.LU.64 R6, [R1+0x238] ;  /* 0x0002380001067983 */ /* 0x000f220000300a00 */
[C---:B--2---:R-:W-:Y:S08]  /*ac10*/  HMMA.16816.F32 R24, R12.reuse, R20, R24 ;  /* 0x000000140c18723c */ /* 0x044ff00000001818 */
[C---:B---3--:R-:W-:Y:S01]  /*ac20*/  HMMA.16816.F32 R8, R12.reuse, R18, R8 ;  /* 0x000000120c08723c */ /* 0x048fe20000001808 */
[----:B----4-:R-:W-:Y:S04]  /*ac30*/  STL.64 [R1+0xcb8], R6 ;  /* 0x000cb80601007387 */ /* 0x010fe80000100a00 */
[----:B------:R0:W-:Y:S04]  /*ac40*/  STL.64 [R1+0xcb0], R4 ;  /* 0x000cb00401007387 */ /* 0x0001e80000100a00 */
[----:B0-----:R-:W2:Y:S04]  /*ac50*/  LDL.LU.64 R4, [R1+0x240] ;  /* 0x0002400001047983 */ /* 0x001ea80000300a00 */
[----:B------:R-:W2:Y:S04]  /*ac60*/  LDL.LU.64 R6, [R1+0x248] ;  /* 0x0002480001067983 */ /* 0x000ea80000300a00 */
[----:B------:R-:W-:Y:S04]  /*ac70*/  STL.64 [R1+0xc98], R22 ;  /* 0x000c981601007387 */ /* 0x000fe80000100a00 */
[----:B------:R0:W-:Y:S04]  /*ac80*/  STL.64 [R1+0xc90], R20 ;  /* 0x000c901401007387 */ /* 0x0001e80000100a00 */
[----:B------:R1:W-:Y:S04]  /*ac90*/  STL.64 [R1+0x270], R24 ;  /* 0x0002701801007387 */ /* 0x0003e80000100a00 */
[----:B------:R3:W-:Y:S04]  /*aca0*/  STL.64 [R1+0x278], R26 ;  /* 0x0002781a01007387 */ /* 0x0007e80000100a00 */
[----:B0-----:R-:W4:Y:S04]  /*acb0*/  LDL.LU.64 R20, [R1+0x220] ;  /* 0x0002200001147983 */ /* 0x001f280000300a00 */
[----:B------:R-:W4:Y:S04]  /*acc0*/  LDL.LU.64 R22, [R1+0x228] ;  /* 0x0002280001167983 */ /* 0x000f280000300a00 */
[----:B-1----:R-:W2:Y:S04]  /*acd0*/  LDL.LU.64 R24, [R1+0x130] ;  /* 0x0001300001187983 */ /* 0x002ea80000300a00 */
[----:B---3--:R-:W3:Y:S04]  /*ace0*/  LDL.LU.64 R26, [R1+0x138] ;  /* 0x00013800011a7983 */ /* 0x008ee80000300a00 */
        /* <DEDUP_REMOVED lines=25> */
[----:B0-----:R-:W4:Y:S04]  /*ae80*/  LDL.LU.64 R6, [R1+0xca8] ;  /* 0x000ca80001067983 */ /* 0x001f280000300a00 */
[----:B------:R-:W2:Y:S04]  /*ae90*/  LDL.LU.64 R4, [R1+0xca0] ;  /* 0x000ca00001047983 */ /* 0x000ea80000300a00 */
[----:B------:R-:W-:Y:S04]  /*aea0*/  STL.64 [R1+0xc68], R10 ;  /* 0x000c680a01007387 */ /* 0x000fe80000100a00 */
[----:B------:R0:W-:Y:S04]  /*aeb0*/  STL.64 [R1+0xc60], R8 ;  /* 0x000c600801007387 */ /* 0x0001e80000100a00 */
[----:B0-----:R-:W2:Y:S04]  /*aec0*/  LDL.LU.64 R8, [R1+0x210] ;  /* 0x0002100001087983 */ /* 0x001ea80000300a00 */
[----:B------:R-:W2:Y:S01]  /*aed0*/  LDL.LU.64 R10, [R1+0x218] ;  /* 0x00021800010a7983 */ /* 0x000ea20000300a00 */
[----:B----4-:R-:W-:-:S15]  /*aee0*/  HMMA.16816.F32 R20, R12, R6, R20 ;  /* 0x000000060c14723c */ /* 0x010fde0000001814 */
[----:B------:R-:W-:-:S04]  /*aef0*/  NOP ;  /* 0x0000000000007918 */ /* 0x000fc80000000000 */
[----:B------:R-:W-:Y:S04]  /*af00*/  STL.64 [R1+0x220], R20 ;  /* 0x0002201401007387 */ /* 0x000fe80000100a00 */
[----:B------:R0:W-:Y:S04]  /*af10*/  STL.64 [R1+0x228], R22 ;  /* 0x0002281601007387 */ /* 0x0001e80000100a00 */
[----:B0-----:R-:W3:Y:S01]  /*af20*/  LDL.LU.64 R22, [R1+0xc98] ;  /* 0x000c980001167983 */ /* 0x001ee20000300a00 */
[----:B--2---:R-:W-:Y:S03]  /*af30*/  HMMA.16816.F32 R8, R12, R4, R8 ;  /* 0x000000040c08723c */ /* 0x004fe60000001808 */
[----:B------:R-:W2:Y:S01]  /*af40*/  LDL.LU.64 R20, [R1+0xc90] ;  /* 0x000c900001147983 */ /* 0x000ea20000300a00 */
[----:B------:R-:W-:-:S03]  /*af50*/  IMAD R0, R0, 0x100, R19 ;  /* 0x0000010000007824 */ /* 0x000fc600078e0213 */
[----:B------:R-:W-:Y:S04]  /*af60*/  STL.64 [R1+0xc78], R6 ;  /* 0x000c780601007387 */ /* 0x000fe80000100a00 */
[----:B------:R-:W-:Y:S08]  /*af70*/  STL.64 [R1+0xc70], R4 ;  /* 0x000c700401007387 */ /* 0x000ff00000100a00 */
[----:B------:R0:W-:Y:S02]  /*af80*/  STL.64 [R1+0x210], R8 ;  /* 0x0002100801007387 */ /* 0x0001e40000100a00 */
[----:B0-----:R-:W-:-:S02]  /*af90*/  IMAD R8, R18, 0x100, R17 ;  /* 0x0000010012087824 */ /* 0x001fc400078e0211 */
[----:B------:R-:W-:Y:S01]  /*afa0*/  HMMA.16816.F32 R16, R12, R2, R24 ;  /* 0x000000020c10723c */ /* 0x000fe20000001818 */
[----:B------:R-:W-:Y:S02]  /*afb0*/  STL.64 [R1+0x218], R10 ;  /* 0x0002180a01007387 */ /* 0x000fe40000100a00 */
[----:B------:R-:W-:-:S15]  /*afc0*/  F2FP.F16.E4M3.UNPACK_B R12, R8 ;  /* 0x00000008ff0c723e */ /* 0x000fde00020006ff */
[----:B------:R-:W-:Y:S01]  /*afd0*/  NOP ;  /* 0x0000000000007918 */ /* 0x000fe20000000000 */
[----:B------:R0:W-:Y:S04]  /*afe0*/  STL.64 [R1+0x130], R16 ;  /* 0x0001301001007387 */ /* 0x0001e80000100a00 */
[----:B------:R1:W-:Y:S04]  /*aff0*/  STL.64 [R1+0x138], R18 ;  /* 0x0001381201007387 */ /* 0x0003e80000100a00 */
[----:B0-----:R-:W2:Y:S04]  /*b000*/  LDL.LU.64 R16, [R1+0x200] ;  /* 0x0002000001107983 */ /* 0x001ea80000300a00 */
[----:B-1----:R-:W2:Y:S04]  /*b010*/  LDL.LU.64 R18, [R1+0x208] ;  /* 0x0002080001127983 */ /* 0x002ea80000300a00 */
[----:B------:R0:W-:Y:S04]  /*b020*/  STL [R1+0xc48], R2 ;  /* 0x000c480201007387 */ /* 0x0001e80000100800 */
[----:B------:R-:W-:Y:S01]  /*b030*/  STL [R1+0xc44], R3 ;  /* 0x000c440301007387 */ /* 0x000fe20000100800 */
[----:B---3--:R-:W-:-:S02]  /*b040*/  IMAD R5, R23, 0x100, R28 ;  /* 0x0000010017057824 */ /* 0x008fc400078e021c */
[----:B------:R-:W-:Y:S02]  /*b050*/  IMAD R4, R29, 0x100, R22 ;  /* 0x000001001d047824 */ /* 0x000fe400078e0216 */
[----:B------:R-:W-:Y:S02]  /*b060*/  IMAD.MOV.U32 R14, RZ, RZ, R5 ;  /* 0x000000ffff0e7224 */ /* 0x000fe400078e0005 */
[----:B------:R-:W-:Y:S02]  /*b070*/  IMAD.MOV.U32 R15, RZ, RZ, R4 ;  /* 0x000000ffff0f7224 */ /* 0x000fe400078e0004 */
[----:B------:R-:W3:Y:S04]  /*b080*/  LDL.LU.64 R4, [R1+0x1f0] ;  /* 0x0001f00001047983 */ /* 0x000ee80000300a00 */
[----:B------:R-:W3:Y:S04]  /*b090*/  LDL.LU.64 R6, [R1+0x1f8] ;  /* 0x0001f80001067983 */ /* 0x000ee80000300a00 */
[----:B------:R-:W4:Y:S04]  /*b0a0*/  LDL.LU.64 R8, [R1+0x1e0] ;  /* 0x0001e00001087983 */ /* 0x000f280000300a00 */
[----:B------:R-:W4:Y:S04]  /*b0b0*/  LDL.LU.64 R10, [R1+0x1e8] ;  /* 0x0001e800010a7983 */ /* 0x000f280000300a00 */
[----:B------:R-:W3:Y:S04]  /*b0c0*/  LDL.LU.64 R24, [R1+0x1b0] ;  /* 0x0001b00001187983 */ /* 0x000ee80000300a00 */
[----:B------:R-:W3:Y:S04]  /*b0d0*/  LDL.LU.64 R26, [R1+0x1b8] ;  /* 0x0001b800011a7983 */ /* 0x000ee80000300a00 */
[----:B------:R-:W3:Y:S04]  /*b0e0*/  LDL.LU R22, [R1+0x630] ;  /* 0x0006300001167983 */ /* 0x000ee80000300800 */
[----:B0-----:R-:W3:Y:S01]  /*b0f0*/  LDL.LU R2, [R1+0x63c] ;  /* 0x00063c0001027983 */ /* 0x001ee20000300800 */
[----:B------:R-:W-:-:S02]  /*b100*/  F2FP.F16.E4M3.UNPACK_B R13, R0 ;  /* 0x00000000ff0d723e */ /* 0x000fc400020006ff */
[----:B------:R-:W-:Y:S02]  /*b110*/  F2FP.F16.E4M3.UNPACK_B R14, R14 ;  /* 0x0000000eff0e723e */ /* 0x000fe400020006ff */
[----:B------:R-:W-:-:S07]  /*b120*/  F2FP.F16.E4M3.UNPACK_B R15, R15 ;  /* 0x0000000fff0f723e */ /* 0x000fce00020006ff */
[C---:B--2---:R-:W-:Y:S01]  /*b130*/  HMMA.16816.F32 R16, R12.reuse, R20, R16 ;  /* 0x000000140c10723c */ /* 0x044fe20000001810 */
[----:B---3--:R0:W-:Y:S04]  /*b140*/  STL [R1+0xc4c], R2 ;  /* 0x000c4c0201007387 */ /* 0x0081e80000100800 */
[----:B0-----:R-:W2:Y:S04]  /*b150*/  LDL.LU R2, [R1+0x634] ;  /* 0x0006340001027983 */ /* 0x001ea80000300800 */
[----:B------:R-:W3:Y:S04]  /*b160*/  LDL.LU R23, [R1+0x638] ;  /* 0x0006380001177983 */ /* 0x000ee80000300800 */
[----:B------:R-:W2:Y:S04]  /*b170*/  LDL.LU R3, [R1+0x644] ;  /* 0x0006440001037983 */ /* 0x000ea80000300800 */
[----:B------:R-:W2:Y:S04]  /*b180*/  LDL.LU R28, [R1+0x640] ;  /* 0x00064000011c7983 */ /* 0x000ea80000300800 */
[----:B------:R-:W2:Y:S04]  /*b190*/  LDL.LU R0, [R1+0x64c] ;  /* 0x00064c0001007983 */ /* 0x000ea80000300800 */
[----:B------:R-:W2:Y:S04]  /*b1a0*/  LDL.LU R29, [R1+0x648] ;  /* 0x00064800011d7983 */ /* 0x000ea80000300800 */
[----:B------:R-:W-:Y:S04]  /*b1b0*/  STL.64 [R1+0x200], R16 ;  /* 0x0002001001007387 */ /* 0x000fe80000100a00 */
[----:B------:R0:W-:Y:S04]  /*b1c0*/  STL.64 [R1+0x208], R18 ;  /* 0x0002081201007387 */ /* 0x0001e80000100a00 */
[----:B0-----:R-:W2:Y:S04]  /*b1d0*/  LDL.LU.64 R18, [R1+0xc88] ;  /* 0x000c880001127983 */ /* 0x001ea80000300a00 */
[----:B------:R-:W4:Y:S04]  /*b1e0*/  LDL.LU.64 R16, [R1+0xc80] ;  /* 0x000c800001107983 */ /* 0x000f280000300a00 */
[----:B---3--:R-:W-:Y:S04]  /*b1f0*/  STL.64 [R1+0xc58], R22 ;  /* 0x000c581601007387 */ /* 0x008fe80000100a00 */
[----:B------:R0:W-:Y:S04]  /*b200*/  STL.64 [R1+0xc50], R20 ;  /* 0x000c501401007387 */ /* 0x0001e80000100a00 */
[----:B0-----:R-:W3:Y:S04]  /*b210*/  LDL.LU.64 R20, [R1+0x1c0] ;  /* 0x0001c00001147983 */ /* 0x001ee80000300a00 */
[----:B------:R-:W3:Y:S01]  /*b220*/  LDL.LU.64 R22, [R1+0x1c8] ;  /* 0x0001c80001167983 */ /* 0x000ee20000300a00 */
[C---:B--2---:R-:W-:Y:S08]  /*b230*/  HMMA.16816.F32 R4, R12.reuse, R18, R4 ;  /* 0x000000120c04723c */ /* 0x044ff00000001804 */
[C---:B----4-:R-:W-:Y:S11]  /*b240*/  HMMA.16816.F32 R8, R12.reuse, R16, R8 ;  /* 0x000000100c08723c */ /* 0x050ff60000001808 */
[----:B------:R-:W-:Y:S04]  /*b250*/  STL.64 [R1+0x1f0], R4 ;  /* 0x0001f00401007387 */ /* 0x000fe80000100a00 */
[----:B------:R0:W-:Y:S04]  /*b260*/  STL.64 [R1+0x1f8], R6 ;  /* 0x0001f80601007387 */ /* 0x0001e80000100a00 */
[----:B0-----:R-:W2:Y:S04]  /*b270*/  LDL.LU.64 R6, [R1+0xc78] ;  /* 0x000c780001067983 */ /* 0x001ea80000300a00 */
[----:B------:R-:W4:Y:S04]  /*b280*/  LDL.LU.64 R4, [R1+0xc70] ;  /* 0x000c700001047983 */ /* 0x000f280000300a00 */
[----:B------:R-:W-:Y:S04]  /*b290*/  STL.64 [R1+0x1e0], R8 ;  /* 0x0001e00801007387 */ /* 0x000fe80000100a00 */
[----:B------:R0:W-:Y:S04]  /*b2a0*/  STL.64 [R1+0x1e8], R10 ;  /* 0x0001e80a01007387 */ /* 0x0001e80000100a00 */
[----:B0-----:R-:W2:Y:S04]  /*b2b0*/  LDL.LU.64 R10, [R1+0xc68] ;  /* 0x000c6800010a7983 */ /* 0x001ea80000300a00 */
[----:B------:R-:W3:Y:S04]  /*b2c0*/  LDL.LU.64 R8, [R1+0xc60] ;  /* 0x000c600001087983 */ /* 0x000ee80000300a00 */
[----:B------:R-:W-:Y:S04]  /*b2d0*/  STL.64 [R1+0xc18], R18 ;  /* 0x000c181201007387 */ /* 0x000fe80000100a00 */
[----:B------:R0:W-:Y:S04]  /*b2e0*/  STL.64 [R1+0xc10], R16 ;  /* 0x000c101001007387 */ /* 0x0001e80000100a00 */
[----:B0-----:R-:W2:Y:S04]  /*b2f0*/  LDL.LU.64 R16, [R1+0x1d0] ;  /* 0x0001d00001107983 */ /* 0x001ea80000300a00 */
[----:B------:R-:W2:Y:S02]  /*b300*/  LDL.LU.64 R18, [R1+0x1d8] ;  /* 0x0001d80001127983 */ /* 0x000ea40000300a00 */
[----:B--2---:R-:W-:-:S15]  /*b310*/  HMMA.16816.F32 R16, R12, R10, R16 ;  /* 0x0000000a0c10723c */ /* 0x004fde0000001810 */
[----:B------:R-:W-:-:S04]  /*b320*/  NOP ;  /* 0x0000000000007918 */ /* 0x000fc80000000000 */
[----:B------:R-:W-:Y:S04]  /*b330*/  STL.64 [R1+0x1d0], R16 ;  /* 0x0001d01001007387 */ /* 0x000fe80000100a00 */
[----:B------:R3:W-:Y:S02]  /*b340*/  STL.64 [R1+0x1d8], R18 ;  /* 0x0001d81201007387 */ /* 0x0007e40000100a00 */
[----:B---3--:R-:W-:Y:S02]  /*b350*/  HMMA.16816.F32 R16, R12, R8, R20 ;  /* 0x000000080c10723c */ /* 0x008fe40000001814 */
[----:B------:R-:W4:Y:S04]  /*b360*/  LDL.LU.64 R20, [R1+0x1a0] ;  /* 0x0001a00001147983 */ /* 0x000f280000300a00 */
[----:B------:R-:W4:-:S13]  /*b370*/  LDL.LU.64 R22, [R1+0x1a8] ;  /* 0x0001a80001167983 */ /* 0x000f1a0000300a00 */
[----:B------:R0:W-:Y:S04]  /*b380*/  STL.64 [R1+0x1c0], R16 ;  /* 0x0001c01001007387 */ /* 0x0001e80000100a00 */
[----:B------:R1:W-:Y:S04]  /*b390*/  STL.64 [R1+0x1c8], R18 ;  /* 0x0001c81201007387 */ /* 0x0003e80000100a00 */
[----:B------:R-:W-:Y:S04]  /*b3a0*/  STL.64 [R1+0xbf8], R10 ;  /* 0x000bf80a01007387 */ /* 0x000fe80000100a00 */
[----:B------:R2:W-:Y:S04]  /*b3b0*/  STL.64 [R1+0xbf0], R8 ;  /* 0x000bf00801007387 */ /* 0x0005e80000100a00 */
[----:B0-----:R-:W3:Y:S04]  /*b3c0*/  LDL.LU.64 R16, [R1+0x110] ;  /* 0x0001100001107983 */ /* 0x001ee80000300a00 */
[----:B-1----:R-:W3:Y:S01]  /*b3d0*/  LDL.LU.64 R18, [R1+0x118] ;  /* 0x0001180001127983 */ /* 0x002ee20000300a00 */
[----:B--2---:R-:W-:-:S15]  /*b3e0*/  HMMA.16816.F32 R8, R12, R6, R24 ;  /* 0x000000060c08723c */ /* 0x004fde0000001818 */
[----:B------:R-:W-:-:S04]  /*b3f0*/  NOP ;  /* 0x0000000000007918 */ /* 0x000fc80000000000 */
[----:B------:R-:W-:Y:S04]  /*b400*/  STL.64 [R1+0x1b0], R8 ;  /* 0x0001b00801007387 */ /* 0x000fe80000100a00 */
[----:B------:R-:W-:Y:S04]  /*b410*/  STL.64 [R1+0x1b8], R10 ;  /* 0x0001b80a01007387 */ /* 0x000fe80000100a00 */
[----:B---3--:R-:W-:Y:S04]  /*b420*/  STL.64 [R1+0xc38], R18 ;  /* 0x000c381201007387 */ /* 0x008fe80000100a00 */
[----:B------:R0:W-:Y:S04]  /*b430*/  STL.64 [R1+0xc30], R16 ;  /* 0x000c301001007387 */ /* 0x0001e80000100a00 */
[----:B0-----:R-:W2:Y:S04]  /*b440*/  LDL.LU.64 R16, [R1+0x120] ;  /* 0x0001200001107983 */ /* 0x001ea80000300a00 */
[----:B------:R-:W2:Y:S04]  /*b450*/  LDL.LU.64 R18, [R1+0x128] ;  /* 0x0001280001127983 */ /* 0x000ea80000300a00 */
[----:B------:R-:W3:Y:S04]  /*b460*/  LDL.LU.64 R8, [R1+0xd0] ;  /* 0x0000d00001087983 */ /* 0x000ee80000300a00 */
[----:B------:R-:W2:Y:S01]  /*b470*/  LDL.LU.64 R10, [R1+0xd8] ;  /* 0x0000d800010a7983 */ /* 0x000ea20000300a00 */
[----:B----4-:R-:W-:Y:S03]  /*b480*/  HMMA.16816.F32 R20, R12, R4, R20 ;  /* 0x000000040c14723c */ /* 0x010fe60000001814 */
[----:B--2---:R-:W-:Y:S04]  /*b490*/  STL.64 [R1+0xc08], R10 ;  /* 0x000c080a01007387 */ /* 0x004fe80000100a00 */
[----:B---3--:R0:W-:Y:S04]  /*b4a0*/  STL.64 [R1+0xc00], R8 ;  /* 0x000c000801007387 */ /* 0x0081e80000100a00 */
[----:B0-----:R-:W2:Y:S04]  /*b4b0*/  LDL.LU.64 R8, [R1+0xf0] ;  /* 0x0000f00001087983 */ /* 0x001ea80000300a00 */
[----:B------:R-:W2:Y:S04]  /*b4c0*/  LDL.LU.64 R10, [R1+0xf8] ;  /* 0x0000f800010a7983 */ /* 0x000ea80000300a00 */
[----:B------:R-:W3:Y:S04]  /*b4d0*/  LDL.LU.64 R24, [R1+0x90] ;  /* 0x0000900001187983 */ /* 0x000ee80000300a00 */
[----:B------:R-:W3:Y:S04]  /*b4e0*/  LDL.LU.64 R26, [R1+0x98] ;  /* 0x00009800011a7983 */ /* 0x000ee80000300a00 */
[----:B------:R-:W-:Y:S04]  /*b4f0*/  STL.64 [R1+0x1a0], R20 ;  /* 0x0001a01401007387 */ /* 0x000fe80000100a00 */
[----:B------:R0:W-:Y:S04]  /*b500*/  STL.64 [R1+0x1a8], R22 ;  /* 0x0001a81601007387 */ /* 0x0001e80000100a00 */
[----:B0-----:R-:W4:Y:S04]  /*b510*/  LDL.LU.64 R22, [R1+0xc58] ;  /* 0x000c580001167983 */ /* 0x001f280000300a00 */
[----:B------:R-:W2:Y:S01]  /*b520*/  LDL.LU.64 R20, [R1+0xc50] ;  /* 0x000c500001147983 */ /* 0x000ea20000300a00 */
[----:B----4-:R-:W-:-:S03]  /*b530*/  IMAD R22, R22, 0x100, R2 ;  /* 0x0000010016167824 */ /* 0x010fc600078e0202 */
[----:B------:R-:W4:Y:S01]  /*b540*/  LDL.LU R2, [R1+0xc4c] ;  /* 0x000c4c0001027983 */ /* 0x000f220000300800 */
[----:B------:R-:W-:Y:S02]  /*b550*/  IMAD R28, R28, 0x100, R3 ;  /* 0x000001001c1c7824 */ /* 0x000fe400078e0203 */
[----:B----4-:R-:W-:Y:S02]  /*b560*/  IMAD R23, R23, 0x100, R2 ;  /* 0x0000010017177824 */ /* 0x010fe400078e0202 */
[----:B------:R-:W4:Y:S04]  /*b570*/  LDL.LU R2, [R1+0xc48] ;  /* 0x000c480001027983 */ /* 0x000f280000300800 */
[----:B------:R-:W4:Y:S01]  /*b580*/  LDL.LU R3, [R1+0xc44] ;  /* 0x000c440001037983 */ /* 0x000f220000300800 */
[----:B------:R-:W-:-:S03]  /*b590*/  IMAD R29, R29, 0x100, R0 ;  /* 0x000001001d1d7824 */ /* 0x000fc600078e0200 */
[----:B------:R-:W2:Y:S01]  /*b5a0*/  LDL.LU R0, [R1+0xc40] ;  /* 0x000c400001007983 */ /* 0x000ea20000300800 */
[----:B----4-:R-:W-:Y:S03]  /*b5b0*/  HMMA.16816.F32 R12, R12, R2, R16 ;  /* 0x000000020c0c723c */ /* 0x010fe60000001810 */
[----:B------:R-:W2:Y:S04]  /*b5c0*/  LDL.LU.64 R18, [R1+0xc38] ;  /* 0x000c380001127983 */ /* 0x000ea80000300a00 */
[----:B------:R-:W2:-:S12]  /*b5d0*/  LDL.LU.64 R16, [R1+0xc30] ;  /* 0x000c300001107983 */ /* 0x000e980000300a00 */
[----:B------:R0:W-:Y:S04]  /*b5e0*/  STL.64 [R1+0x120], R12 ;  /* 0x0001200c01007387 */ /* 0x0001e80000100a00 */
[----:B------:R1:W-:Y:S01]  /*b5f0*/  STL.64 [R1+0x128], R14 ;  /* 0x0001280e01007387 */ /* 0x0003e20000100a00 */
[----:B0-----:R-:W-:Y:S02]  /*b600*/  F2FP.F16.E4M3.UNPACK_B R12, R22 ;  /* 0x00000016ff0c723e */ /* 0x001fe400020006ff */
[----:B------:R-:W-:Y:S01]  /*b610*/  F2FP.F16.E4M3.UNPACK_B R13, R23 ;  /* 0x00000017ff0d723e */ /* 0x000fe200020006ff */
[----:B------:R-:W4:Y:S01]  /*b620*/  LDL.LU R22, [R1+0xc28] ;  /* 0x000c280001167983 */ /* 0x000f220000300800 */
[----:B-1----:R-:W-:Y:S02]  /*b630*/  F2FP.F16.E4M3.UNPACK_B R14, R28 ;  /* 0x0000001cff0e723e */ /* 0x002fe400020006ff */
[----:B------:R-:W-:Y:S01]  /*b640*/  F2FP.F16.E4M3.UNPACK_B R15, R29 ;  /* 0x0000001dff0f723e */ /* 0x000fe200020006ff */
[----:B------:R-:W3:Y:S04]  /*b650*/  LDL.LU R23, [R1+0xc24] ;  /* 0x000c240001177983 */ /* 0x000ee80000300800 */
[----:B------:R-:W3:Y:S02]  /*b660*/  LDL.LU R28, [R1+0xc20] ;  /* 0x000c2000011c7983 */ /* 0x000ee40000300800 */
[----:B--2---:R-:W-:-:S15]  /*b670*/  HMMA.16816.F32 R16, R12, R20, R16 ;  /* 0x000000140c10723c */ /* 0x004fde0000001810 */
[----:B------:R-:W-:-:S04]  /*b680*/  NOP ;  /* 0x0000000000007918 */ /* 0x000fc80000000000 */
[----:B------:R-:W-:Y:S04]  /*b690*/  STL.64 [R1+0x110], R16 ;  /* 0x0001101001007387 */ /* 0x000fe80000100a00 */
[----:B------:R0:W-:Y:S04]  /*b6a0*/  STL.64 [R1+0x118], R18 ;  /* 0x0001181201007387 */ /* 0x0001e80000100a00 */
[----:B0-----:R-:W2:Y:S04]  /*b6b0*/  LDL.LU.64 R18, [R1+0xc18] ;  /* 0x000c180001127983 */ /* 0x001ea80000300a00 */
[----:B------:R-:W3:Y:S04]  /*b6c0*/  LDL.LU.64 R16, [R1+0xc10] ;  /* 0x000c100001107983 */ /* 0x000ee80000300a00 */
[----:B------:R-:W3:Y:S04]  /*b6d0*/  LDL.LU R20, [R1+0x66c] ;  /* 0x00066c0001147983 */ /* 0x000ee80000300800 */
[----:B------:R-:W3:Y:S01]  /*b6e0*/  LDL.LU R21, [R1+0x668] ;  /* 0x0006680001157983 */ /* 0x000ee20000300800 */
[----:B--2---:R-:W-:-:S15]  /*b6f0*/  HMMA.16816.F32 R8, R12, R18, R8 ;  /* 0x000000120c08723c */ /* 0x004fde0000001808 */
[----:B------:R-:W-:-:S04]  /*b700*/  NOP ;  /* 0x0000000000007918 */ /* 0x000fc80000000000 */
[----:B------:R-:W-:Y:S04]  /*b710*/  STL.64 [R1+0xf0], R8 ;  /* 0x0000f00801007387 */ /* 0x000fe80000100a00 */
[----:B------:R0:W-:Y:S04]  /*b720*/  STL.64 [R1+0xf8], R10 ;  /* 0x0000f80a01007387 */ /* 0x0001e80000100a00 */
[----:B0-----:R-:W3:Y:S04]  /*b730*/  LDL.LU.64 R10, [R1+0xc08] ;  /* 0x000c0800010a7983 */ /* 0x001ee80000300a00 */
[----:B------:R-:W3:Y:S02]  /*b740*/  LDL.LU.64 R8, [R1+0xc00] ;  /* 0x000c000001087983 */ /* 0x000ee40000300a00 */
[----:B---3--:R-:W-:Y:S02]  /*b750*/  HMMA.16816.F32 R16, R12, R16, R8 ;  /* 0x000000100c10723c */ /* 0x008fe40000001808 */
[----:B------:R-:W2:Y:S04]  /*b760*/  LDL.LU.64 R10, [R1+0xbf8] ;  /* 0x000bf800010a7983 */ /* 0x000ea80000300a00 */
[----:B------:R-:W3:-:S13]  /*b770*/  LDL.LU.64 R8, [R1+0xbf0] ;  /* 0x000bf00001087983 */ /* 0x000eda0000300a00 */
[----:B------:R0:W-:Y:S04]  /*b780*/  STL.64 [R1+0xd0], R16 ;  /* 0x0000d01001007387 */ /* 0x0001e80000100a00 */
[----:B------:R1:W-:Y:S04]  /*b790*/  STL.64 [R1+0xd8], R18 ;  /* 0x0000d81201007387 */ /* 0x0003e80000100a00 */
[----:B0-----:R-:W2:Y:S04]  /*b7a0*/  LDL.LU.64 R16, [R1+0xb0] ;  /* 0x0000b00001107983 */ /* 0x001ea80000300a00 */
[----:B-1----:R-:W2:Y:S02]  /*b7b0*/  LDL.LU.64 R18, [R1+0xb8] ;  /* 0x0000b80001127983 */ /* 0x002ea40000300a00 */
[C---:B--2---:R-:W-:Y:S08]  /*b7c0*/  HMMA.16816.F32 R16, R12.reuse, R10, R16 ;  /* 0x0000000a0c10723c */ /* 0x044ff00000001810 */
[----:B---3--:R-:W-:Y:S01]  /*b7d0*/  HMMA.16816.F32 R8, R12, R8, R24 ;  /* 0x000000080c08723c */ /* 0x008fe20000001818 */
[----:B------:R-:W2:Y:S10]  /*b7e0*/  LDL.LU.64 R24, [R1+0x60] ;  /* 0x0000600001187983 */ /* 0x000eb40000300a00 */
[----:B------:R-:W-:Y:S04]  /*b7f0*/  STL.64 [R1+0xb0], R16 ;  /* 0x0000b01001007387 */ /* 0x000fe80000100a00 */
[----:B------:R-:W-:Y:S04]  /*b800*/  STL.64 [R1+0xb8], R18 ;  /* 0x0000b81201007387 */ /* 0x000fe80000100a00 */
[----:B------:R-:W3:Y:S04]  /*b810*/  LDL.LU.64 R26, [R1+0x68] ;  /* 0x00006800011a7983 */ /* 0x000ee80000300a00 */
[----:B------:R-:W-:Y:S04]  /*b820*/  STL.64 [R1+0x90], R8 ;  /* 0x0000900801007387 */ /* 0x000fe80000100a00 */
[----:B------:R-:W-:Y:S04]  /*b830*/  STL.64 [R1+0x98], R10 ;  /* 0x0000980a01007387 */ /* 0x000fe80000100a00 */
[----:B---3--:R-:W-:Y:S04]  /*b840*/  STL.64 [R1+0xbe8], R26 ;  /* 0x000be81a01007387 */ /* 0x008fe80000100a00 */
[----:B--2---:R0:W-:Y:S04]  /*b850*/  STL.64 [R1+0xbe0], R24 ;  /* 0x000be01801007387 */ /* 0x0041e80000100a00 */
[----:B0-----:R-:W2:Y:S04]  /*b860*/  LDL.LU.64 R24, [R1+0x70] ;  /* 0x0000700001187983 */ /* 0x001ea80000300a00 */
[----:B------:R-:W2:Y:S01]  /*b870*/  LDL.LU.64 R26, [R1+0x78] ;  /* 0x00007800011a7983 */ /* 0x000ea20000300a00 */
[----:B------:R-:W-:-:S02]  /*b880*/  IMAD.MOV.U32 R9, RZ, RZ, R23 ;  /* 0x000000ffff097224 */ /* 0x000fc400078e0017 */
[----:B----4-:R-:W-:Y:S01]  /*b890*/  IMAD.MOV.U32 R10, RZ, RZ, R22 ;  /* 0x000000ffff0a7224 */ /* 0x010fe200078e0016 */
[----:B------:R-:W3:Y:S01]  /*b8a0*/  LDL.LU.64 R16, [R1+0x50] ;  /* 0x0000500001107983 */ /* 0x000ee20000300a00 */
[----:B------:R-:W-:-:S03]  /*b8b0*/  IMAD.MOV.U32 R8, RZ, RZ, R28 ;  /* 0x000000ffff087224 */ /* 0x000fc600078e001c */
[----:B------:R-:W3:Y:S01]  /*b8c0*/  LDL.LU.64 R18, [R1+0x58] ;  /* 0x0000580001127983 */ /* 0x000ee20000300a00 */
[----:B--2---:R-:W-:-:S15]  /*b8d0*/  HMMA.16816.F32 R24, R12, R6, R24 ;  /* 0x000000060c18723c */ /* 0x004fde0000001818 */
[----:B------:R-:W-:-:S04]  /*b8e0*/  NOP ;  /* 0x0000000000007918 */ /* 0x000fc80000000000 */
[----:B------:R-:W-:Y:S02]  /*b8f0*/  IMAD.MOV.U32 R23, RZ, RZ, R26 ;  /* 0x000000ffff177224 */ /* 0x000fe400078e001a */
[----:B------:R-:W-:Y:S02]  /*b900*/  IMAD.MOV.U32 R22, RZ, RZ, R27 ;  /* 0x000000ffff167224 */ /* 0x000fe400078e001b */
[----:B------:R-:W-:Y:S01]  /*b910*/  IMAD.MOV.U32 R29, RZ, RZ, R24 ;  /* 0x000000ffff1d7224 */ /* 0x000fe200078e0018 */
[----:B------:R-:W2:Y:S01]  /*b920*/  LDL.LU.64 R26, [R1+0xbe8] ;  /* 0x000be800011a7983 */ /* 0x000ea20000300a00 */
[----:B------:R-:W-:-:S03]  /*b930*/  IMAD.MOV.U32 R28, RZ, RZ, R25 ;  /* 0x000000ffff1c7224 */ /* 0x000fc600078e0019 */
[----:B------:R-:W2:Y:S04]  /*b940*/  LDL.LU.64 R24, [R1+0xbe0] ;  /* 0x000be00001187983 */ /* 0x000ea80000300a00 */
[----:B------:R-:W4:Y:S04]  /*b950*/  LDL.LU R6, [R1+0x664] ;  /* 0x0006640001067983 */ /* 0x000f280000300800 */
[----:B------:R-:W4:Y:S04]  /*b960*/  LDL.LU R7, [R1+0x660] ;  /* 0x0006600001077983 */ /* 0x000f280000300800 */
[----:B------:R0:W-:Y:S01]  /*b970*/  STL [R1+0x8b8], R22 ;  /* 0x0008b81601007387 */ /* 0x0001e20000100800 */
[----:B------:R-:W-:-:S03]  /*b980*/  IMAD.MOV.U32 R11, RZ, RZ, R0 ;  /* 0x000000ffff0b7224 */ /* 0x000fc600078e0000 */
[----:B0-----:R-:W3:Y:S04]  /*b990*/  LDL.LU R22, [R1+0x658] ;  /* 0x0006580001167983 */ /* 0x001ee80000300800 */
[----:B------:R0:W-:Y:S04]  /*b9a0*/  STL [R1+0x8b4], R23 ;  /* 0x0008b41701007387 */ /* 0x0001e80000100800 */
[----:B0-----:R-:W3:Y:S04]  /*b9b0*/  LDL.LU R23, [R1+0x65c] ;  /* 0x00065c0001177983 */ /* 0x001ee80000300800 */
[----:B------:R0:W-:Y:S04]  /*b9c0*/  STL [R1+0x8b0], R28 ;  /* 0x0008b01c01007387 */ /* 0x0001e80000100800 */
[----:B0-----:R-:W4:Y:S04]  /*b9d0*/  LDL.LU R28, [R1+0x650] ;  /* 0x00065000011c7983 */ /* 0x001f280000300800 */
[----:B------:R0:W-:Y:S04]  /*b9e0*/  STL [R1+0x8ac], R29 ;  /* 0x0008ac1d01007387 */ /* 0x0001e80000100800 */
[----:B0-----:R-:W4:Y:S01]  /*b9f0*/  LDL.LU R29, [R1+0x654] ;  /* 0x00065400011d7983 */ /* 0x001f220000300800 */
[----:B--2---:R-:W-:-:S15]  /*ba00*/  HMMA.16816.F32 R24, R12, R4, R24 ;  /* 0x000000040c18723c */ /* 0x004fde0000001818 */
[----:B------:R-:W-:-:S04]  /*ba10*/  NOP ;  /* 0x0000000000007918 */ /* 0x000fc80000000000 */
[----:B------:R-:W-:Y:S01]  /*ba20*/  STL.64 [R1+0x60], R24 ;  /* 0x0000601801007387 */ /* 0x000fe20000100a00 */
[----:B------:R-:W-:-:S03]  /*ba30*/  IMAD.MOV.U32 R0, RZ, RZ, R27 ;  /* 0x000000ffff007224 */ /* 0x000fc600078e001b */
[----:B------:R0:W-:Y:S04]  /*ba40*/  STL [R1+0x68], R26 ;  /* 0x0000681a01007387 */ /* 0x0001e80000100800 */
[----:B0-----:R-:W2:Y:S04]  /*ba50*/  LDL.LU.64 R26, [R1+0xbd8] ;  /* 0x000bd800011a7983 */ /* 0x001ea80000300a00 */
[----:B------:R-:W2:Y:S01]  /*ba60*/  LDL.LU.64 R24, [R1+0xbd0] ;  /* 0x000bd00001187983 */ /* 0x000ea20000300a00 */
[----:B---3--:R-:W-:Y:S01]  /*ba70*/  HMMA.16816.F32 R12, R12, R2, R16 ;  /* 0x000000020c0c723c */ /* 0x008fe20000001810 */
[----:B----4-:R-:W-:-:S02]  /*ba80*/  IMAD R6, R7, 0x100, R6 ;  /* 0x0000010007067824 */ /* 0x010fc400078e0206 */
[----:B------:R-:W-:Y:S02]  /*ba90*/  IMAD R5, R22, 0x100, R23 ;  /* 0x0000010016057824 */ /* 0x000fe400078e0217 */
[----:B------:R-:W-:-:S14]  /*baa0*/  IMAD R7, R21, 0x100, R20 ;  /* 0x0000010015077824 */ /* 0x000fdc00078e0214 */
[----:B------:R-:W-:Y:S02]  /*bab0*/  IMAD.MOV.U32 R22, RZ, RZ, R12 ;  /* 0x000000ffff167224 */ /* 0x000fe400078e000c */
[----:B------:R-:W-:Y:S02]  /*bac0*/  IMAD.MOV.U32 R23, RZ, RZ, R13 ;  /* 0x000000ffff177224 */ /* 0x000fe400078e000d */
[----:B------:R-:W-:Y:S01]  /*bad0*/  IMAD R4, R28, 0x100, R29 ;  /* 0x000001001c047824 */ /* 0x000fe200078e021d */
[----:B------:R-:W-:Y:S01]  /*bae0*/  F2FP.F16.E4M3.UNPACK_B R13, R5 ;  /* 0x00000005ff0d723e */ /* 0x000fe200020006ff */
[----:B------:R-:W-:Y:S01]  /*baf0*/  IMAD.MOV.U32 R28, RZ, RZ, R14 ;  /* 0x000000ffff1c7224 */ /* 0x000fe200078e000e */
[----:B------:R-:W-:Y:S01]  /*bb00*/  F2FP.F16.E4M3.UNPACK_B R14, R6 ;  /* 0x00000006ff0e723e */ /* 0x000fe200020006ff */
[----:B------:R-:W-:Y:S01]  /*bb10*/  IMAD.MOV.U32 R29, RZ, RZ, R15 ;  /* 0x000000ffff1d7224 */ /* 0x000fe200078e000f */
[----:B------:R-:W-:Y:S02]  /*bb20*/  F2FP.F16.E4M3.UNPACK_B R12, R4 ;  /* 0x00000004ff0c723e */ /* 0x000fe400020006ff */
[----:B------:R-:W-:Y:S01]  /*bb30*/  F2FP.F16.E4M3.UNPACK_B R15, R7 ;  /* 0x00000007ff0f723e */ /* 0x000fe200020006ff */
[----:B------:R-:W-:Y:S01]  /*bb40*/  STL.64 [R1+0xb68], R22 ;  /* 0x000b681601007387 */ /* 0x000fe20000100a00 */
[----:B--2---:R-:W-:-:S02]  /*bb50*/  F2FP.F16.E4M3.UNPACK_B R20, R24.H1 ;  /* 0x00000018ff14723e */ /* 0x004fc400030006ff */
[----:B------:R-:W-:-:S07]  /*bb60*/  F2FP.F16.E4M3.UNPACK_B R21, R25.H1 ;  /* 0x00000019ff15723e */ /* 0x000fce00030006ff */
[----:B------:R-:W-:Y:S01]  /*bb70*/  HMMA.16816.F32 R4, R12, R20, R8 ;  /* 0x000000140c04723c */ /* 0x000fe20000001808 */
[----:B------:R0:W-:-:S15]  /*bb80*/  STL.64 [R1+0xb60], R20 ;  /* 0x000b601401007387 */ /* 0x0001de0000100a00 */
[----:B------:R-:W-:-:S03]  /*bb90*/  NOP ;  /* 0x0000000000007918 */ /* 0x000fc60000000000 */
[----:B------:R-:W-:Y:S04]  /*bba0*/  STL.64 [R1+0x80], R4 ;  /* 0x0000800401007387 */ /* 0x000fe80000100a00 */
[----:B------:R-:W-:Y:S04]  /*bbb0*/  STL.64 [R1+0x88], R6 ;  /* 0x0000880601007387 */ /* 0x000fe80000100a00 */
[----:B0-----:R-:W2:Y:S04]  /*bbc0*/  LDL.LU R20, [R1+0x440] ;  /* 0x0004400001147983 */ /* 0x001ea80000300800 */
[----:B------:R-:W2:Y:S04]  /*bbd0*/  LDL.LU R21, [R1+0x444] ;  /* 0x0004440001157983 */ /* 0x000ea80000300800 */
[----:B------:R-:W3:Y:S01]  /*bbe0*/  LDL.LU R22, [R1+0x448] ;  /* 0x0004480001167983 */ /* 0x000ee20000300800 */
[----:B------:R-:W-:-:S03]  /*bbf0*/  IMAD.MOV.U32 R23, RZ, RZ, R27 ;  /* 0x000000ffff177224 */ /* 0x000fc600078e001b */
[----:B------:R-:W4:Y:S04]  /*bc00*/  LDL.LU R27, [R1+0xbc8] ;  /* 0x000bc800011b7983 */ /* 0x000f280000300800 */
[----:B---3--:R-:W-:Y:S04]  /*bc10*/  STL.64 [R1+0xb78], R22 ;  /* 0x000b781601007387 */ /* 0x008fe80000100a00 */
[----:B--2---:R0:W-:Y:S04]  /*bc20*/  STL.64 [R1+0xb70], R20 ;  /* 0x000b701401007387 */ /* 0x0041e80000100a00 */
[----:B0-----:R-:W2:Y:S04]  /*bc30*/  LDL.LU R20, [R1+0x190] ;  /* 0x0001900001147983 */ /* 0x001ea80000300800 */
[----:B------:R-:W2:Y:S04]  /*bc40*/  LDL.LU R21, [R1+0x194] ;  /* 0x0001940001157983 */ /* 0x000ea80000300800 */
[----:B------:R-:W3:Y:S04]  /*bc50*/  LDL.LU R22, [R1+0x198] ;  /* 0x0001980001167983 */ /* 0x000ee80000300800 */
[----:B------:R-:W3:Y:S04]  /*bc60*/  LDL.LU R23, [R1+0x19c] ;  /* 0x00019c0001177983 */ /* 0x000ee80000300800 */
[----:B------:R-:W2:Y:S04]  /*bc70*/  LDL.LU R16, [R1] ;  /* 0x0000000001107983 */ /* 0x000ea80000300800 */
[----:B------:R-:W2:Y:S04]  /*bc80*/  LDL.LU R17, [R1+0x4] ;  /* 0x0000040001117983 */ /* 0x000ea80000300800 */
[----:B------:R-:W2:Y:S04]  /*bc90*/  LDL.LU R10, [R1+0x8] ;  /* 0x00000800010a7983 */ /* 0x000ea80000300800 */
[----:B------:R-:W2:Y:S04]  /*bca0*/  LDL.LU R11, [R1+0xc] ;  /* 0x00000c00010b7983 */ /* 0x000ea80000300800 */
[----:B------:R-:W3:Y:S04]  /*bcb0*/  LDL.LU R8, [R1+0x10] ;  /* 0x0000100001087983 */ /* 0x000ee80000300800 */
[----:B------:R-:W3:Y:S04]  /*bcc0*/  LDL.LU R9, [R1+0x14] ;  /* 0x0000140001097983 */ /* 0x000ee80000300800 */
[----:B--2---:R-:W-:Y:S04]  /*bcd0*/  STL.64 [R1+0xbb8], R10 ;  /* 0x000bb80a01007387 */ /* 0x004fe80000100a00 */
[----:B---3--:R0:W-:Y:S04]  /*bce0*/  STL.64 [R1+0xbb0], R8 ;  /* 0x000bb00801007387 */ /* 0x0081e80000100a00 */
[----:B0-----:R-:W2:Y:S04]  /*bcf0*/  LDL.LU R8, [R1+0xa0] ;  /* 0x0000a00001087983 */ /* 0x001ea80000300800 */
[----:B------:R-:W2:Y:S04]  /*bd00*/  LDL.LU R9, [R1+0xa4] ;  /* 0x0000a40001097983 */ /* 0x000ea80000300800 */
[----:B------:R-:W2:Y:S04]  /*bd10*/  LDL.LU R10, [R1+0xa8] ;  /* 0x0000a800010a7983 */ /* 0x000ea80000300800 */
[----:B------:R-:W2:Y:S04]  /*bd20*/  LDL.LU R11, [R1+0xac] ;  /* 0x0000ac00010b7983 */ /* 0x000ea80000300800 */
[----:B------:R-:W3:Y:S04]  /*bd30*/  LDL.LU R6, [R1+0x18] ;  /* 0x0000180001067983 */ /* 0x000ee80000300800 */
[----:B------:R-:W-:Y:S04]  /*bd40*/  STL.64 [R1+0xb88], R22 ;  /* 0x000b881601007387 */ /* 0x000fe80000100a00 */
[----:B------:R0:W-:Y:S04]  /*bd50*/  STL.64 [R1+0xb80], R20 ;  /* 0x000b801401007387 */ /* 0x0001e80000100a00 */
[----:B0-----:R-:W2:Y:S04]  /*bd60*/  LDL.LU R20, [R1+0x100] ;  /* 0x0001000001147983 */ /* 0x001ea80000300800 */
[----:B------:R-:W2:Y:S04]  /*bd70*/  LDL.LU R21, [R1+0x104] ;  /* 0x0001040001157983 */ /* 0x000ea80000300800 */
[----:B------:R-:W2:Y:S01]  /*bd80*/  LDL.LU R22, [R1+0x108] ;  /* 0x0001080001167983 */ /* 0x000ea20000300800 */
[----:B----4-:R-:W-:-:S03]  /*bd90*/  IMAD.MOV.U32 R23, RZ, RZ, R27 ;  /* 0x000000ffff177224 */ /* 0x010fc600078e001b */
[----:B------:R-:W4:Y:S04]  /*bda0*/  LDL.LU R27, [R1+0xbc4] ;  /* 0x000bc400011b7983 */ /* 0x000f280000300800 */
[----:B--2---:R-:W-:Y:S04]  /*bdb0*/  STL.64 [R1+0xb98], R22 ;  /* 0x000b981601007387 */ /* 0x004fe80000100a00 */
[----:B------:R0:W-:Y:S04]  /*bdc0*/  STL.64 [R1+0xb90], R20 ;  /* 0x000b901401007387 */ /* 0x0001e80000100a00 */
[----:B0-----:R-:W2:Y:S04]  /*bdd0*/  LDL.LU R20, [R1+0xe0] ;  /* 0x0000e00001147983 */ /* 0x001ea80000300800 */
[----:B------:R-:W2:Y:S04]  /*bde0*/  LDL.LU R21, [R1+0xe4] ;  /* 0x0000e40001157983 */ /* 0x000ea80000300800 */
[----:B------:R-:W2:Y:S04]  /*bdf0*/  LDL.LU R22, [R1+0xe8] ;  /* 0x0000e80001167983 */ /* 0x000ea80000300800 */
[----:B------:R-:W2:Y:S04]  /*be00*/  LDL.LU R23, [R1+0xec] ;  /* 0x0000ec0001177983 */ /* 0x000ea80000300800 */
[----:B--2---:R4:W-:Y:S04]  /*be10*/  STL.64 [R1+0xba8], R22 ;  /* 0x000ba81601007387 */ /* 0x0049e80000100a00 */
[----:B------:R0:W-:Y:S01]  /*be20*/  STL.64 [R1+0xba0], R20 ;  /* 0x000ba01401007387 */ /* 0x0001e20000100a00 */
[----:B----4-:R-:W-:-:S03]  /*be30*/  IMAD.MOV.U32 R22, RZ, RZ, R27 ;  /* 0x000000ffff167224 */ /* 0x010fc600078e001b */
[----:B0-----:R-:W2:Y:S04]  /*be40*/  LDL.LU R20, [R1+0xc0] ;  /* 0x0000c00001147983 */ /* 0x001ea80000300800 */
[----:B------:R-:W2:Y:S04]  /*be50*/  LDL.LU R21, [R1+0xc4] ;  /* 0x0000c40001157983 */ /* 0x000ea80000300800 */
[----:B------:R-:W4:Y:S04]  /*be60*/  LDL.LU R27, [R1+0xbc0] ;  /* 0x000bc000011b7983 */ /* 0x000f280000300800 */
[----:B------:R-:W2:Y:S01]  /*be70*/  LDL.LU R23, [R1+0xcc] ;  /* 0x0000cc0001177983 */ /* 0x000ea20000300800 */
[----:B------:R-:W-:-:S02]  /*be80*/  F2FP.F16.E4M3.UNPACK_B R18, R26.H1 ;  /* 0x0000001aff12723e */ /* 0x000fc400030006ff */
[----:B------:R-:W-:Y:S01]  /*be90*/  F2FP.F16.E4M3.UNPACK_B R16, R16.H1 ;  /* 0x00000010ff10723e */ /* 0x000fe200030006ff */
[----:B------:R-:W2:Y:S01]  /*bea0*/  LDL.LU R7, [R1+0x1c] ;  /* 0x00001c0001077983 */ /* 0x000ea20000300800 */
[----:B------:R-:W-:-:S03]  /*beb0*/  F2FP.F16.E4M3.UNPACK_B R17, R17.H1 ;  /* 0x00000011ff11723e */ /* 0x000fc600030006ff */
[----:B------:R-:W2:Y:S04]  /*bec0*/  LDL.LU R4, [R1+0x20] ;  /* 0x0000200001047983 */ /* 0x000ea80000300800 */
[----:B------:R-:W3:Y:S04]  /*bed0*/  LDL.LU R5, [R1+0x24] ;  /* 0x0000240001057983 */ /* 0x000ee80000300800 */
[----:B------:R-:W3:Y:S04]  /*bee0*/  LDL.LU R2, [R1+0x28] ;  /* 0x0000280001027983 */ /* 0x000ee80000300800 */
[----:B------:R-:W3:Y:S04]  /*bef0*/  LDL.LU R3, [R1+0x2c] ;  /* 0x00002c0001037983 */ /* 0x000ee80000300800 */
[----:B------:R-:W3:Y:S04]  /*bf00*/  LDL.LU R24, [R1+0x670] ;  /* 0x0006700001187983 */ /* 0x000ee80000300800 */
[----:B------:R-:W3:Y:S04]  /*bf10*/  LDL.LU R25, [R1+0x678] ;  /* 0x0006780001197983 */ /* 0x000ee80000300800 */
[----:B------:R-:W3:Y:S01]  /*bf20*/  LDL.LU R26, [R1+0x680] ;  /* 0x00068000011a7983 */ /* 0x000ee20000300800 */
[----:B----4-:R-:W-:-:S03]  /*bf30*/  F2FP.F16.E4M3.UNPACK_B R19, R27.H1 ;  /* 0x0000001bff13723e */ /* 0x010fc600030006ff */
[----:B------:R-:W4:Y:S04]  /*bf40*/  LDL.LU R27, [R1+0x688] ;  /* 0x00068800011b7983 */ /* 0x000f280000300800 */
[C---:B------:R-:W-:Y:S08]  /*bf50*/  HMMA.16816.F32 R8, R12.reuse, R18, R8 ;  /* 0x000000120c08723c */ /* 0x040ff00000001808 */
[----:B--2---:R-:W-:Y:S11]  /*bf60*/  HMMA.16816.F32 R20, R12, R16, R20 ;  /* 0x000000100c14723c */ /* 0x004ff60000001814 */
[----:B------:R-:W-:Y:S04]  /*bf70*/  STL.64 [R1+0xa0], R8 ;  /* 0x0000a00801007387 */ /* 0x000fe80000100a00 */
[----:B------:R0:W-:Y:S04]  /*bf80*/  STL.64 [R1+0xa8], R10 ;  /* 0x0000a80a01007387 */ /* 0x0001e80000100a00 */
[----:B0-----:R-:W2:Y:S04]  /*bf90*/  LDL.LU.64 R10, [R1+0xbb8] ;  /* 0x000bb800010a7983 */ /* 0x001ea80000300a00 */
[----:B------:R-:W3:Y:S04]  /*bfa0*/  LDL.LU.64 R8, [R1+0xbb0] ;  /* 0x000bb00001087983 */ /* 0x000ee80000300a00 */
[----:B------:R-:W-:Y:S04]  /*bfb0*/  STL.64 [R1+0xc0], R20 ;  /* 0x0000c01401007387 */ /* 0x000fe80000100a00 */
[----:B------:R0:W-:Y:S04]  /*bfc0*/  STL.64 [R1+0xc8], R22 ;  /* 0x0000c81601007387 */ /* 0x0001e80000100a00 */
[----:B0-----:R-:W3:Y:S04]  /*bfd0*/  LDL.LU.64 R22, [R1+0xba8] ;  /* 0x000ba80001167983 */ /* 0x001ee80000300a00 */
[----:B------:R-:W3:Y:S04]  /*bfe0*/  LDL.LU.64 R20, [R1+0xba0] ;  /* 0x000ba00001147983 */ /* 0x000ee80000300a00 */
[----:B------:R-:W-:Y:S04]  /*bff0*/  STL.64 [R1+0xb58], R18 ;  /* 0x000b581201007387 */ /* 0x000fe80000100a00 */
[----:B------:R0:W-:Y:S04]  /*c000*/  STL.64 [R1+0xb50], R16 ;  /* 0x000b501001007387 */ /* 0x0001e80000100a00 */
[----:B0-----:R-:W4:Y:S04]  /*c010*/  LDL.LU R16, [R1+0x180] ;  /* 0x0001800001107983 */ /* 0x001f280000300800 */
[----:B------:R-:W4:Y:S04]  /*c020*/  LDL.LU R17, [R1+0x184] ;  /* 0x0001840001117983 */ /* 0x000f280000300800 */
[----:B------:R-:W4:Y:S04]  /*c030*/  LDL.LU R18, [R1+0x188] ;  /* 0x0001880001127983 */ /* 0x000f280000300800 */
[----:B------:R-:W4:Y:S01]  /*c040*/  LDL.LU R19, [R1+0x18c] ;  /* 0x00018c0001137983 */ /* 0x000f220000300800 */
[----:B--2---:R-:W-:-:S02]  /*c050*/  F2FP.F16.E4M3.UNPACK_B R10, R10.H1 ;  /* 0x0000000aff0a723e */ /* 0x004fc400030006ff */
[----:B------:R-:W-:-:S07]  /*c060*/  F2FP.F16.E4M3.UNPACK_B R11, R11.H1 ;  /* 0x0000000bff0b723e */ /* 0x000fce00030006ff */
[----:B---3--:R-:W-:-:S15]  /*c070*/  HMMA.16816.F32 R20, R12, R10, R20 ;  /* 0x0000000a0c14723c */ /* 0x008fde0000001814 */
[----:B------:R-:W-:-:S04]  /*c080*/  NOP ;  /* 0x0000000000007918 */ /* 0x000fc80000000000 */
[----:B------:R-:W-:Y:S04]  /*c090*/  STL.64 [R1+0xe0], R20 ;  /* 0x0000e01401007387 */ /* 0x000fe80000100a00 */
[----:B------:R0:W-:Y:S04]  /*c0a0*/  STL.64 [R1+0xe8], R22 ;  /* 0x0000e81601007387 */ /* 0x0001e80000100a00 */
[----:B0-----:R-:W2:Y:S04]  /*c0b0*/  LDL.LU.64 R22, [R1+0xb98] ;  /* 0x000b980001167983 */ /* 0x001ea80000300a00 */
[----:B------:R-:W2:Y:S01]  /*c0c0*/  LDL.LU.64 R20, [R1+0xb90] ;  /* 0x000b900001147983 */ /* 0x000ea20000300a00 */
[----:B------:R-:W-:-:S02]  /*c0d0*/  F2FP.F16.E4M3.UNPACK_B R8, R8.H1 ;  /* 0x00000008ff08723e */ /* 0x000fc400030006ff */
[----:B------:R-:W-:-:S07]  /*c0e0*/  F2FP.F16.E4M3.UNPACK_B R9, R9.H1 ;  /* 0x00000009ff09723e */ /* 0x000fce00030006ff */
[----:B--2---:R-:W-:-:S15]  /*c0f0*/  HMMA.16816.F32 R20, R12, R8, R20 ;  /* 0x000000080c14723c */ /* 0x004fde0000001814 */
[----:B------:R-:W-:-:S04]  /*c100*/  NOP ;  /* 0x0000000000007918 */ /* 0x000fc80000000000 */
[----:B------:R-:W-:Y:S04]  /*c110*/  STL.64 [R1+0x100], R20 ;  /* 0x0001001401007387 */ /* 0x000fe80000100a00 */
[----:B------:R0:W-:Y:S04]  /*c120*/  STL.64 [R1+0x108], R22 ;  /* 0x0001081601007387 */ /* 0x0001e80000100a00 */
[----:B0-----:R-:W2:Y:S04]  /*c130*/  LDL.LU.64 R22, [R1+0xb88] ;  /* 0x000b880001167983 */ /* 0x001ea80000300a00 */
[----:B------:R-:W2:Y:S01]  /*c140*/  LDL.LU.64 R20, [R1+0xb80] ;  /* 0x000b800001147983 */ /* 0x000ea20000300a00 */
[----:B------:R-:W-:-:S02]  /*c150*/  F2FP.F16.E4M3.UNPACK_B R6, R6.H1 ;  /* 0x00000006ff06723e */ /* 0x000fc400030006ff */
[----:B------:R-:W-:Y:S01]  /*c160*/  F2FP.F16.E4M3.UNPACK_B R7, R7.H1 ;  /* 0x00000007ff07723e */ /* 0x000fe200030006ff */
[----:B------:R0:W-:Y:S04]  /*c170*/  STL.64 [R1+0xb38], R10 ;  /* 0x000b380a01007387 */ /* 0x0001e80000100a00 */
[----:B0-----:R-:W3:Y:S04]  /*c180*/  LDL.LU R10, [R1+0x684] ;  /* 0x00068400010a7983 */ /* 0x001ee80000300800 */
[----:B------:R-:W4:Y:S04]  /*c190*/  LDL.LU R11, [R1+0x68c] ;  /* 0x00068c00010b7983 */ /* 0x000f280000300800 */
[----:B------:R0:W-:Y:S04]  /*c1a0*/  STL.64 [R1+0xb30], R8 ;  /* 0x000b300801007387 */ /* 0x0001e80000100a00 */
[----:B0-----:R-:W3:Y:S04]  /*c1b0*/  LDL.LU R8, [R1+0x674] ;  /* 0x0006740001087983 */ /* 0x001ee80000300800 */
[----:B------:R-:W3:Y:S01]  /*c1c0*/  LDL.LU R9, [R1+0x67c] ;  /* 0x00067c0001097983 */ /* 0x000ee20000300800 */
[----:B--2---:R-:W-:-:S15]  /*c1d0*/  HMMA.16816.F32 R20, R12, R6, R20 ;  /* 0x000000060c14723c */ /* 0x004fde0000001814 */
[----:B------:R-:W-:-:S04]  /*c1e0*/  NOP ;  /* 0x0000000000007918 */ /* 0x000fc80000000000 */
[----:B------:R-:W-:Y:S04]  /*c1f0*/  STL.64 [R1+0x190], R20 ;  /* 0x0001901401007387 */ /* 0x000fe80000100a00 */
[----:B------:R0:W-:Y:S04]  /*c200*/  STL.64 [R1+0x198], R22 ;  /* 0x0001981601007387 */ /* 0x0001e80000100a00 */
[----:B0-----:R-:W2:Y:S04]  /*c210*/  LDL.LU.64 R22, [R1+0xb78] ;  /* 0x000b780001167983 */ /* 0x001ea80000300a00 */
[----:B------:R-:W2:Y:S01]  /*c220*/  LDL.LU.64 R20, [R1+0xb70] ;  /* 0x000b700001147983 */ /* 0x000ea20000300a00 */
[----:B------:R-:W-:-:S02]  /*c230*/  F2FP.F16.E4M3.UNPACK_B R4, R4.H1 ;  /* 0x00000004ff04723e */ /* 0x000fc400030006ff */
[----:B------:R-:W-:Y:S02]  /*c240*/  F2FP.F16.E4M3.UNPACK_B R5, R5.H1 ;  /* 0x00000005ff05723e */ /* 0x000fe400030006ff */
[----:B------:R-:W-:Y:S02]  /*c250*/  F2FP.F16.E4M3.UNPACK_B R2, R2.H1 ;  /* 0x00000002ff02723e */ /* 0x000fe400030006ff */
[----:B------:R-:W-:Y:S01]  /*c260*/  F2FP.F16.E4M3.UNPACK_B R3, R3.H1 ;  /* 0x00000003ff03723e */ /* 0x000fe200030006ff */
[----:B---3--:R-:W-:Y:S02]  /*c270*/  IMAD R24, R24, 0x100, R8 ;  /* 0x0000010018187824 */ /* 0x008fe400078e0208 */
[----:B------:R-:W-:Y:S02]  /*c280*/  IMAD R25, R25, 0x100, R9 ;  /* 0x0000010019197824 */ /* 0x000fe400078e0209 */
[----:B------:R-:W-:Y:S02]  /*c290*/  IMAD R26, R26, 0x100, R10 ;  /* 0x000001001a1a7824 */ /* 0x000fe400078e020a */
[----:B----4-:R-:W-:Y:S01]  /*c2a0*/  IMAD R27, R27, 0x100, R11 ;  /* 0x000001001b1b7824 */ /* 0x010fe200078e020b */
[----:B--2---:R-:W-:-:S15]  /*c2b0*/  HMMA.16816.F32 R20, R12, R4, R20 ;  /* 0x000000040c14723c */ /* 0x004fde0000001814 */
[----:B------:R-:W-:-:S04]  /*c2c0*/  NOP ;  /* 0x0000000000007918 */ /* 0x000fc80000000000 */
[----:B------:R-:W-:Y:S04]  /*c2d0*/  STL.64 [R1+0x440], R20 ;  /* 0x0004401401007387 */ /* 0x000fe80000100a00 */
[----:B------:R0:W-:Y:S04]  /*c2e0*/  STL.64 [R1+0x448], R22 ;  /* 0x0004481601007387 */ /* 0x0001e80000100a00 */
[----:B0-----:R-:W2:Y:S04]  /*c2f0*/  LDL.LU.64 R22, [R1+0xb68] ;  /* 0x000b680001167983 */ /* 0x001ea80000300a00 */
[----:B------:R-:W3:Y:S04]  /*c300*/  LDL.LU.64 R20, [R1+0xb60] ;  /* 0x000b600001147983 */ /* 0x000ee80000300a00 */
[----:B------:R-:W-:Y:S04]  /*c310*/  STL.64 [R1+0xb18], R6 ;  /* 0x000b180601007387 */ /* 0x000fe80000100a00 */
[----:B------:R0:W-:Y:S04]  /*c320*/  STL.64 [R1+0xb10], R4 ;  /* 0x000b100401007387 */ /* 0x0001e80000100a00 */
[----:B------:R-:W4:Y:S01]  /*c330*/  LDL.LU R8, [R1+0x410] ;  /* 0x0004100001087983 */ /* 0x000f220000300800 */
[----:B0-----:R-:W-:-:S15]  /*c340*/  HMMA.16816.F32 R4, R12, R2, R16 ;  /* 0x000000020c04723c */ /* 0x001fde0000001810 */
[----:B------:R-:W-:-:S04]  /*c350*/  NOP ;  /* 0x0000000000007918 */ /* 0x000fc80000000000 */
[----:B------:R-:W-:Y:S04]  /*c360*/  STL.64 [R1+0x180], R4 ;  /* 0x0001800401007387 */ /* 0x000fe80000100a00 */
[----:B------:R-:W-:Y:S04]  /*c370*/  STL.64 [R1+0x188], R6 ;  /* 0x0001880601007387 */ /* 0x000fe80000100a00 */
[----:B------:R-:W4:Y:S04]  /*c380*/  LDL.LU R9, [R1+0x414] ;  /* 0x0004140001097983 */ /* 0x000f280000300800 */
[----:B------:R-:W2:Y:S04]  /*c390*/  LDL.LU R10, [R1+0x418] ;  /* 0x00041800010a7983 */ /* 0x000ea80000300800 */
[----:B------:R-:W2:Y:S04]  /*c3a0*/  LDL.LU R11, [R1+0x41c] ;  /* 0x00041c00010b7983 */ /* 0x000ea80000300800 */
[----:B--2---:R-:W-:Y:S04]  /*c3b0*/  STL.64 [R1+0xb48], R10 ;  /* 0x000b480a01007387 */ /* 0x004fe80000100a00 */
[----:B----4-:R0:W-:Y:S04]  /*c3c0*/  STL.64 [R1+0xb40], R8 ;  /* 0x000b400801007387 */ /* 0x0101e80000100a00 */
[----:B0-----:R-:W2:Y:S04]  /*c3d0*/  LDL.LU R8, [R1+0x420] ;  /* 0x0004200001087983 */ /* 0x001ea80000300800 */
[----:B------:R-:W2:Y:S04]  /*c3e0*/  LDL.LU R9, [R1+0x424] ;  /* 0x0004240001097983 */ /* 0x000ea80000300800 */
[----:B------:R-:W2:Y:S04]  /*c3f0*/  LDL.LU R10, [R1+0x428] ;  /* 0x00042800010a7983 */ /* 0x000ea80000300800 */
[----:B------:R-:W2:Y:S04]  /*c400*/  LDL.LU R11, [R1+0x42c] ;  /* 0x00042c00010b7983 */ /* 0x000ea80000300800 */
[----:B------:R-:W3:Y:S04]  /*c410*/  LDL.LU R16, [R1+0x430] ;  /* 0x0004300001107983 */ /* 0x000ee80000300800 */
[----:B------:R-:W3:Y:S04]  /*c420*/  LDL.LU R17, [R1+0x434] ;  /* 0x0004340001117983 */ /* 0x000ee80000300800 */
[----:B------:R-:W3:Y:S04]  /*c430*/  LDL.LU R18, [R1+0x438] ;  /* 0x0004380001127983 */ /* 0x000ee80000300800 */
[----:B------:R-:W3:Y:S04]  /*c440*/  LDL.LU R19, [R1+0x43c] ;  /* 0x00043c0001137983 */ /* 0x000ee80000300800 */
[----:B------:R-:W4:Y:S04]  /*c450*/  LDL.LU R4, [R1+0x3f0] ;  /* 0x0003f00001047983 */ /* 0x000f280000300800 */
[----:B------:R-:W4:Y:S04]  /*c460*/  LDL.LU R5, [R1+0x3f4] ;  /* 0x0003f40001057983 */ /* 0x000f280000300800 */
[----:B------:R-:W2:Y:S04]  /*c470*/  LDL.LU R6, [R1+0x3f8] ;  /* 0x0003f80001067983 */ /* 0x000ea80000300800 */
[----:B------:R-:W2:Y:S01]  /*c480*/  LDL.LU R7, [R1+0x3fc] ;  /* 0x0003fc0001077983 */ /* 0x000ea20000300800 */
[----:B------:R-:W-:-:S02]  /*c490*/  F2FP.F16.E4M3.UNPACK_B R12, R24 ;  /* 0x00000018ff0c723e */ /* 0x000fc400020006ff */
[----:B------:R-:W-:Y:S02]  /*c4a0*/  F2FP.F16.E4M3.UNPACK_B R13, R25 ;  /* 0x00000019ff0d723e */ /* 0x000fe400020006ff */
[----:B------:R-:W-:Y:S02]  /*c4b0*/  F2FP.F16.E4M3.UNPACK_B R14, R26 ;  /* 0x0000001aff0e723e */ /* 0x000fe400020006ff */
[----:B------:R-:W-:Y:S01]  /*c4c0*/  F2FP.F16.E4M3.UNPACK_B R15, R27 ;  /* 0x0000001bff0f723e */ /* 0x000fe200020006ff */
[----:B--2---:R-:W-:Y:S04]  /*c4d0*/  STL.64 [R1+0xb28], R6 ;  /* 0x000b280601007387 */ /* 0x004fe80000100a00 */
[----:B----4-:R0:W-:Y:S04]  /*c4e0*/  STL.64 [R1+0xb20], R4 ;  /* 0x000b200401007387 */ /* 0x0101e80000100a00 */
[----:B0-----:R-:W2:Y:S04]  /*c4f0*/  LDL.LU R4, [R1+0x400] ;  /* 0x0004000001047983 */ /* 0x001ea80000300800 */
[----:B------:R-:W2:Y:S04]  /*c500*/  LDL.LU R5, [R1+0x404] ;  /* 0x0004040001057983 */ /* 0x000ea80000300800 */
[----:B------:R-:W2:Y:S04]  /*c510*/  LDL.LU R6, [R1+0x408] ;  /* 0x0004080001067983 */ /* 0x000ea80000300800 */
[----:B------:R-:W2:Y:S04]  /*c520*/  LDL.LU R7, [R1+0x40c] ;  /* 0x00040c0001077983 */ /* 0x000ea80000300800 */
[----:B------:R-:W4:Y:S04]  /*c530*/  LDL.LU R24, [R1+0x690] ;  /* 0x0006900001187983 */ /* 0x000f280000300800 */
[----:B------:R-:W4:Y:S04]  /*c540*/  LDL.LU R25, [R1+0x698] ;  /* 0x0006980001197983 */ /* 0x000f280000300800 */
[----:B------:R-:W2:Y:S04]  /*c550*/  LDL.LU R26, [R1+0x6a0] ;  /* 0x0006a000011a7983 */ /* 0x000ea80000300800 */
[----:B------:R-:W2:Y:S01]  /*c560*/  LDL.LU R27, [R1+0x6a8] ;  /* 0x0006a800011b7983 */ /* 0x000ea20000300800 */
[C---:B---3--:R-:W-:Y:S03]  /*c570*/  HMMA.16816.F32 R16, R12.reuse, R20, R16 ;  /* 0x000000140c10723c */ /* 0x048fe60000001810 */
[----:B--2---:R-:W-:Y:S04]  /*c580*/  STL.64 [R1+0xaf8], R26 ;  /* 0x000af81a01007387 */ /* 0x004fe80000100a00 */
[----:B----4-:R0:W-:Y:S04]  /*c590*/  STL.64 [R1+0xaf0], R24 ;  /* 0x000af01801007387 */ /* 0x0101e80000100a00 */
[----:B0-----:R-:W2:Y:S04]  /*c5a0*/  LDL.LU R24, [R1+0x3d0] ;  /* 0x0003d00001187983 */ /* 0x001ea80000300800 */
[----:B------:R-:W2:Y:S04]  /*c5b0*/  LDL.LU R25, [R1+0x3d4] ;  /* 0x0003d40001197983 */ /* 0x000ea80000300800 */
[----:B------:R-:W3:Y:S04]  /*c5c0*/  LDL.LU R26, [R1+0x3d8] ;  /* 0x0003d800011a7983 */ /* 0x000ee80000300800 */
[----:B------:R-:W3:Y:S04]  /*c5d0*/  LDL.LU R27, [R1+0x3dc] ;  /* 0x0003dc00011b7983 */ /* 0x000ee80000300800 */
[----:B---3--:R-:W-:Y:S04]  /*c5e0*/  STL.64 [R1+0xb08], R26 ;  /* 0x000b081a01007387 */ /* 0x008fe80000100a00 */
[----:B--2---:R0:W-:Y:S04]  /*c5f0*/  STL.64 [R1+0xb00], R24 ;  /* 0x000b001801007387 */ /* 0x0041e80000100a00 */
[----:B0-----:R-:W2:Y:S04]  /*c600*/  LDL.LU R24, [R1+0x3e0] ;  /* 0x0003e00001187983 */ /* 0x001ea80000300800 */
[----:B------:R-:W2:Y:S04]  /*c610*/  LDL.LU R25, [R1+0x3e4] ;  /* 0x0003e40001197983 */ /* 0x000ea80000300800 */
[----:B------:R-:W2:Y:S04]  /*c620*/  LDL.LU R26, [R1+0x3e8] ;  /* 0x0003e800011a7983 */ /* 0x000ea80000300800 */
[----:B------:R-:W2:Y:S04]  /*c630*/  LDL.LU R27, [R1+0x3ec] ;  /* 0x0003ec00011b7983 */ /* 0x000ea80000300800 */
[----:B------:R-:W-:Y:S04]  /*c640*/  STL.64 [R1+0x430], R16 ;  /* 0x0004301001007387 */ /* 0x000fe80000100a00 */
[----:B------:R0:W-:Y:S04]  /*c650*/  STL.64 [R1+0x438], R18 ;  /* 0x0004381201007387 */ /* 0x0001e80000100a00 */
[----:B0-----:R-:W3:Y:S04]  /*c660*/  LDL.LU.64 R18, [R1+0xb58] ;  /* 0x000b580001127983 */ /* 0x001ee80000300a00 */
[----:B------:R-:W4:Y:S01]  /*c670*/  LDL.LU.64 R16, [R1+0xb50] ;  /* 0x000b500001107983 */ /* 0x000f220000300a00 */
        /* <DEDUP_REMOVED lines=14> */
[----:B0-----:R-:W2:Y:S04]  /*c760*/  LDL.LU R16, [R1+0x170] ;  /* 0x0001700001107983 */ /* 0x001ea80000300800 */
[----:B------:R-:W2:Y:S04]  /*c770*/  LDL.LU R17, [R1+0x174] ;  /* 0x0001740001117983 */ /* 0x000ea80000300800 */
[----:B------:R-:W2:Y:S04]  /*c780*/  LDL.LU R18, [R1+0x178] ;  /* 0x0001780001127983 */ /* 0x000ea80000300800 */
        /* <DEDUP_REMOVED lines=12> */
[----:B------:R-:W3:Y:S04]  /*c850*/  LDL.LU.64 R4, [R1+0xb10] ;  /* 0x000b100001047983 */ /* 0x000ee80000300a00 */
[----:B------:R0:W-:Y:S04]  /*c860*/  STL.64 [R1+0xac8], R10 ;  /* 0x000ac80a01007387 */ /* 0x0001e80000100a00 */
[----:B0-----:R-:W4:Y:S04]  /*c870*/  LDL.LU R10, [R1+0x6a4] ;  /* 0x0006a400010a7983 */ /* 0x001f280000300800 */
[----:B------:R-:W3:Y:S04]  /*c880*/  LDL.LU R11, [R1+0x6ac] ;  /* 0x0006ac00010b7983 */ /* 0x000ee80000300800 */
[----:B------:R0:W-:Y:S04]  /*c890*/  STL.64 [R1+0xac0], R8 ;  /* 0x000ac00801007387 */ /* 0x0001e80000100a00 */
[----:B0-----:R-:W3:Y:S04]  /*c8a0*/  LDL.LU R8, [R1+0x694] ;  /* 0x0006940001087983 */ /* 0x001ee80000300800 */
[----:B------:R-:W3:Y:S01]  /*c8b0*/  LDL.LU R9, [R1+0x69c] ;  /* 0x00069c0001097983 */ /* 0x000ee20000300800 */
        /* <DEDUP_REMOVED lines=13> */
[----:B------:R0:W-:Y:S02]  /*c990*/  STL.64 [R1+0xaa0], R4 ;  /* 0x000aa00401007387 */ /* 0x0001e40000100a00 */
[----:B0-----:R-:W-:Y:S01]  /*c9a0*/  HMMA.16816.F32 R4, R12, R2, R16 ;  /* 0x000000020c04723c */ /* 0x001fe20000001810 */
[----:B----4-:R-:W-:-:S02]  /*c9b0*/  IMAD R26, R26, 0x100, R10 ;  /* 0x000001001a1a7824 */ /* 0x010fc400078e020a */
[----:B--2---:R-:W-:Y:S02]  /*c9c0*/  IMAD R24, R24, 0x100, R8 ;  /* 0x0000010018187824 */ /* 0x004fe400078e0208 */
[----:B------:R-:W2:Y:S01]  /*c9d0*/  LDL.LU R8, [R1+0x3a0] ;  /* 0x0003a00001087983 */ /* 0x000ea20000300800 */
[----:B------:R-:W-:-:S13]  /*c9e0*/  IMAD R25, R25, 0x100, R9 ;  /* 0x0000010019197824 */ /* 0x000fda00078e0209 */
[----:B------:R-:W-:Y:S01]  /*c9f0*/  STL.64 [R1+0x170], R4 ;  /* 0x0001700401007387 */ /* 0x000fe20000100a00 */
[----:B------:R-:W-:-:S03]  /*ca00*/  IMAD R27, R27, 0x100, R11 ;  /* 0x000001001b1b7824 */ /* 0x000fc600078e020b */
[----:B------:R-:W-:Y:S04]  /*ca10*/  STL.64 [R1+0x178], R6 ;  /* 0x0001780601007387 */ /* 0x000fe80000100a00 */
        /* <DEDUP_REMOVED lines=522> */
[----:B0-----:R-:W3:Y:S01]  /*eac0*/  LDL.LU R4, [R1+0x90] ;  /* 0x0000900001047983 */ /* 0x001ee20000300800 */
[----:B----4-:R-:W-:-:S02]  /*ead0*/  IMAD R26, R26, 0x100, R10 ;  /* 0x000001001a1a7824 */ /* 0x010fc400078e020a */
[----:B------:R-:W-:Y:S02]  /*eae0*/  IMAD R27, R27, 0x100, R11 ;  /* 0x000001001b1b7824 */ /* 0x000fe400078e020b */
[----:B--2---:R-:W-:Y:S02]  /*eaf0*/  IMAD R24, R24, 0x100, R8 ;  /* 0x0000010018187824 */ /* 0x004fe400078e0208 */
[----:B------:R-:W-:Y:S02]  /*eb00*/  IMAD R25, R25, 0x100, R9 ;  /* 0x0000010019197824 */ /* 0x000fe400078e0209 */
[----:B------:R-:W-:-:S15]  /*eb10*/  HMMA.16816.F32 R8, R12, R2, R16 ;  /* 0x000000020c08723c */ /* 0x000fde0000001810 */
[----:B------:R-:W-:-:S04]  /*eb20*/  NOP ;  /* 0x0000000000007918 */ /* 0x000fc80000000000 */
[----:B------:R0:W-:Y:S04]  /*eb30*/  STL.64 [R1+0x120], R8 ;  /* 0x0001200801007387 */ /* 0x0001e80000100a00 */
[----:B------:R1:W-:Y:S04]  /*eb40*/  STL.64 [R1+0x128], R10 ;  /* 0x0001280a01007387 */ /* 0x0003e80000100a00 */
[----:B------:R-:W3:Y:S04]  /*eb50*/  LDL.LU R5, [R1+0x94] ;  /* 0x0000940001057983 */ /* 0x000ee80000300800 */
[----:B------:R-:W2:Y:S04]  /*eb60*/  LDL.LU R6, [R1+0x98] ;  /* 0x0000980001067983 */ /* 0x000ea80000300800 */
[----:B------:R-:W2:Y:S04]  /*eb70*/  LDL.LU R7, [R1+0x9c] ;  /* 0x00009c0001077983 */ /* 0x000ea80000300800 */
[----:B0-----:R-:W4:Y:S04]  /*eb80*/  LDL.LU R8, [R1+0xd0] ;  /* 0x0000d00001087983 */ /* 0x001f280000300800 */
[----:B------:R-:W4:Y:S04]  /*eb90*/  LDL.LU R9, [R1+0xd4] ;  /* 0x0000d40001097983 */ /* 0x000f280000300800 */
[----:B-1----:R-:W2:Y:S04]  /*eba0*/  LDL.LU R10, [R1+0xd8] ;  /* 0x0000d800010a7983 */ /* 0x002ea80000300800 */
[----:B------:R-:W2:Y:S01]  /*ebb0*/  LDL.LU R11, [R1+0xdc] ;  /* 0x0000dc00010b7983 */ /* 0x000ea20000300800 */
[----:B------:R-:W-:-:S02]  /*ebc0*/  F2FP.F16.E4M3.UNPACK_B R12, R24 ;  /* 0x00000018ff0c723e */ /* 0x000fc400020006ff */
        /* <DEDUP_REMOVED lines=10> */
[----:B------:R-:W4:Y:S04]  /*ec70*/  LDL.LU R18, [R1+0x118] ;  /* 0x0001180001127983 */ /* 0x000f280000300800 */
[----:B------:R-:W4:Y:S04]  /*ec80*/  LDL.LU R19, [R1+0x11c] ;  /* 0x00011c0001137983 */ /* 0x000f280000300800 */
[----:B------:R-:W-:Y:S04]  /*ec90*/  STL.64 [R1+0x860], R6 ;  /* 0x0008600601007387 */ /* 0x000fe80000100a00 */
[----:B---3--:R0:W-:Y:S04]  /*eca0*/  STL.64 [R1+0x858], R4 ;  /* 0x0008580401007387 */ /* 0x0081e80000100a00 */
[----:B0-----:R-:W3:Y:S04]  /*ecb0*/  LDL.LU R4, [R1+0xb0] ;  /* 0x0000b00001047983 */ /* 0x001ee80000300800 */
[----:B------:R-:W3:Y:S04]  /*ecc0*/  LDL.LU R5, [R1+0xb4] ;  /* 0x0000b40001057983 */ /* 0x000ee80000300800 */
[----:B------:R-:W3:Y:S04]  /*ecd0*/  LDL.LU R6, [R1+0xb8] ;  /* 0x0000b80001067983 */ /* 0x000ee80000300800 */
[----:B------:R-:W3:Y:S04]  /*ece0*/  LDL.LU R7, [R1+0xbc] ;  /* 0x0000bc0001077983 */ /* 0x000ee80000300800 */
[----:B------:R-:W2:Y:S04]  /*ecf0*/  LDL.LU R24, [R1+0x504] ;  /* 0x0005040001187983 */ /* 0x000ea80000300800 */
[----:B------:R-:W2:Y:S04]  /*ed00*/  LDL.LU R25, [R1+0x4fc] ;  /* 0x0004fc0001197983 */ /* 0x000ea80000300800 */
[----:B------:R-:W2:Y:S01]  /*ed10*/  LDL.LU R26, [R1+0x4f4] ;  /* 0x0004f400011a7983 */ /* 0x000ea20000300800 */
[----:B------:R-:W-:Y:S01]  /*ed20*/  F2FP.F16.E4M3.UNPACK_B R15, R27 ;  /* 0x0000001bff0f723e */ /* 0x000fe200020006ff */
[----:B------:R-:W-:-:S02]  /*ed30*/  IMAD.MOV.U32 R27, RZ, RZ, R29 ;  /* 0x000000ffff1b7224 */ /* 0x000fc400078e001d */
[----:B--2---:R0:W-:Y:S04]  /*ed40*/  STL [R1+0x820], R26 ;  /* 0x0008201a01007387 */ /* 0x0041e80000100800 */
[----:B------:R1:W-:Y:S01]  /*ed50*/  STL.64 [R1+0x818], R24 ;  /* 0x0008181801007387 */ /* 0x0003e20000100a00 */
[----:B0-----:R-:W-:Y:S02]  /*ed60*/  IMAD.MOV.U32 R26, RZ, RZ, R28 ;  /* 0x000000ffff1a7224 */ /* 0x001fe400078e001c */
[----:B-1----:R-:W-:Y:S02]  /*ed70*/  IMAD.MOV.U32 R24, RZ, RZ, R22 ;  /* 0x000000ffff187224 */ /* 0x002fe400078e0016 */
[----:B------:R-:W2:Y:S01]  /*ed80*/  LDL.LU R22, [R1+0x8b8] ;  /* 0x0008b80001167983 */ /* 0x000ea20000300800 */
[----:B------:R-:W-:-:S03]  /*ed90*/  IMAD.MOV.U32 R25, RZ, RZ, R23 ;  /* 0x000000ffff197224 */ /* 0x000fc600078e0017 */
[----:B------:R-:W2:Y:S04]  /*eda0*/  LDL.LU R23, [R1+0x8b4] ;  /* 0x0008b40001177983 */ /* 0x000ea80000300800 */
[----:B------:R-:W2:Y:S04]  /*edb0*/  LDL.LU R28, [R1+0x8b0] ;  /* 0x0008b000011c7983 */ /* 0x000ea80000300800 */
[----:B------:R-:W2:Y:S04]  /*edc0*/  LDL.LU R29, [R1+0x8ac] ;  /* 0x0008ac00011d7983 */ /* 0x000ea80000300800 */
[----:B------:R-:W-:Y:S04]  /*edd0*/  STL.64 [R1+0x830], R26 ;  /* 0x0008301a01007387 */ /* 0x000fe80000100a00 */
[----:B------:R0:W-:Y:S04]  /*ede0*/  STL.64 [R1+0x828], R24 ;  /* 0x0008281801007387 */ /* 0x0001e80000100a00 */
[----:B0-----:R-:W2:Y:S04]  /*edf0*/  LDL.LU R24, [R1+0x60] ;  /* 0x0000600001187983 */ /* 0x001ea80000300800 */
[----:B------:R-:W2:Y:S04]  /*ee00*/  LDL.LU R25, [R1+0x64] ;  /* 0x0000640001197983 */ /* 0x000ea80000300800 */
[----:B------:R-:W2:Y:S01]  /*ee10*/  LDL.LU R26, [R1+0x68] ;  /* 0x00006800011a7983 */ /* 0x000ea20000300800 */
[----:B----4-:R-:W-:Y:S01]  /*ee20*/  HMMA.16816.F32 R16, R12, R20, R16 ;  /* 0x000000140c10723c */ /* 0x010fe20000001810 */
[----:B------:R-:W-:-:S02]  /*ee30*/  IMAD.MOV.U32 R27, RZ, RZ, R0 ;  /* 0x000000ffff1b7224 */ /* 0x000fc400078e0000 */
[----:B------:R0:W5:Y:S04]  /*ee40*/  LDL.LU R0, [R1+0x8a8] ;  /* 0x0008a80001007983 */ /* 0x0001680000300800 */
[----:B--2---:R1:W-:Y:S04]  /*ee50*/  STL.64 [R1+0x840], R26 ;  /* 0x0008401a01007387 */ /* 0x0043e80000100a00 */
[----:B------:R2:W-:Y:S01]  /*ee60*/  STL.64 [R1+0x838], R24 ;  /* 0x0008381801007387 */ /* 0x0005e20000100a00 */
[----:B-1----:R-:W-:Y:S02]  /*ee70*/  IMAD.MOV.U32 R26, RZ, RZ, R23 ;  /* 0x000000ffff1a7224 */ /* 0x002fe400078e0017 */
[----:B--2---:R-:W-:-:S02]  /*ee80*/  IMAD.MOV.U32 R24, RZ, RZ, R29 ;  /* 0x000000ffff187224 */ /* 0x004fc400078e001d */
[----:B------:R0:W5:Y:S01]  /*ee90*/  LDL.LU R29, [R1+0x8a4] ;  /* 0x0008a400011d7983 */ /* 0x0001620000300800 */
[----:B------:R-:W-:Y:S02]  /*eea0*/  IMAD.MOV.U32 R25, RZ, RZ, R28 ;  /* 0x000000ffff197224 */ /* 0x000fe400078e001c */
[----:B------:R-:W-:Y:S01]  /*eeb0*/  IMAD.MOV.U32 R27, RZ, RZ, R22 ;  /* 0x000000ffff1b7224 */ /* 0x000fe200078e0016 */
[----:B------:R0:W5:Y:S04]  /*eec0*/  LDL.LU R28, [R1+0x8a0] ;  /* 0x0008a000011c7983 */ /* 0x0001680000300800 */
[----:B------:R-:W2:Y:S04]  /*eed0*/  LDL.LU R23, [R1+0x89c] ;  /* 0x00089c0001177983 */ /* 0x000ea80000300800 */
[----:B------:R-:W4:Y:S04]  /*eee0*/  LDL.LU R22, [R1+0x898] ;  /* 0x0008980001167983 */ /* 0x000f280000300800 */
[----:B------:R-:W-:Y:S04]  /*eef0*/  STL.64 [R1+0x110], R16 ;  /* 0x0001101001007387 */ /* 0x000fe80000100a00 */
[----:B------:R1:W-:Y:S04]  /*ef00*/  STL.64 [R1+0x118], R18 ;  /* 0x0001181201007387 */ /* 0x0003e80000100a00 */
[----:B-1----:R-:W2:Y:S04]  /*ef10*/  LDL.LU.64 R18, [R1+0x890] ;  /* 0x0008900001127983 */ /* 0x002ea80000300a00 */
[----:B------:R-:W3:Y:S01]  /*ef20*/  LDL.LU.64 R16, [R1+0x888] ;  /* 0x0008880001107983 */ /* 0x000ee20000300a00 */
[----:B--2---:R-:W-:-:S15]  /*ef30*/  HMMA.16816.F32 R8, R12, R18, R8 ;  /* 0x000000120c08723c */ /* 0x004fde0000001808 */
[----:B------:R-:W-:-:S04]  /*ef40*/  NOP ;  /* 0x0000000000007918 */ /* 0x000fc80000000000 */
[----:B------:R-:W-:Y:S04]  /*ef50*/  STL.64 [R1+0xf0], R8 ;  /* 0x0000f00801007387 */ /* 0x000fe80000100a00 */
[----:B------:R1:W-:Y:S04]  /*ef60*/  STL.64 [R1+0xf8], R10 ;  /* 0x0000f80a01007387 */ /* 0x0003e80000100a00 */
[----:B-1----:R-:W3:Y:S04]  /*ef70*/  LDL.LU.64 R10, [R1+0x880] ;  /* 0x00088000010a7983 */ /* 0x002ee80000300a00 */
[----:B------:R-:W3:Y:S02]  /*ef80*/  LDL.LU.64 R8, [R1+0x878] ;  /* 0x0008780001087983 */ /* 0x000ee40000300a00 */
[----:B---3--:R-:W-:Y:S02]  /*ef90*/  HMMA.16816.F32 R16, R12, R16, R8 ;  /* 0x000000100c10723c */ /* 0x008fe40000001808 */
[----:B------:R-:W2:Y:S04]  /*efa0*/  LDL.LU.64 R10, [R1+0x870] ;  /* 0x00087000010a7983 */ /* 0x000ea80000300a00 */
[----:B------:R-:W3:-:S13]  /*efb0*/  LDL.LU.64 R8, [R1+0x868] ;  /* 0x0008680001087983 */ /* 0x000eda0000300a00 */
[----:B------:R1:W-:Y:S04]  /*efc0*/  STL.64 [R1+0xd0], R16 ;  /* 0x0000d01001007387 */ /* 0x0003e80000100a00 */
[----:B------:R-:W-:Y:S04]  /*efd0*/  STL.64 [R1+0xd8], R18 ;  /* 0x0000d81201007387 */ /* 0x000fe80000100a00 */
[----:B-1----:R-:W3:Y:S01]  /*efe0*/  LDL.LU R16, [R1+0x514] ;  /* 0x0005140001107983 */ /* 0x002ee20000300800 */
[----:B--2---:R-:W-:-:S15]  /*eff0*/  HMMA.16816.F32 R4, R12, R10, R4 ;  /* 0x0000000a0c04723c */ /* 0x004fde0000001804 */
[----:B------:R-:W-:-:S04]  /*f000*/  NOP ;  /* 0x0000000000007918 */ /* 0x000fc80000000000 */
[----:B------:R-:W-:Y:S04]  /*f010*/  STL.64 [R1+0xb0], R4 ;  /* 0x0000b00401007387 */ /* 0x000fe80000100a00 */
[----:B------:R1:W-:Y:S04]  /*f020*/  STL.64 [R1+0xb8], R6 ;  /* 0x0000b80601007387 */ /* 0x0003e80000100a00 */
[----:B-1----:R-:W3:Y:S04]  /*f030*/  LDL.LU.64 R6, [R1+0x860] ;  /* 0x0008600001067983 */ /* 0x002ee80000300a00 */
[----:B------:R-:W3:Y:S04]  /*f040*/  LDL.LU.64 R4, [R1+0x858] ;  /* 0x0008580001047983 */ /* 0x000ee80000300a00 */
[----:B------:R-:W2:Y:S01]  /*f050*/  LDL.LU R11, [R1+0x50c] ;  /* 0x00050c00010b7983 */ /* 0x000ea20000300800 */
[----:B---3--:R-:W-:-:S15]  /*f060*/  HMMA.16816.F32 R4, R12, R8, R4 ;  /* 0x000000080c04723c */ /* 0x008fde0000001804 */
[----:B------:R-:W-:-:S04]  /*f070*/  NOP ;  /* 0x0000000000007918 */ /* 0x000fc80000000000 */
[----:B------:R-:W-:Y:S04]  /*f080*/  STL.64 [R1+0x90], R4 ;  /* 0x0000900401007387 */ /* 0x000fe80000100a00 */
[----:B------:R1:W-:Y:S04]  /*f090*/  STL.64 [R1+0x98], R6 ;  /* 0x0000980601007387 */ /* 0x0003e80000100a00 */
[----:B-1----:R-:W3:Y:S04]  /*f0a0*/  LDL.LU.64 R6, [R1+0x850] ;  /* 0x0008500001067983 */ /* 0x002ee80000300a00 */
[----:B------:R-:W2:Y:S04]  /*f0b0*/  LDL.LU.64 R4, [R1+0x848] ;  /* 0x0008480001047983 */ /* 0x000ea80000300a00 */
[----:B------:R-:W2:Y:S01]  /*f0c0*/  LDL.LU R17, [R1+0x51c] ;  /* 0x00051c0001117983 */ /* 0x000ea20000300800 */
[----:B---3--:R-:W-:-:S15]  /*f0d0*/  HMMA.16816.F32 R24, R12, R6, R24 ;  /* 0x000000060c18723c */ /* 0x008fde0000001818 */
[----:B------:R-:W-:-:S04]  /*f0e0*/  NOP ;  /* 0x0000000000007918 */ /* 0x000fc80000000000 */
[----:B------:R-:W-:Y:S04]  /*f0f0*/  STL.64 [R1+0x70], R24 ;  /* 0x0000701801007387 */ /* 0x000fe80000100a00 */
[----:B------:R1:W-:Y:S04]  /*f100*/  STL.64 [R1+0x78], R26 ;  /* 0x0000781a01007387 */ /* 0x0003e80000100a00 */
[----:B-1----:R-:W2:Y:S04]  /*f110*/  LDL.LU.64 R26, [R1+0x840] ;  /* 0x00084000011a7983 */ /* 0x002ea80000300a00 */
[----:B------:R-:W2:Y:S04]  /*f120*/  LDL.LU.64 R24, [R1+0x838] ;  /* 0x0008380001187983 */ /* 0x000ea80000300a00 */
[----:B------:R-:W3:Y:S01]  /*f130*/  LDL.LU R18, [R1+0x52c] ;  /* 0x00052c0001127983 */ /* 0x000ee20000300800 */
[----:B--2---:R-:W-:Y:S03]  /*f140*/  HMMA.16816.F32 R4, R12, R4, R24 ;  /* 0x000000040c04723c */ /* 0x004fe60000001818 */
[----:B------:R-:W2:Y:S04]  /*f150*/  LDL.LU.64 R26, [R1+0x830] ;  /* 0x00083000011a7983 */ /* 0x000ea80000300a00 */
[----:B------:R-:W2:-:S12]  /*f160*/  LDL.LU.64 R24, [R1+0x828] ;  /* 0x0008280001187983 */ /* 0x000e980000300a00 */
[----:B------:R1:W-:Y:S04]  /*f170*/  STL.64 [R1+0x60], R4 ;  /* 0x0000600401007387 */ /* 0x0003e80000100a00 */
[----:B------:R0:W-:Y:S04]  /*f180*/  STL.64 [R1+0x68], R6 ;  /* 0x0000680601007387 */ /* 0x0001e80000100a00 */
[----:B-1----:R-:W3:Y:S04]  /*f190*/  LDL.LU R4, [R1+0x4f8] ;  /* 0x0004f80001047983 */ /* 0x002ee80000300800 */
[----:B------:R-:W3:Y:S04]  /*f1a0*/  LDL.LU R5, [R1+0x534] ;  /* 0x0005340001057983 */ /* 0x000ee80000300800 */
[----:B------:R-:W3:Y:S04]  /*f1b0*/  LDL.LU R19, [R1+0x53c] ;  /* 0x00053c0001137983 */ /* 0x000ee80000300800 */
[----:B0-----:R-:W3:Y:S04]  /*f1c0*/  LDL.LU R6, [R1+0x508] ;  /* 0x0005080001067983 */ /* 0x001ee80000300800 */
[----:B------:R-:W3:Y:S01]  /*f1d0*/  LDL.LU R20, [R1+0x544] ;  /* 0x0005440001147983 */ /* 0x000ee20000300800 */
[----:B--2---:R-:W-:Y:S03]  /*f1e0*/  HMMA.16816.F32 R12, R12, R2, R24 ;  /* 0x000000020c0c723c */ /* 0x004fe60000001818 */
[----:B------:R-:W2:Y:S04]  /*f1f0*/  LDL.LU R26, [R1+0x820] ;  /* 0x00082000011a7983 */ /* 0x000ea80000300800 */
[----:B------:R-:W3:Y:S04]  /*f200*/  LDL.LU.64 R24, [R1+0x818] ;  /* 0x0008180001187983 */ /* 0x000ee80000300a00 */
[----:B------:R-:W4:Y:S04]  /*f210*/  LDL.LU R2, [R1+0x524] ;  /* 0x0005240001027983 */ /* 0x000f280000300800 */
[----:B------:R-:W4:Y:S04]  /*f220*/  LDL.LU R3, [R1+0x4f0] ;  /* 0x0004f00001037983 */ /* 0x000f280000300800 */
[----:B------:R-:W-:Y:S04]  /*f230*/  STL.64 [R1+0x50], R12 ;  /* 0x0000500c01007387 */ /* 0x000fe80000100a00 */
[----:B------:R-:W-:Y:S04]  /*f240*/  STL.64 [R1+0x58], R14 ;  /* 0x0000580e01007387 */ /* 0x000fe80000100a00 */
[----:B------:R-:W4:Y:S04]  /*f250*/  LDL.LU R21, [R1+0x54c] ;  /* 0x00054c0001157983 */ /* 0x000f280000300800 */
[----:B------:R-:W4:Y:S01]  /*f260*/  LDL.LU R27, [R1+0x518] ;  /* 0x00051800011b7983 */ /* 0x000f220000300800 */
[----:B------:R-:W-:-:S02]  /*f270*/  IADD3 R11, P4, PT, R11, UR4, RZ ;  /* 0x000000040b0b7c10 */ /* 0x000fc4000ff9e0ff */
[----:B------:R-:W-:Y:S02]  /*f280*/  IADD3 R16, P5, PT, R16, UR4, RZ ;  /* 0x0000000410107c10 */ /* 0x000fe4000ffbe0ff */
[----:B--2---:R-:W-:Y:S02]  /*f290*/  IADD3 R26, P1, PT, R26, UR4, RZ ;  /* 0x000000041a1a7c10 */ /* 0x004fe4000ff3e0ff */
[----:B---3--:R-:W-:-:S03]  /*f2a0*/  IADD3 R25, P2, PT, R25, UR4, RZ ;  /* 0x0000000419197c10 */ /* 0x008fc6000ff5e0ff */
[----:B------:R0:W-:Y:S01]  /*f2b0*/  STL [R1+0x4f4], R26 ;  /* 0x0004f41a01007387 */ /* 0x0001e20000100800 */
[----:B------:R-:W-:-:S03]  /*f2c0*/  IADD3 R24, P3, PT, R24, UR4, RZ ;  /* 0x0000000418187c10 */ /* 0x000fc6000ff7e0ff */
[----:B0-----:R-:W2:Y:S04]  /*f2d0*/  LDL.LU R26, [R1+0x554] ;  /* 0x00055400011a7983 */ /* 0x001ea80000300800 */
[----:B------:R0:W-:Y:S04]  /*f2e0*/  STL [R1+0x4fc], R25 ;  /* 0x0004fc1901007387 */ /* 0x0001e80000100800 */
[----:B0-----:R-:W3:Y:S04]  /*f2f0*/  LDL.LU R25, [R1+0x520] ;  /* 0x0005200001197983 */ /* 0x001ee80000300800 */
[----:B------:R0:W-:Y:S04]  /*f300*/  STL [R1+0x504], R24 ;  /* 0x0005041801007387 */ /* 0x0001e80000100800 */
[----:B0-----:R-:W3:Y:S04]  /*f310*/  LDL.LU R24, [R1+0x55c] ;  /* 0x00055c0001187983 */ /* 0x001ee80000300800 */
[----:B------:R-:W3:Y:S04]  /*f320*/  LDL.LU R7, [R1+0x528] ;  /* 0x0005280001077983 */ /* 0x000ee80000300800 */
[----:B------:R-:W3:Y:S04]  /*f330*/  LDL.LU R8, [R1+0x564] ;  /* 0x0005640001087983 */ /* 0x000ee80000300800 */
[----:B------:R0:W-:Y:S04]  /*f340*/  STL [R1+0x50c], R11 ;  /* 0x00050c0b01007387 */ /* 0x0001e80000100800 */
[----:B------:R-:W3:Y:S04]  /*f350*/  LDL.LU R9, [R1+0x530] ;  /* 0x0005300001097983 */ /* 0x000ee80000300800 */
[----:B------:R1:W-:Y:S04]  /*f360*/  STL [R1+0x514], R16 ;  /* 0x0005141001007387 */ /* 0x0003e80000100800 */
[----:B------:R-:W3:Y:S04]  /*f370*/  LDL.LU R10, [R1+0x56c] ;  /* 0x00056c00010a7983 */ /* 0x000ee80000300800 */
[----:B0-----:R-:W3:Y:S04]  /*f380*/  LDL.LU R11, [R1+0x538] ;  /* 0x00053800010b7983 */ /* 0x001ee80000300800 */
[----:B-1----:R-:W3:Y:S01]  /*f390*/  LDL.LU R16, [R1+0x574] ;  /* 0x0005740001107983 */ /* 0x002ee20000300800 */
[----:B------:R-:W-:-:S02]  /*f3a0*/  IADD3 R17, P6, PT, R17, UR4, RZ ;  /* 0x0000000411117c10 */ /* 0x000fc4000ffde0ff */
[----:B----4-:R-:W-:Y:S02]  /*f3b0*/  IADD3.X R3, PT, PT, R3, UR10, RZ, P1, !PT ;  /* 0x0000000a03037c10 */ /* 0x010fe40008ffe4ff */
[----:B------:R-:W-:Y:S02]  /*f3c0*/  IADD3 R18, P1, PT, R18, UR4, RZ ;  /* 0x0000000412127c10 */ /* 0x000fe4000ff3e0ff */
[----:B------:R-:W-:Y:S01]  /*f3d0*/  IADD3 R2, P0, PT, R2, UR4, RZ ;  /* 0x0000000402027c10 */ /* 0x000fe2000ff1e0ff */
[----:B------:R0:W-:Y:S01]  /*f3e0*/  STL [R1+0x51c], R17 ;  /* 0x00051c1101007387 */ /* 0x0001e20000100800 */
[----:B------:R-:W-:Y:S02]  /*f3f0*/  IADD3.X R23, PT, PT, R23, UR10, RZ, P3, !PT ;  /* 0x0000000a17177c10 */ /* 0x000fe40009ffe4ff */
[----:B------:R-:W-:Y:S02]  /*f400*/  IADD3.X R4, PT, PT, R4, UR10, RZ, P2, !PT ;  /* 0x0000000a04047c10 */ /* 0x000fe400097fe4ff */
[----:B------:R-:W-:Y:S01]  /*f410*/  IADD3 R5, P2, PT, R5, UR4, RZ ;  /* 0x0000000405057c10 */ /* 0x000fe2000ff5e0ff */
[----:B0-----:R-:W4:Y:S01]  /*f420*/  LDL.LU R17, [R1+0x540] ;  /* 0x0005400001117983 */ /* 0x001f220000300800 */
[----:B------:R-:W-:-:S03]  /*f430*/  IADD3 R19, P3, PT, R19, UR4, RZ ;  /* 0x0000000413137c10 */ /* 0x000fc6000ff7e0ff */
[----:B------:R0:W-:Y:S04]  /*f440*/  STL [R1+0x52c], R18 ;  /* 0x00052c1201007387 */ /* 0x0001e80000100800 */
[----:B------:R-:W-:Y:S01]  /*f450*/  STL [R1+0x524], R2 ;  /* 0x0005240201007387 */ /* 0x000fe20000100800 */
[----:B------:R-:W-:-:S03]  /*f460*/  IADD3.X R22, PT, PT, R22, UR10, RZ, P5, !PT ;  /* 0x0000000a16167c10 */ /* 0x000fc6000affe4ff */
[----:B0-----:R-:W4:Y:S01]  /*f470*/  LDL.LU R18, [R1+0x57c] ;  /* 0x00057c0001127983 */ /* 0x001f220000300800 */
[----:B------:R-:W-:-:S03]  /*f480*/  IADD3.X R6, PT, PT, R6, UR10, RZ, P4, !PT ;  /* 0x0000000a06067c10 */ /* 0x000fc6000a7fe4ff */
[----:B------:R-:W-:Y:S04]  /*f490*/  STL [R1+0x4f0], R3 ;  /* 0x0004f00301007387 */ /* 0x000fe80000100800 */
[----:B------:R0:W-:Y:S01]  /*f4a0*/  STL [R1+0x500], R23 ;  /* 0x0005001701007387 */ /* 0x0001e20000100800 */
[----:B------:R-:W-:-:S03]  /*f4b0*/  IADD3 R20, P4, PT, R20, UR4, RZ ;  /* 0x0000000414147c10 */ /* 0x000fc6000ff9e0ff */
[----:B------:R-:W-:Y:S01]  /*f4c0*/  STL [R1+0x4f8], R4 ;  /* 0x0004f80401007387 */ /* 0x000fe20000100800 */
[----:B------:R-:W-:-:S03]  /*f4d0*/  IADD3 R21, P5, PT, R21, UR4, RZ ;  /* 0x0000000415157c10 */ /* 0x000fc6000ffbe0ff */
[----:B0-----:R-:W4:Y:S04]  /*f4e0*/  LDL.LU R23, [R1+0x814] ;  /* 0x0008140001177983 */ /* 0x001f280000300800 */
[----:B------:R-:W-:Y:S04]  /*f4f0*/  STL [R1+0x534], R5 ;  /* 0x0005340501007387 */ /* 0x000fe80000100800 */
[----:B------:R0:W-:Y:S01]  /*f500*/  STL [R1+0x53c], R19 ;  /* 0x00053c1301007387 */ /* 0x0001e20000100800 */
[----:B------:R-:W-:-:S03]  /*f510*/  IADD3.X R27, PT, PT, R27, UR10, RZ, P6, !PT ;  /* 0x0000000a1b1b7c10 */ /* 0x000fc6000b7fe4ff */
[----:B0-----:R-:W4:Y:S04]  /*f520*/  LDL.LU R19, [R1+0x548] ;  /* 0x0005480001137983 */ /* 0x001f280000300800 */
[----:B------:R0:W-:Y:S04]  /*f530*/  STL [R1+0x510], R22 ;  /* 0x0005101601007387 */ /* 0x0001e80000100800 */
[----:B------:R-:W-:Y:S04]  /*f540*/  STL [R1+0x508], R6 ;  /* 0x0005080601007387 */ /* 0x000fe80000100800 */
[----:B0-----:R-:W4:Y:S04]  /*f550*/  LDL.LU R22, [R1+0x810] ;  /* 0x0008100001167983 */ /* 0x001f280000300800 */
[----:B------:R0:W-:Y:S04]  /*f560*/  STL [R1+0x544], R20 ;  /* 0x0005441401007387 */ /* 0x0001e80000100800 */
[----:B0-----:R-:W4:Y:S04]  /*f570*/  LDL.LU R20, [R1+0x584] ;  /* 0x0005840001147983 */ /* 0x001f280000300800 */
[----:B------:R0:W-:Y:S04]  /*f580*/  STL [R1+0x54c], R21 ;  /* 0x00054c1501007387 */ /* 0x0001e80000100800 */
[----:B0-----:R-:W4:Y:S04]  /*f590*/  LDL.LU R21, [R1+0x550] ;  /* 0x0005500001157983 */ /* 0x001f280000300800 */
[----:B------:R0:W-:Y:S04]  /*f5a0*/  STL [R1+0x518], R27 ;  /* 0x0005181b01007387 */ /* 0x0001e80000100800 */
[----:B0-----:R-:W4:Y:S01]  /*f5b0*/  LDL.LU R27, [R1+0x58c] ;  /* 0x00058c00011b7983 */ /* 0x001f220000300800 */
[----:B--2---:R-:W-:-:S05]  /*f5c0*/  IADD3 R26, P6, PT, R26, UR4, RZ ;  /* 0x000000041a1a7c10 */ /* 0x004fca000ffde0ff */
[----:B------:R0:W-:Y:S01]  /*f5d0*/  STL [R1+0x554], R26 ;  /* 0x0005541a01007387 */ /* 0x0001e20000100800 */
[----:B---3--:R-:W-:-:S03]  /*f5e0*/  IADD3.X R25, PT, PT, R25, UR10, RZ, P0, !PT ;  /* 0x0000000a19197c10 */ /* 0x008fc600087fe4ff */
[----:B0-----:R-:W2:Y:S04]  /*f5f0*/  LDL.LU R26, [R1+0x558] ;  /* 0x00055800011a7983 */ /* 0x001ea80000300800 */
[----:B------:R0:W-:Y:S01]  /*f600*/  STL [R1+0x520], R25 ;  /* 0x0005201901007387 */ /* 0x0001e20000100800 */
[----:B------:R-:W-:-:S03]  /*f610*/  IADD3 R24, P0, PT, R24, UR4, RZ ;  /* 0x0000000418187c10 */ /* 0x000fc6000ff1e0ff */
[----:B0-----:R-:W3:Y:S01]  /*f620*/  LDL.LU R25, [R1+0x594] ;  /* 0x0005940001197983 */ /* 0x001ee20000300800 */
[----:B------:R-:W-:-:S03]  /*f630*/  IADD3.X R7, PT, PT, R7, UR10, RZ, P1, !PT ;  /* 0x0000000a07077c10 */ /* 0x000fc60008ffe4ff */
[----:B------:R0:W-:Y:S01]  /*f640*/  STL [R1+0x55c], R24 ;  /* 0x00055c1801007387 */ /* 0x0001e20000100800 */
[----:B------:R-:W-:-:S03]  /*f650*/  IADD3 R8, P1, PT, R8, UR4, RZ ;  /* 0x0000000408087c10 */ /* 0x000fc6000ff3e0ff */
[----:B0-----:R-:W3:Y:S01]  /*f660*/  LDL.LU R24, [R1+0x560] ;  /* 0x0005600001187983 */ /* 0x001ee20000300800 */
[----:B------:R-:W-:-:S03]  /*f670*/  IADD3.X R9, PT, PT, R9, UR10, RZ, P2, !PT ;  /* 0x0000000a09097c10 */ /* 0x000fc600097fe4ff */
[----:B------:R0:W-:Y:S01]  /*f680*/  STL [R1+0x528], R7 ;  /* 0x0005280701007387 */ /* 0x0001e20000100800 */
[----:B------:R-:W-:-:S03]  /*f690*/  IADD3 R10, P2, PT, R10, UR4, RZ ;  /* 0x000000040a0a7c10 */ /* 0x000fc6000ff5e0ff */
[----:B------:R1:W-:Y:S01]  /*f6a0*/  STL [R1+0x564], R8 ;  /* 0x0005640801007387 */ /* 0x0003e20000100800 */
[----:B------:R-:W-:-:S03]  /*f6b0*/  IADD3.X R11, PT, PT, R11, UR10, RZ, P3, !PT ;  /* 0x0000000a0b0b7c10 */ /* 0x000fc60009ffe4ff */
[----:B------:R0:W-:Y:S01]  /*f6c0*/  STL [R1+0x530], R9 ;  /* 0x0005300901007387 */ /* 0x0001e20000100800 */
[----:B------:R-:W-:-:S03]  /*f6d0*/  IADD3 R16, P3, PT, R16, UR4, RZ ;  /* 0x0000000410107c10 */ /* 0x000fc6000ff7e0ff */
[----:B------:R-:W3:Y:S04]  /*f6e0*/  LDL.LU R14, [R1+0x59c] ;  /* 0x00059c00010e7983 */ /* 0x000ee80000300800 */
[----:B------:R0:W-:Y:S04]  /*f6f0*/  STL [R1+0x56c], R10 ;  /* 0x00056c0a01007387 */ /* 0x0001e80000100800 */
[----:B------:R0:W-:Y:S04]  /*f700*/  STL [R1+0x538], R11 ;  /* 0x0005380b01007387 */ /* 0x0001e80000100800 */
[----:B------:R-:W3:Y:S04]  /*f710*/  LDL.LU R15, [R1+0x5a4] ;  /* 0x0005a400010f7983 */ /* 0x000ee80000300800 */
[----:B------:R0:W-:Y:S04]  /*f720*/  STL [R1+0x574], R16 ;  /* 0x0005741001007387 */ /* 0x0001e80000100800 */
[----:B------:R-:W3:Y:S01]  /*f730*/  LDL.LU R2, [R1+0x570] ;  /* 0x0005700001027983 */ /* 0x000ee20000300800 */
[----:B----4-:R-:W-:-:S03]  /*f740*/  IADD3.X R17, PT, PT, R17, UR10, RZ, P4, !PT ;  /* 0x0000000a11117c10 */ /* 0x010fc6000a7fe4ff */
[----:B------:R-:W4:Y:S04]  /*f750*/  LDL.LU R3, [R1+0x5ac] ;  /* 0x0005ac0001037983 */ /* 0x000f280000300800 */
[----:B------:R0:W-:Y:S01]  /*f760*/  STL [R1+0x540], R17 ;  /* 0x0005401101007387 */ /* 0x0001e20000100800 */
[----:B------:R-:W-:-:S03]  /*f770*/  IADD3 R18, P4, PT, R18, UR4, RZ ;  /* 0x0000000412127c10 */ /* 0x000fc6000ff9e0ff */
[----:B------:R-:W4:Y:S04]  /*f780*/  LDL.LU R4, [R1+0x5b4] ;  /* 0x0005b40001047983 */ /* 0x000f280000300800 */
[----:B------:R-:W4:Y:S04]  /*f790*/  LDL.LU R5, [R1+0x580] ;  /* 0x0005800001057983 */ /* 0x000f280000300800 */
[----:B------:R-:W4:Y:S04]  /*f7a0*/  LDL.LU R6, [R1+0x5bc] ;  /* 0x0005bc0001067983 */ /* 0x000f280000300800 */
[----:B------:R1:W-:Y:S04]  /*f7b0*/  STL [R1+0x57c], R18 ;  /* 0x00057c1201007387 */ /* 0x0003e80000100800 */
[----:B0-----:R-:W4:Y:S04]  /*f7c0*/  LDL.LU R7, [R1+0x588] ;  /* 0x0005880001077983 */ /* 0x001f280000300800 */
[----:B-1----:R-:W4:Y:S04]  /*f7d0*/  LDL.LU R8, [R1+0x590] ;  /* 0x0005900001087983 */ /* 0x002f280000300800 */
[----:B------:R-:W4:Y:S04]  /*f7e0*/  LDL.LU R9, [R1+0x5cc] ;  /* 0x0005cc0001097983 */ /* 0x000f280000300800 */
[----:B------:R-:W4:Y:S01]  /*f7f0*/  LDL.LU R10, [R1+0x598] ;  /* 0x00059800010a7983 */ /* 0x000f220000300800 */
[----:B------:R-:W-:-:S05]  /*f800*/  IADD3.X R19, PT, PT, R19, UR10, RZ, P5, !PT ;  /* 0x0000000a13137c10 */ /* 0x000fca000affe4ff */
[----:B------:R0:W-:Y:S04]  /*f810*/  STL [R1+0x548], R19 ;  /* 0x0005481301007387 */ /* 0x0001e80000100800 */
[----:B------:R-:W4:Y:S04]  /*f820*/  LDL.LU R11, [R1+0x5a0] ;  /* 0x0005a000010b7983 */ /* 0x000f280000300800 */
[----:B------:R-:W4:Y:S01]  /*f830*/  LDL.LU R16, [R1+0x5dc] ;  /* 0x0005dc0001107983 */ /* 0x000f220000300800 */
[----:B------:R-:W-:-:S05]  /*f840*/  IADD3 R20, P5, PT, R20, UR4, RZ ;  /* 0x0000000414147c10 */ /* 0x000fca000ffbe0ff */
[----:B------:R1:W-:Y:S04]  /*f850*/  STL [R1+0x584], R20 ;  /* 0x0005841401007387 */ /* 0x0003e80000100800 */
[----:B------:R-:W4:Y:S01]  /*f860*/  LDL.LU R17, [R1+0x5e4] ;  /* 0x0005e40001117983 */ /* 0x000f220000300800 */
[----:B------:R-:W-:-:S05]  /*f870*/  IADD3.X R21, PT, PT, R21, UR10, RZ, P6, !PT ;  /* 0x0000000a15157c10 */ /* 0x000fca000b7fe4ff */
[----:B------:R1:W-:Y:S04]  /*f880*/  STL [R1+0x550], R21 ;  /* 0x0005501501007387 */ /* 0x0003e80000100800 */
[----:B------:R-:W4:Y:S04]  /*f890*/  LDL.LU R18, [R1+0x5b0] ;  /* 0x0005b00001127983 */ /* 0x000f280000300800 */
[----:B0-----:R-:W4:Y:S01]  /*f8a0*/  LDL.LU R19, [R1+0x5ec] ;  /* 0x0005ec0001137983 */ /* 0x001f220000300800 */
[----:B------:R-:W-:-:S05]  /*f8b0*/  IADD3 R27, P6, PT, R27, UR4, RZ ;  /* 0x000000041b1b7c10 */ /* 0x000fca000ffde0ff */
[----:B------:R0:W-:Y:S01]  /*f8c0*/  STL [R1+0x58c], R27 ;  /* 0x00058c1b01007387 */ /* 0x0001e20000100800 */
[----:B------:R-:W-:Y:S02]  /*f8d0*/  IADD3.X R23, PT, PT, R23, UR10, RZ, P2, !PT ;  /* 0x0000000a17177c10 */ /* 0x000fe400097fe4ff */
[----:B------:R-:W-:Y:S02]  /*f8e0*/  IADD3.X R22, PT, PT, R22, UR10, RZ, P4, !PT ;  /* 0x0000000a16167c10 */ /* 0x000fe4000a7fe4ff */
[----:B--2---:R-:W-:-:S05]  /*f8f0*/  IADD3.X R26, PT, PT, R26, UR10, RZ, P0, !PT ;  /* 0x0000000a1a1a7c10 */ /* 0x004fca00087fe4ff */
[----:B------:R2:W-:Y:S04]  /*f900*/  STL [R1+0x558], R26 ;  /* 0x0005581a01007387 */ /* 0x0005e80000100800 */
[----:B-1----:R-:W4:Y:S04]  /*f910*/  LDL.LU R20, [R1+0x5c0] ;  /* 0x0005c00001147983 */ /* 0x002f280000300800 */
[----:B------:R-:W4:Y:S01]  /*f920*/  LDL.LU R21, [R1+0x5c8] ;  /* 0x0005c80001157983 */ /* 0x000f220000300800 */
[----:B---3--:R-:W-:-:S05]  /*f930*/  IADD3 R25, P0, PT, R25, UR4, RZ ;  /* 0x0000000419197c10 */ /* 0x008fca000ff1e0ff */
[----:B------:R1:W-:Y:S04]  /*f940*/  STL [R1+0x594], R25 ;  /* 0x0005941901007387 */ /* 0x0003e80000100800 */
[----:B0-----:R-:W3:Y:S01]  /*f950*/  LDL.LU R27, [R1+0x5d0] ;  /* 0x0005d000011b7983 */ /* 0x001ee20000300800 */
[----:B------:R-:W-:-:S05]  /*f960*/  IADD3.X R24, PT, PT, R24, UR10, RZ, P1, !PT ;  /* 0x0000000a18187c10 */ /* 0x000fca0008ffe4ff */
[----:B------:R0:W-:Y:S04]  /*f970*/  STL [R1+0x560], R24 ;  /* 0x0005601801007387 */ /* 0x0001e80000100800 */
[----:B--2---:R-:W2:Y:S04]  /*f980*/  LDL.LU R26, [R1+0x5d8] ;  /* 0x0005d800011a7983 */ /* 0x004ea80000300800 */
[----:B-1----:R-:W2:Y:S04]  /*f990*/  LDL.LU R25, [R1+0x5e0] ;  /* 0x0005e00001197983 */ /* 0x002ea80000300800 */
[----:B0-----:R-:W2:Y:S01]  /*f9a0*/  LDL.LU R24, [R1+0x5e8] ;  /* 0x0005e80001187983 */ /* 0x001ea20000300800 */
[----:B------:R-:W-:-:S03]  /*f9b0*/  IADD3 R14, P1, PT, R14, UR4, RZ ;  /* 0x000000040e0e7c10 */ /* 0x000fc6000ff3e0ff */
[----:B------:R0:W-:Y:S01]  /*f9c0*/  STL [R1+0x568], R23 ;  /* 0x0005681701007387 */ /* 0x0001e20000100800 */
[----:B------:R-:W-:-:S03]  /*f9d0*/  IADD3 R15, P2, PT, R15, UR4, RZ ;  /* 0x000000040f0f7c10 */ /* 0x000fc6000ff5e0ff */
[----:B0-----:R-:W2:Y:S04]  /*f9e0*/  LDL.LU R23, [R1+0x80c] ;  /* 0x00080c0001177983 */ /* 0x001ea80000300800 */
[----:B------:R-:W-:Y:S01]  /*f9f0*/  STL [R1+0x59c], R14 ;  /* 0x00059c0e01007387 */ /* 0x000fe20000100800 */
[----:B------:R-:W-:-:S03]  /*fa00*/  IADD3.X R2, PT, PT, R2, UR10, RZ, P3, !PT ;  /* 0x0000000a02027c10 */ /* 0x000fc60009ffe4ff */
[----:B------:R-:W-:Y:S04]  /*fa10*/  STL [R1+0x5a4], R15 ;  /* 0x0005a40f01007387 */ /* 0x000fe80000100800 */
[----:B------:R0:W-:Y:S04]  /*fa20*/  STL [R1+0x578], R22 ;  /* 0x0005781601007387 */ /* 0x0001e80000100800 */
[----:B------:R1:W-:Y:S04]  /*fa30*/  STL [R1+0x570], R2 ;  /* 0x0005700201007387 */ /* 0x0003e80000100800 */
[----:B0-----:R-:W3:Y:S01]  /*fa40*/  LDL.LU R22, [R1+0x808] ;  /* 0x0008080001167983 */ /* 0x001ee20000300800 */
[----:B----4-:R-:W-:-:S02]  /*fa50*/  IADD3 R3, P3, PT, R3, UR4, RZ ;  /* 0x0000000403037c10 */ /* 0x010fc4000ff7e0ff */
[----:B------:R-:W-:Y:S01]  /*fa60*/  IADD3 R4, P4, PT, R4, UR4, RZ ;  /* 0x0000000404047c10 */ /* 0x000fe2000ff9e0ff */
[----:B-1----:R-:W0:Y:S01]  /*fa70*/  LDC R2, c[0x0][0x3a8] ;  /* 0x0000ea00ff027b82 */ /* 0x002e220000000800 */
[----:B------:R-:W-:Y:S01]  /*fa80*/  IADD3.X R5, PT, PT, R5, UR10, RZ, P5, !PT ;  /* 0x0000000a05057c10 */ /* 0x000fe2000affe4ff */
[----:B------:R-:W-:Y:S01]  /*fa90*/  STL [R1+0x5ac], R3 ;  /* 0x0005ac0301007387 */ /* 0x000fe20000100800 */
[----:B------:R-:W-:Y:S02]  /*faa0*/  IADD3 R6, P5, PT, R6, UR4, RZ ;  /* 0x0000000406067c10 */ /* 0x000fe4000ffbe0ff */
[----:B------:R-:W-:Y:S01]  /*fab0*/  IADD3.X R7, PT, PT, R7, UR10, RZ, P6, !PT ;  /* 0x0000000a07077c10 */ /* 0x000fe2000b7fe4ff */
[----:B------:R-:W-:Y:S01]  /*fac0*/  STL [R1+0x5b4], R4 ;  /* 0x0005b40401007387 */ /* 0x000fe20000100800 */
[----:B------:R-:W-:-:S03]  /*fad0*/  IADD3.X R8, PT, PT, R8, UR10, RZ, P0, !PT ;  /* 0x0000000a08087c10 */ /* 0x000fc600087fe4ff */
[----:B------:R-:W-:Y:S01]  /*fae0*/  STL [R1+0x580], R5 ;  /* 0x0005800501007387 */ /* 0x000fe20000100800 */
[----:B------:R-:W-:Y:S02]  /*faf0*/  IADD3 R9, P0, PT, R9, UR4, RZ ;  /* 0x0000000409097c10 */ /* 0x000fe4000ff1e0ff */
[----:B------:R-:W-:Y:S02]  /*fb00*/  IADD3.X R10, PT, PT, R10, UR10, RZ, P1, !PT ;  /* 0x0000000a0a0a7c10 */ /* 0x000fe40008ffe4ff */
[----:B--2---:R-:W-:-:S05]  /*fb10*/  IADD3 R23, P6, PT, R23, UR4, RZ ;  /* 0x0000000417177c10 */ /* 0x004fca000ffde0ff */
[----:B------:R1:W-:Y:S04]  /*fb20*/  STL [R1+0x5c4], R23 ;  /* 0x0005c41701007387 */ /* 0x0003e80000100800 */
[----:B------:R-:W-:Y:S04]  /*fb30*/  STL [R1+0x5bc], R6 ;  /* 0x0005bc0601007387 */ /* 0x000fe80000100800 */
[----:B-1----:R-:W2:Y:S04]  /*fb40*/  LDL.LU R23, [R1+0x804] ;  /* 0x0008040001177983 */ /* 0x002ea80000300800 */
[----:B------:R-:W-:Y:S01]  /*fb50*/  STL [R1+0x588], R7 ;  /* 0x0005880701007387 */ /* 0x000fe20000100800 */
[----:B---3--:R-:W-:-:S03]  /*fb60*/  IADD3 R22, P1, PT, R22, UR4, RZ ;  /* 0x0000000416167c10 */ /* 0x008fc6000ff3e0ff */
[----:B------:R-:W-:Y:S04]  /*fb70*/  STL [R1+0x590], R8 ;  /* 0x0005900801007387 */ /* 0x000fe80000100800 */
[----:B------:R1:W-:Y:S04]  /*fb80*/  STL [R1+0x5d4], R22 ;  /* 0x0005d41601007387 */ /* 0x0003e80000100800 */
[----:B------:R-:W-:Y:S04]  /*fb90*/  STL [R1+0x5cc], R9 ;  /* 0x0005cc0901007387 */ /* 0x000fe80000100800 */
[----:B-1----:R-:W3:Y:S01]  /*fba0*/  LDL.LU R22, [R1+0x800] ;  /* 0x0008000001167983 */ /* 0x002ee20000300800 */
[----:B------:R-:W-:-:S02]  /*fbb0*/  IADD3.X R11, PT, PT, R11, UR10, RZ, P2, !PT ;  /* 0x0000000a0b0b7c10 */ /* 0x000fc400097fe4ff */
[----:B------:R-:W-:Y:S01]  /*fbc0*/  IADD3 R16, P2, PT, R16, UR4, RZ ;  /* 0x0000000410107c10 */ /* 0x000fe2000ff5e0ff */
[----:B------:R-:W-:Y:S01]  /*fbd0*/  STL [R1+0x598], R10 ;  /* 0x0005980a01007387 */ /* 0x000fe20000100800 */
[----:B------:R-:W-:Y:S02]  /*fbe0*/  IADD3.X R18, PT, PT, R18, UR10, RZ, P4, !PT ;  /* 0x0000000a12127c10 */ /* 0x000fe4000a7fe4ff */
[----:B--2---:R-:W-:Y:S02]  /*fbf0*/  IADD3.X R23, PT, PT, R23, UR10, RZ, P3, !PT ;  /* 0x0000000a17177c10 */ /* 0x004fe40009ffe4ff */
[----:B------:R-:W-:-:S03]  /*fc00*/  IADD3 R17, P3, PT, R17, UR4, RZ ;  /* 0x0000000411117c10 */ /* 0x000fc6000ff7e0ff */
[----:B------:R1:W-:Y:S04]  /*fc10*/  STL [R1+0x5a8], R23 ;  /* 0x0005a81701007387 */ /* 0x0003e80000100800 */
[----:B------:R-:W-:Y:S04]  /*fc20*/  STL [R1+0x5a0], R11 ;  /* 0x0005a00b01007387 */ /* 0x000fe80000100800 */
[----:B-1----:R-:W2:Y:S04]  /*fc30*/  LDL.LU R23, [R1+0x7fc] ;  /* 0x0007fc0001177983 */ /* 0x002ea80000300800 */
[----:B------:R-:W-:Y:S01]  /*fc40*/  STL [R1+0x5dc], R16 ;  /* 0x0005dc1001007387 */ /* 0x000fe20000100800 */
[----:B---3--:R-:W-:-:S03]  /*fc50*/  IADD3.X R22, PT, PT, R22, UR10, RZ, P5, !PT ;  /* 0x0000000a16167c10 */ /* 0x008fc6000affe4ff */
[----:B------:R-:W-:Y:S04]  /*fc60*/  STL [R1+0x5e4], R17 ;  /* 0x0005e41101007387 */ /* 0x000fe80000100800 */
[----:B------:R1:W-:Y:S04]  /*fc70*/  STL [R1+0x5b8], R22 ;  /* 0x0005b81601007387 */ /* 0x0003e80000100800 */
[----:B------:R3:W-:Y:S04]  /*fc80*/  STL [R1+0x5b0], R18 ;  /* 0x0005b01201007387 */ /* 0x0007e80000100800 */
[----:B-1----:R-:W4:Y:S01]  /*fc90*/  LDL.LU R22, [R1+0x7f8] ;  /* 0x0007f80001167983 */ /* 0x002f220000300800 */
[----:B------:R-:W-:-:S02]  /*fca0*/  IADD3 R19, P4, PT, R19, UR4, RZ ;  /* 0x0000000413137c10 */ /* 0x000fc4000ff9e0ff */
[----:B------:R-:W-:Y:S02]  /*fcb0*/  IADD3.X R20, PT, PT, R20, UR10, RZ, P6, !PT ;  /* 0x0000000a14147c10 */ /* 0x000fe4000b7fe4ff */
[----:B------:R-:W-:Y:S02]  /*fcc0*/  IADD3.X R21, PT, PT, R21, UR10, RZ, P0, !PT ;  /* 0x0000000a15157c10 */ /* 0x000fe400087fe4ff */
[----:B------:R-:W-:Y:S01]  /*fcd0*/  IADD3.X R27, PT, PT, R27, UR10, RZ, P1, !PT ;  /* 0x0000000a1b1b7c10 */ /* 0x000fe20008ffe4ff */
[----:B------:R3:W-:Y:S01]  /*fce0*/  STL [R1+0x5ec], R19 ;  /* 0x0005ec1301007387 */ /* 0x0007e20000100800 */
[----:B------:R-:W-:Y:S02]  /*fcf0*/  IADD3.X R26, PT, PT, R26, UR10, RZ, P2, !PT ;  /* 0x0000000a1a1a7c10 */ /* 0x000fe400097fe4ff */
[----:B------:R-:W-:Y:S01]  /*fd00*/  IADD3.X R24, PT, PT, R24, UR10, RZ, P4, !PT ;  /* 0x0000000a18187c10 */ /* 0x000fe2000a7fe4ff */
[----:B------:R3:W-:Y:S01]  /*fd10*/  STL [R1+0x5c0], R20 ;  /* 0x0005c01401007387 */ /* 0x0007e20000100800 */
[----:B------:R-:W-:-:S03]  /*fd20*/  IADD3.X R25, PT, PT, R25, UR10, RZ, P3, !PT ;  /* 0x0000000a19197c10 */ /* 0x000fc60009ffe4ff */
[----:B------:R3:W-:Y:S04]  /*fd30*/  STL [R1+0x5c8], R21 ;  /* 0x0005c81501007387 */ /* 0x0007e80000100800 */
[----:B------:R3:W-:Y:S04]  /*fd40*/  STL [R1+0x5d0], R27 ;  /* 0x0005d01b01007387 */ /* 0x0007e80000100800 */
[----:B------:R3:W-:Y:S04]  /*fd50*/  STL [R1+0x5d8], R26 ;  /* 0x0005d81a01007387 */ /* 0x0007e80000100800 */
[----:B------:R3:W-:Y:S04]  /*fd60*/  STL [R1+0x5e8], R24 ;  /* 0x0005e81801007387 */ /* 0x0007e80000100800 */
[----:B------:R3:W-:Y:S01]  /*fd70*/  STL [R1+0x5e0], R25 ;  /* 0x0005e01901007387 */ /* 0x0007e20000100800 */
[----:B------:R-:W-:Y:S01]  /*fd80*/  UIADD3 UR6, UPT, UPT, UR6, -0x1, URZ ;  /* 0xffffffff06067890 */ /* 0x000fe2000fffe0ff */
[----:B0-----:R-:W-:-:S03]  /*fd90*/  IMAD.SHL.U32 R2, R2, 0x20, RZ ;  /* 0x0000002002027824 */ /* 0x001fc600078e00ff */
[----:B------:R-:W-:Y:S02]  /*fda0*/  UISETP.NE.U32.AND UP0, UPT, UR6, URZ, UPT ;  /* 0x000000ff0600728c */ /* 0x000fe4000bf05070 */
[----:B------:R-:W-:Y:S01]  /*fdb0*/  UIADD3 UR7, UPT, UPT, UR7, -0x20, URZ ;  /* 0xffffffe007077890 */ /* 0x000fe2000fffe0ff */
[----:B--2---:R-:W-:-:S04]  /*fdc0*/  IADD3 R23, P5, PT, R2, R23, RZ ;  /* 0x0000001702177210 */ /* 0x004fc80007fbe0ff */
[----:B----4-:R-:W-:Y:S02]  /*fdd0*/  LEA.HI.X.SX32 R22, R2, R22, 0x1, P5 ;  /* 0x0000001602167211 */ /* 0x010fe400028f0eff */
[----:B---3--:R-:W-:Y:S07]  /*fde0*/  BRA.U UP0, `(.L_x_2) ;  /* 0xffffff5d00547547 */ /* 0x008fee000b83ffff */
.L_x_1:
[----:B------:R-:W2:Y:S01]  /*fdf0*/  LDL.LU R5, [R1+0x80] ;  /* 0x0000800001057983 */ /* 0x000ea20000300800 */
[----:B------:R-:W1:Y:S01]  /*fe00*/  S2UR UR5, SR_CgaCtaId ;  /* 0x00000000000579c3 */ /* 0x000e620000008800 */
[----:B------:R-:W3:Y:S02]  /*fe10*/  LDCU.64 UR18, c[0x0][0x398] ;  /* 0x00007300ff1277ac */ /* 0x000ee40008000a00 */
[----:B------:R-:W2:Y:S01]  /*fe20*/  LDL.LU R4, [R1+0x84] ;  /* 0x0000840001047983 */ /* 0x000ea20000300800 */
[----:B------:R-:W-:Y:S01]  /*fe30*/  UMOV UR4, 0x400 ;  /* 0x0000040000047882 */ /* 0x000fe20000000000 */
[----:B------:R-:W4:Y:S02]  /*fe40*/  LDCU UR6, c[0x0][0x39c] ;  /* 0x00007380ff0677ac */ /* 0x000f240008000800 */
[----:B------:R-:W3:Y:S01]  /*fe50*/  LDL.LU R3, [R1+0x88] ;  /* 0x0000880001037983 */ /* 0x000ee20000300800 */
[----:B------:R-:W0:Y:S03]  /*fe60*/  LDCU UR10, c[0x0][0x3b8] ;  /* 0x00007700ff0a77ac */ /* 0x000e260008000800 */
[----:B------:R-:W3:Y:S01]  /*fe70*/  LDL.LU R2, [R1+0x8c] ;  /* 0x00008c0001027983 */ /* 0x000ee20000300800 */
[----:B------:R-:W0:Y:S03]  /*fe80*/  LDCU UR20, c[0x0][0x39c] ;  /* 0x00007380ff1477ac */ /* 0x000e260008000800 */
[----:B------:R-:W-:Y:S01]  /*fe90*/  STL [R1+0x938], R12 ;  /* 0x0009380c01007387 */ /* 0x000fe20000100800 */
        /* <DEDUP_REMOVED lines=9> */
[----:B------:R-:W4:Y:S01]  /*ff30*/  LDL.LU R18, [R1+0xa4] ;  /* 0x0000a40001127983 */ /* 0x000f220000300800 */
[----:B------:R-:W0:Y:S01]  /*ff40*/  LDCU UR13, c[0x0][0x3b8] ;  /* 0x00007700ff0d77ac */ /* 0x000e220008000800 */
        /* <DEDUP_REMOVED lines=9> */
[----:B------:R-:W-:Y:S01]  /*ffe0*/  BAR.SYNC.DEFER_BLOCKING 0x0 ;  /* 0x0000000000007b1d */ /* 0x000fe20000010000 */
[----:B--2---:R-:W-:-:S05]  /*fff0*/  F2FP.SATFINITE.E4M3.F32.PACK_AB_MERGE_C R4, R4, R5, RZ ;  /* 0x000000050404723e */ /* 0x004fca00048070ff */
[----:B------:R-:W-:Y:S01]  /*10000*/  STL [R1+0xc], R4 ;  /* 0x00000c0401007387 */ /* 0x000fe20000100800 */
[----:B0--3-5:R-:W-:-:S03]  /*10010*/  F2FP.SATFINITE.E4M3.F32.PACK_AB_MERGE_C R0, R2, R3, RZ ;  /* 0x000000030200723e */ /* 0x029fc600048070ff */
[----:B------:R-:W2:Y:S04]  /*10020*/  LDL.LU R8, [R1+0xc4] ;  /* 0x0000c40001087983 */ /* 0x000ea80000300800 */
[----:B------:R-:W-:Y:S04]  /*10030*/  STL [R1+0x458], R0 ;  /* 0x0004580001007387 */ /* 0x000fe80000100800 */
[----:B--2---:R0:W-:Y:S04]  /*10040*/  STL [R1+0xaa0], R8 ;  /* 0x000aa00801007387 */ /* 0x0041e80000100800 */
[----:B0-----:R-:W2:Y:S04]  /*10050*/  LDL.LU R8, [R1+0xac] ;  /* 0x0000ac0001087983 */ /* 0x001ea80000300800 */
[----:B--2---:R0:W-:Y:S04]  /*10060*/  STL [R1+0xaa8], R8 ;  /* 0x000aa80801007387 */ /* 0x0041e80000100800 */
[----:B0-----:R-:W4:Y:S04]  /*10070*/  LDL.LU R8, [R1+0xa0] ;  /* 0x0000a00001087983 */ /* 0x001f280000300800 */
[----:B------:R-:W2:Y:S04]  /*10080*/  LDL.LU R23, [R1+0x18c] ;  /* 0x00018c0001177983 */ /* 0x000ea80000300800 */
[----:B--2---:R0:W-:Y:S04]  /*10090*/  STL [R1+0xa50], R23 ;  /* 0x000a501701007387 */ /* 0x0041e80000100800 */
[----:B0-----:R-:W2:Y:S04]  /*100a0*/  LDL.LU R23, [R1+0x180] ;  /* 0x0001800001177983 */ /* 0x001ea80000300800 */
        /* <DEDUP_REMOVED lines=22> */
[----:B------:R-:W3:Y:S04]  /*10210*/  LDL.LU R22, [R1+0x430] ;  /* 0x0004300001167983 */ /* 0x000ee80000300800 */
[----:B---3--:R0:W-:Y:S04]  /*10220*/  STL [R1+0xa58], R22 ;  /* 0x000a581601007387 */ /* 0x0081e80000100800 */
[----:B0-----:R-:W3:Y:S04]  /*10230*/  LDL.LU R22, [R1+0x448] ;  /* 0x0004480001167983 */ /* 0x001ee80000300800 */
        /* <DEDUP_REMOVED lines=13> */
[----:B0-----:R-:W3:Y:S01]  /*10310*/  LDL.LU R22, [R1+0xe0] ;  /* 0x0000e00001167983 */ /* 0x001ee20000300800 */
[----:B----4-:R-:W-:-:S03]  /*10320*/  F2FP.SATFINITE.E4M3.F32.PACK_AB_MERGE_C R18, R18, R8, RZ ;  /* 0x000000081212723e */ /* 0x010fc600048070ff */
[----:B---3--:R0:W-:Y:S04]  /*10330*/  STL [R1+0xa98], R22 ;  /* 0x000a981601007387 */ /* 0x0081e80000100800 */
[----:B0-----:R-:W3:Y:S04]  /*10340*/  LDL.LU R22, [R1+0xc8] ;  /* 0x0000c80001167983 */ /* 0x001ee80000300800 */
[----:B------:R-:W4:Y:S04]  /*10350*/  LDL.LU R11, [R1+0x434] ;  /* 0x00043400010b7983 */ /* 0x000f280000300800 */
[----:B------:R-:W2:Y:S04]  /*10360*/  LDL.LU R14, [R1+0x438] ;  /* 0x00043800010e7983 */ /* 0x000ea80000300800 */
        /* <DEDUP_REMOVED lines=24> */
[----:B------:R0:W-:Y:S04]  /*104f0*/  STL [R1+0x940], R18 ;  /* 0x0009401201007387 */ /* 0x0001e80000100800 */
[----:B0-----:R-:W3:Y:S01]  /*10500*/  LDL.LU R18, [R1+0x188] ;  /* 0x0001880001127983 */ /* 0x001ee20000300800 */
[----:B--2---:R-:W-:-:S03]  /*10510*/  F2FP.SATFINITE.E4M3.F32.PACK_AB_MERGE_C R8, R8, R23, RZ ;  /* 0x000000170808723e */ /* 0x004fc600048070ff */
[----:B------:R-:W2:Y:S04]  /*10520*/  LDL.LU R23, [R1+0xaa4] ;  /* 0x000aa40001177983 */ /* 0x000ea80000300800 */
[----:B------:R0:W-:Y:S04]  /*10530*/  STL [R1+0x454], R8 ;  /* 0x0004540801007387 */ /* 0x0001e80000100800 */
[----:B0-----:R-:W2:Y:S02]  /*10540*/  LDL.LU R8, [R1+0xaa0] ;  /* 0x000aa00001087983 */ /* 0x001ea40000300800 */
[----:B--2---:R-:W-:-:S02]  /*10550*/  F2FP.SATFINITE.E4M3.F32.PACK_AB_MERGE_C R8, R8, R23, RZ ;  /* 0x000000170808723e */ /* 0x004fc400048070ff */
[----:B------:R-:W3:Y:S04]  /*10560*/  LDL.LU R23, [R1+0xa9c] ;  /* 0x000a9c0001177983 */ /* 0x000ee80000300800 */
[----:B------:R0:W-:Y:S04]  /*10570*/  STL [R1+0x944], R8 ;  /* 0x0009440801007387 */ /* 0x0001e80000100800 */
[----:B0-----:R-:W2:Y:S01]  /*10580*/  LDL.LU R8, [R1+0x184] ;  /* 0x0001840001087983 */ /* 0x001ea20000300800 */
[----:B---3--:R-:W-:-:S03]  /*10590*/  F2FP.SATFINITE.E4M3.F32.PACK_AB_MERGE_C R23, R23, R22, RZ ;  /* 0x000000161717723e */ /* 0x008fc600048070ff */
[----:B------:R-:W3:Y:S04]  /*105a0*/  LDL.LU R22, [R1+0xa98] ;  /* 0x000a980001167983 */ /* 0x000ee80000300800 */
[----:B------:R0:W-:Y:S04]  /*105b0*/  STL [R1+0x450], R23 ;  /* 0x0004501701007387 */ /* 0x0001e80000100800 */
[----:B0-----:R-:W3:Y:S02]  /*105c0*/  LDL.LU R23, [R1+0xa94] ;  /* 0x000a940001177983 */ /* 0x001ee40000300800 */
[----:B---3--:R-:W-:-:S02]  /*105d0*/  F2FP.SATFINITE.E4M3.F32.PACK_AB_MERGE_C R23, R23, R22, RZ ;  /* 0x000000161717723e */ /* 0x008fc400048070ff */
        /* <DEDUP_REMOVED lines=28> */
[----:B------:R-:W4:Y:S04]  /*107a0*/  LDL.LU R22, [R1+0xa58] ;  /* 0x000a580001167983 */ /* 0x000f280000300800 */
[----:B------:R0:W-:Y:S04]  /*107b0*/  STL [R1+0x444], R23 ;  /* 0x0004441701007387 */ /* 0x0001e80000100800 */
[----:B0-----:R-:W2:Y:S02]  /*107c0*/  LDL.LU R23, [R1+0xa54] ;  /* 0x000a540001177983 */ /* 0x001ea40000300800 */
[----:B--2---:R-:W-:-:S02]  /*107d0*/  F2FP.SATFINITE.E4M3.F32.PACK_AB_MERGE_C R8, R8, R23, RZ ;  /* 0x000000170808723e */ /* 0x004fc400048070ff */
[----:B------:R-:W2:Y:S01]  /*107e0*/  LDL.LU R23, [R1+0xa50] ;  /* 0x000a500001177983 */ /* 0x000ea20000300800 */
[----:B----4-:R-:W-:-:S03]  /*107f0*/  F2FP.SATFINITE.E4M3.F32.PACK_AB_MERGE_C R11, R11, R22, RZ ;  /* 0x000000160b0b723e */ /* 0x010fc600048070ff */
[----:B------:R-:W-:Y:S04]  /*10800*/  STL [R1+0x44c], R8 ;  /* 0x00044c0801007387 */ /* 0x000fe80000100800 */
[----:B------:R0:W-:Y:S01]  /*10810*/  STL [R1+0x948], R11 ;  /* 0x0009480b01007387 */ /* 0x0001e20000100800 */
[----:B------:R-:W-:Y:S02]  /*10820*/  F2FP.SATFINITE.E4M3.F32.PACK_AB_MERGE_C R20, R20, R25, RZ ;  /* 0x000000191414723e */ /* 0x000fe400048070ff */
[----:B0-----:R-:W-:Y:S02]  /*10830*/  F2FP.SATFINITE.E4M3.F32.PACK_AB_MERGE_C R11, R13, R14, RZ ;  /* 0x0000000e0d0b723e */ /* 0x001fe400048070ff */
[----:B------:R-:W-:Y:S02]  /*10840*/  F2FP.SATFINITE.E4M3.F32.PACK_AB_MERGE_C R13, R26, R27, RZ ;  /* 0x0000001b1a0d723e */ /* 0x000fe400048070ff */
[----:B------:R-:W-:-:S02]  /*10850*/  F2FP.SATFINITE.E4M3.F32.PACK_AB_MERGE_C R6, R6, R7, RZ ;  /* 0x000000070606723e */ /* 0x000fc400048070ff */
[----:B--2---:R-:W-:-:S05]  /*10860*/  F2FP.SATFINITE.E4M3.F32.PACK_AB_MERGE_C R8, R23, R18, RZ ;  /* 0x000000121708723e */ /* 0x004fca00048070ff */
[----:B------:R0:W-:Y:S04]  /*10870*/  STL [R1+0x448], R8 ;  /* 0x0004480801007387 */ /* 0x0001e80000100800 */
[----:B------:R2:W-:Y:S01]  /*10880*/  STL [R1+0x188], R11 ;  /* 0x0001880b01007387 */ /* 0x0005e20000100800 */
[----:B0-----:R-:W-:Y:S02]  /*10890*/  F2FP.SATFINITE.E4M3.F32.PACK_AB_MERGE_C R8, R28, R12, RZ ;  /* 0x0000000c1c08723e */ /* 0x001fe400048070ff */
[----:B------:R-:W-:Y:S02]  /*108a0*/  F2FP.SATFINITE.E4M3.F32.PACK_AB_MERGE_C R12, R29, R0, RZ ;  /* 0x000000001d0c723e */ /* 0x000fe400048070ff */
[----:B------:R-:W-:-:S03]  /*108b0*/  F2FP.SATFINITE.E4M3.F32.PACK_AB_MERGE_C R0, R21, R24, RZ ;  /* 0x000000181500723e */ /* 0x000fc600048070ff */
[----:B------:R-:W-:Y:S01]  /*108c0*/  STL [R1+0x93c], R12 ;  /* 0x00093c0c01007387 */ /* 0x000fe20000100800 */
[----:B--2---:R-:W-:-:S03]  /*108d0*/  F2FP.SATFINITE.E4M3.F32.PACK_AB_MERGE_C R11, R17, R19, RZ ;  /* 0x00000013110b723e */ /* 0x004fc600048070ff */
[----:B------:R0:W-:Y:S04]  /*108e0*/  STL [R1+0x184], R8 ;  /* 0x0001840801007387 */ /* 0x0001e80000100800 */
[----:B------:R-:W-:Y:S04]  /*108f0*/  STL [R1+0x94c], R13 ;  /* 0x00094c0d01007387 */ /* 0x000fe80000100800 */
[----:B------:R-:W-:Y:S01]  /*10900*/  STL [R1+0x950], R20 ;  /* 0x0009501401007387 */ /* 0x000fe20000100800 */
[----:B0-----:R-:W-:-:S03]  /*10910*/  F2FP.SATFINITE.E4M3.F32.PACK_AB_MERGE_C R8, R15, R16, RZ ;  /* 0x000000100f08723e */ /* 0x001fc600048070ff */
[----:B------:R0:W-:Y:S04]  /*10920*/  STL [R1+0x400], R0 ;  /* 0x0004000001007387 */ /* 0x0001e80000100800 */
[----:B------:R-:W-:Y:S01]  /*10930*/  STL [R1+0x404], R11 ;  /* 0x0004040b01007387 */ /* 0x000fe20000100800 */
[----:B0-----:R-:W-:-:S03]  /*10940*/  F2FP.SATFINITE.E4M3.F32.PACK_AB_MERGE_C R0, R9, R10, RZ ;  /* 0x0000000a0900723e */ /* 0x001fc600048070ff */
[----:B------:R-:W-:Y:S04]  /*10950*/  STL [R1+0x3f4], R8 ;  /* 0x0003f40801007387 */ /* 0x000fe80000100800 */
[----:B------:R0:W-:Y:S04]  /*10960*/  STL [R1+0x3f0], R0 ;  /* 0x0003f00001007387 */ /* 0x0001e80000100800 */
[----:B------:R-:W-:Y:S04]  /*10970*/  STL [R1+0x3e0], R6 ;  /* 0x0003e00601007387 */ /* 0x000fe80000100800 */
[----:B------:R-:W2:Y:S01]  /*10980*/  LDL.LU R17, [R1+0x3c4] ;  /* 0x0003c40001117983 */ /* 0x000ea20000300800 */
[----:B------:R-:W-:-:S02]  /*10990*/  F2FP.SATFINITE.E4M3.F32.PACK_AB_MERGE_C R4, R4, R5, RZ ;  /* 0x000000050404723e */ /* 0x000fc400048070ff */
[----:B0-----:R-:W-:-:S03]  /*109a0*/  F2FP.SATFINITE.E4M3.F32.PACK_AB_MERGE_C R0, R2, R3, RZ ;  /* 0x000000030200723e */ /* 0x001fc600048070ff */
[----:B------:R-:W-:Y:S04]  /*109b0*/  STL [R1+0x19c], R4 ;  /* 0x00019c0401007387 */ /* 0x000fe80000100800 */
[----:B--2---:R0:W-:Y:S04]  /*109c0*/  STL [R1+0xa38], R17 ;  /* 0x000a381101007387 */ /* 0x0041e80000100800 */
[----:B------:R-:W-:Y:S04]  /*109d0*/  STL [R1+0x198], R0 ;  /* 0x0001980001007387 */ /* 0x000fe80000100800 */
        /* <DEDUP_REMOVED lines=13> */
[----:B0-----:R-:W2:Y:S04]  /*10ab0*/  LDL.LU R29, [R1+0x3d8] ;  /* 0x0003d800011d7983 */ /* 0x001ea80000300800 */
[----:B------:R-:W3:Y:S04]  /*10ac0*/  LDL.LU R16, [R1+0x3b4] ;  /* 0x0003b40001107983 */ /* 0x000ee80000300800 */
[----:B---3--:R0:W-:Y:S04]  /*10ad0*/  STL [R1+0xa30], R16 ;  /* 0x000a301001007387 */ /* 0x0081e80000100800 */
[----:B0-----:R-:W3:Y:S04]  /*10ae0*/  LDL.LU R16, [R1+0x3c8] ;  /* 0x0003c80001107983 */ /* 0x001ee80000300800 */
[----:B------:R-:W4:Y:S04]  /*10af0*/  LDL.LU R28, [R1+0x3bc] ;  /* 0x0003bc00011c7983 */ /* 0x000f280000300800 */
[----:B----4-:R0:W-:Y:S04]  /*10b00*/  STL [R1+0xa2c], R28 ;  /* 0x000a2c1c01007387 */ /* 0x0101e80000100800 */
[----:B0-----:R-:W4:Y:S04]  /*10b10*/  LDL.LU R28, [R1+0x3b0] ;  /* 0x0003b000011c7983 */ /* 0x001f280000300800 */
[----:B------:R-:W2:Y:S04]  /*10b20*/  LDL.LU R15, [R1+0x3a4] ;  /* 0x0003a400010f7983 */ /* 0x000ea80000300800 */
[----:B--2---:R0:W-:Y:S04]  /*10b30*/  STL [R1+0xa28], R15 ;  /* 0x000a280f01007387 */ /* 0x0041e80000100800 */
[----:B0-----:R-:W2:Y:S04]  /*10b40*/  LDL.LU R15, [R1+0x3b8] ;  /* 0x0003b800010f7983 */ /* 0x001ea80000300800 */
        /* <DEDUP_REMOVED lines=11> */
[----:B------:R-:W2:Y:S04]  /*10c00*/  LDL.LU R13, [R1+0x37c] ;  /* 0x00037c00010d7983 */ /* 0x000ea80000300800 */
[----:B--2---:R0:W-:Y:S04]  /*10c10*/  STL [R1+0xa10], R13 ;  /* 0x000a100d01007387 */ /* 0x0041e80000100800 */
[----:B0-----:R-:W2:Y:S04]  /*10c20*/  LDL.LU R13, [R1+0x398] ;  /* 0x00039800010d7983 */ /* 0x001ea80000300800 */
[----:B--2---:R0:W-:Y:S04]  /*10c30*/  STL [R1+0xa18], R13 ;  /* 0x000a180d01007387 */ /* 0x0041e80000100800 */
[----:B0-----:R-:W2:Y:S01]  /*10c40*/  LDL.LU R13, [R1+0x390] ;  /* 0x00039000010d7983 */ /* 0x001ea20000300800 */
[----:B------:R-:W-:-:S03]  /*10c50*/  F2FP.SATFINITE.E4M3.F32.PACK_AB_MERGE_C R17, R17, R29, RZ ;  /* 0x0000001d1111723e */ /* 0x000fc600048070ff */
[----:B--2---:R0:W-:Y:S04]  /*10c60*/  STL [R1+0xa20], R13 ;  /* 0x000a200d01007387 */ /* 0x0041e80000100800 */
[----:B0-----:R-:W2:Y:S04]  /*10c70*/  LDL.LU R13, [R1+0x3a8] ;  /* 0x0003a800010d7983 */ /* 0x001ea80000300800 */
        /* <DEDUP_REMOVED lines=24> */
[----:B0-----:R-:W2:Y:S02]  /*10e00*/  LDL.LU R17, [R1+0xa48] ;  /* 0x000a480001117983 */ /* 0x001ea40000300800 */
[----:B--2---:R-:W-:-:S02]  /*10e10*/  F2FP.SATFINITE.E4M3.F32.PACK_AB_MERGE_C R17, R17, R29, RZ ;  /* 0x0000001d1111723e */ /* 0x004fc400048070ff */
        /* <DEDUP_REMOVED lines=12> */
[----:B------:R-:W4:Y:S04]  /*10ee0*/  LDL.LU R16, [R1+0xa30] ;  /* 0x000a300001107983 */ /* 0x000f280000300800 */
[----:B------:R0:W-:Y:S04]  /*10ef0*/  STL [R1+0x920], R29 ;  /* 0x0009201d01007387 */ /* 0x0001e80000100800 */
[----:B0-----:R-:W2:Y:S01]  /*10f00*/  LDL.LU R29, [R1+0x370] ;  /* 0x00037000011d7983 */ /* 0x001ea20000300800 */
[----:B----4-:R-:W-:-:S03]  /*10f10*/  F2FP.SATFINITE.E4M3.F32.PACK_AB_MERGE_C R16, R16, R28, RZ ;  /* 0x0000001c1010723e */ /* 0x010fc600048070ff */
[----:B------:R-:W3:Y:S04]  /*10f20*/  LDL.LU R28, [R1+0xa2c] ;  /* 0x000a2c00011c7983 */ /* 0x000ee80000300800 */
[----:B------:R0:W-:Y:S04]  /*10f30*/  STL [R1+0x958], R16 ;  /* 0x0009581001007387 */ /* 0x0001e80000100800 */
[----:B0-----:R-:W4:Y:S01]  /*10f40*/  LDL.LU R16, [R1+0x38c] ;  /* 0x00038c0001107983 */ /* 0x001f220000300800 */
[----:B---3--:R-:W-:-:S03]  /*10f50*/  F2FP.SATFINITE.E4M3.F32.PACK_AB_MERGE_C R28, R28, R15, RZ ;  /* 0x0000000f1c1c723e */ /* 0x008fc600048070ff */
[----:B------:R-:W3:Y:S04]  /*10f60*/  LDL.LU R15, [R1+0xa28] ;  /* 0x000a2800010f7983 */ /* 0x000ee80000300800 */
[----:B------:R0:W-:Y:S04]  /*10f70*/  STL [R1+0x924], R28 ;  /* 0x0009241c01007387 */ /* 0x0001e80000100800 */
[----:B0-----:R-:W4:Y:S01]  /*10f80*/  LDL.LU R28, [R1+0x388] ;  /* 0x00038800011c7983 */ /* 0x001f220000300800 */
[----:B---3--:R-:W-:-:S03]  /*10f90*/  F2FP.SATFINITE.E4M3.F32.PACK_AB_MERGE_C R15, R15, R20, RZ ;  /* 0x000000140f0f723e */ /* 0x008fc600048070ff */
        /* <DEDUP_REMOVED lines=14> */
[----:B0-----:R-:W2:Y:S01]  /*11080*/  LDL.LU R20, [R1+0xa0c] ;  /* 0x000a0c0001147983 */ /* 0x001ea20000300800 */
[----:B----4-:R-:W-:Y:S02]  /*11090*/  F2FP.SATFINITE.E4M3.F32.PACK_AB_MERGE_C R28, R16, R28, RZ ;  /* 0x0000001c101c723e */ /* 0x010fe400048070ff */
[----:B--2---:R-:W-:-:S02]  /*110a0*/  F2FP.SATFINITE.E4M3.F32.PACK_AB_MERGE_C R15, R15, R20, RZ ;  /* 0x000000140f0f723e */ /* 0x004fc400048070ff */
[----:B------:R-:W3:Y:S01]  /*110b0*/  LDL.LU R20, [R1+0xa08] ;  /* 0x000a080001147983 */ /* 0x000ee20000300800 */
[----:B------:R-:W-:-:S03]  /*110c0*/  F2FP.SATFINITE.E4M3.F32.PACK_AB_MERGE_C R16, R17, R29, RZ ;  /* 0x0000001d1110723e */ /* 0x000fc600048070ff */
[----:B------:R3:W-:Y:S04]  /*110d0*/  STL [R1+0x17c], R15 ;  /* 0x00017c0f01007387 */ /* 0x0007e80000100800 */
[----:B------:R-:W-:Y:S04]  /*110e0*/  STL [R1+0x190], R28 ;  /* 0x0001901c01007387 */ /* 0x000fe80000100800 */
[----:B------:R-:W-:Y:S01]  /*110f0*/  STL [R1+0x174], R16 ;  /* 0x0001741001007387 */ /* 0x000fe20000100800 */
[----:B------:R-:W-:Y:S02]  /*11100*/  F2FP.SATFINITE.E4M3.F32.PACK_AB_MERGE_C R6, R6, R7, RZ ;  /* 0x000000070606723e */ /* 0x000fe400048070ff */
[----:B---3--:R-:W-:-:S02]  /*11110*/  F2FP.SATFINITE.E4M3.F32.PACK_AB_MERGE_C R15, R13, R20, RZ ;  /* 0x000000140d0f723e */ /* 0x008fc400048070ff */
[----:B------:R-:W-:Y:S02]  /*11120*/  F2FP.SATFINITE.E4M3.F32.PACK_AB_MERGE_C R13, R11, R12, RZ ;  /* 0x0000000c0b0d723e */ /* 0x000fe400048070ff */
[----:B------:R-:W-:Y:S02]  /*11130*/  F2FP.SATFINITE.E4M3.F32.PACK_AB_MERGE_C R12, R18, R8, RZ ;  /* 0x00000008120c723e */ /* 0x000fe400048070ff */
[----:B------:R-:W-:Y:S01]  /*11140*/  F2FP.SATFINITE.E4M3.F32.PACK_AB_MERGE_C R11, R22, R23, RZ ;  /* 0x00000017160b723e */ /* 0x000fe200048070ff */
[----:B------:R-:W-:Y:S01]  /*11150*/  STL [R1+0x18c], R15 ;  /* 0x00018c0f01007387 */ /* 0x000fe20000100800 */
[----:B------:R-:W-:Y:S02]  /*11160*/  F2FP.SATFINITE.E4M3.F32.PACK_AB_MERGE_C R8, R0, R14, RZ ;  /* 0x0000000e0008723e */ /* 0x000fe400048070ff */
[----:B------:R-:W-:Y:S01]  /*11170*/  F2FP.SATFINITE.E4M3.F32.PACK_AB_MERGE_C R0, R26, R27, RZ ;  /* 0x0000001b1a00723e */ /* 0x000fe200048070ff */
[----:B------:R-:W-:Y:S04]  /*11180*/  STL [R1+0x170], R13 ;  /* 0x0001700d01007387 */ /* 0x000fe80000100800 */
[----:B------:R-:W-:Y:S04]  /*11190*/  STL [R1+0x178], R12 ;  /* 0x0001780c01007387 */ /* 0x000fe80000100800 */
[----:B------:R0:W-:Y:S04]  /*111a0*/  STL [R1+0x360], R11 ;  /* 0x0003600b01007387 */ /* 0x0001e80000100800 */
[----:B------:R2:W-:Y:S04]  /*111b0*/  STL [R1+0x364], R8 ;  /* 0x0003640801007387 */ /* 0x0005e80000100800 */
[----:B------:R3:W-:Y:S01]  /*111c0*/  STL [R1+0xe0], R0 ;  /* 0x0000e00001007387 */ /* 0x0007e20000100800 */
[----:B0-----:R-:W-:-:S02]  /*111d0*/  F2FP.SATFINITE.E4M3.F32.PACK_AB_MERGE_C R11, R24, R25, RZ ;  /* 0x00000019180b723e */ /* 0x001fc400048070ff */
[----:B--2---:R-:W-:-:S03]  /*111e0*/  F2FP.SATFINITE.E4M3.F32.PACK_AB_MERGE_C R8, R19, R21, RZ ;  /* 0x000000151308723e */ /* 0x004fc600048070ff */
[----:B------:R-:W-:Y:S01]  /*111f0*/  STL [R1+0xc8], R11 ;  /* 0x0000c80b01007387 */ /* 0x000fe20000100800 */
[----:B---3--:R-:W-:-:S03]  /*11200*/  F2FP.SATFINITE.E4M3.F32.PACK_AB_MERGE_C R0, R9, R10, RZ ;  /* 0x0000000a0900723e */ /* 0x008fc600048070ff */
        /* <DEDUP_REMOVED lines=56> */
[----:B------:R-:W4:Y:S04]  /*11590*/  LDL.LU R15, [R1+0x2b0] ;  /* 0x0002b000010f7983 */ /* 0x000f280000300800 */
[----:B----4-:R0:W-:Y:S04]  /*115a0*/  STL [R1+0x9a4], R15 ;  /* 0x0009a40f01007387 */ /* 0x0101e80000100800 */
[----:B0-----:R-:W4:Y:S01]  /*115b0*/  LDL.LU R15, [R1+0x2c0] ;  /* 0x0002c000010f7983 */ /* 0x001f220000300800 */
[----:B--2---:R-:W-:-:S03]  /*115c0*/  F2FP.SATFINITE.E4M3.F32.PACK_AB_MERGE_C R14, R14, R24, RZ ;  /* 0x000000180e0e723e */ /* 0x004fc600048070ff */
[----:B----4-:R0:W-:Y:S04]  /*115d0*/  STL [R1+0x9ac], R15 ;  /* 0x0009ac0f01007387 */ /* 0x0101e80000100800 */
[----:B0-----:R-:W2:Y:S04]  /*115e0*/  LDL.LU R15, [R1+0x2d8] ;  /* 0x0002d800010f7983 */ /* 0x001ea80000300800 */
        /* <DEDUP_REMOVED lines=71> */
[----:B0-----:R-:W2:Y:S01]  /*11a60*/  LDL.LU R24, [R1+0x2c8] ;  /* 0x0002c80001187983 */ /* 0x001ea20000300800 */
[----:B---3--:R-:W-:-:S03]  /*11a70*/  F2FP.SATFINITE.E4M3.F32.PACK_AB_MERGE_C R21, R21, R15, RZ ;  /* 0x0000000f1515723e */ /* 0x008fc600048070ff */
[----:B------:R-:W3:Y:S04]  /*11a80*/  LDL.LU R15, [R1+0x9ac] ;  /* 0x0009ac00010f7983 */ /* 0x000ee80000300800 */
[----:B------:R0:W-:Y:S04]  /*11a90*/  STL [R1+0x84], R21 ;  /* 0x0000841501007387 */ /* 0x0001e80000100800 */
[----:B0-----:R-:W3:Y:S01]  /*11aa0*/  LDL.LU R21, [R1+0x9a8] ;  /* 0x0009a80001157983 */ /* 0x001ee20000300800 */
[----:B--2---:R-:W-:Y:S02]  /*11ab0*/  F2FP.SATFINITE.E4M3.F32.PACK_AB_MERGE_C R14, R14, R24, RZ ;  /* 0x000000180e0e723e */ /* 0x004fe400048070ff */
[----:B---3--:R-:W-:-:S02]  /*11ac0*/  F2FP.SATFINITE.E4M3.F32.PACK_AB_MERGE_C R21, R21, R15, RZ ;  /* 0x0000000f1515723e */ /* 0x008fc400048070ff */
[----:B------:R-:W4:Y:S04]  /*11ad0*/  LDL.LU R15, [R1+0x9a4] ;  /* 0x0009a400010f7983 */ /* 0x000f280000300800 */
[----:B------:R-:W-:Y:S01]  /*11ae0*/  STL [R1+0x930], R21 ;  /* 0x0009301501007387 */ /* 0x000fe20000100800 */
[----:B------:R-:W-:-:S03]  /*11af0*/  F2FP.SATFINITE.E4M3.F32.PACK_AB_MERGE_C R12, R12, R13, RZ ;  /* 0x0000000d0c0c723e */ /* 0x000fc600048070ff */
[----:B------:R0:W-:Y:S01]  /*11b00*/  STL [R1+0x80], R14 ;  /* 0x0000800e01007387 */ /* 0x0001e20000100800 */
[----:B------:R-:W-:Y:S02]  /*11b10*/  F2FP.SATFINITE.E4M3.F32.PACK_AB_MERGE_C R11, R8, R11, RZ ;  /* 0x0000000b080b723e */ /* 0x000fe400048070ff */
[----:B------:R-:W-:Y:S02]  /*11b20*/  F2FP.SATFINITE.E4M3.F32.PACK_AB_MERGE_C R8, R23, R18, RZ ;  /* 0x000000121708723e */ /* 0x000fe400048070ff */
[----:B------:R-:W-:Y:S02]  /*11b30*/  F2FP.SATFINITE.E4M3.F32.PACK_AB_MERGE_C R0, R0, R22, RZ ;  /* 0x000000160000723e */ /* 0x000fe400048070ff */
[----:B0-----:R-:W-:Y:S02]  /*11b40*/  F2FP.SATFINITE.E4M3.F32.PACK_AB_MERGE_C R14, R20, R17, RZ ;  /* 0x00000011140e723e */ /* 0x001fe400048070ff */
[----:B------:R-:W-:Y:S02]  /*11b50*/  F2FP.SATFINITE.E4M3.F32.PACK_AB_MERGE_C R6, R6, R7, RZ ;  /* 0x000000070606723e */ /* 0x000fe400048070ff */
[----:B------:R-:W-:-:S02]  /*11b60*/  F2FP.SATFINITE.E4M3.F32.PACK_AB_MERGE_C R4, R4, R5, RZ ;  /* 0x000000050404723e */ /* 0x000fc400048070ff */
[----:B----4-:R-:W-:Y:S02]  /*11b70*/  F2FP.SATFINITE.E4M3.F32.PACK_AB_MERGE_C R21, R28, R15, RZ ;  /* 0x0000000f1c15723e */ /* 0x010fe400048070ff */
[----:B------:R-:W-:-:S03]  /*11b80*/  F2FP.SATFINITE.E4M3.F32.PACK_AB_MERGE_C R15, R29, R16, RZ ;  /* 0x000000101d0f723e */ /* 0x000fc600048070ff */
[----:B------:R-:W-:Y:S04]  /*11b90*/  STL [R1+0x2b4], R21 ;  /* 0x0002b41501007387 */ /* 0x000fe80000100800 */
[----:B------:R-:W-:Y:S04]  /*11ba0*/  STL [R1+0x2b0], R15 ;  /* 0x0002b00f01007387 */ /* 0x000fe80000100800 */
        /* <DEDUP_REMOVED lines=13> */
[----:B0-----:R-:W-:-:S03]  /*11c80*/  F2FP.SATFINITE.E4M3.F32.PACK_AB_MERGE_C R0, R2, R3, RZ ;  /* 0x000000030200723e */ /* 0x001fc600048070ff */
[----:B------:R-:W-:Y:S04]  /*11c90*/  STL [R1+0x2c], R4 ;  /* 0x00002c0401007387 */ /* 0x000fe80000100800 */
[----:B------:R-:W2:Y:S04]  /*11ca0*/  LDL.LU R9, [R1+0x26c] ;  /* 0x00026c0001097983 */ /* 0x000ea80000300800 */
[----:B------:R-:W-:Y:S04]  /*11cb0*/  STL [R1+0x28], R0 ;  /* 0x0000280001007387 */ /* 0x000fe80000100800 */
[----:B------:R-:W3:Y:S04]  /*11cc0*/  LDL.LU R22, [R1+0x254] ;  /* 0x0002540001167983 */ /* 0x000ee80000300800 */
[----:B------:R-:W4:Y:S04]  /*11cd0*/  LDL.LU R23, [R1+0x25c] ;  /* 0x00025c0001177983 */ /* 0x000f280000300800 */
[----:B----4-:R0:W-:Y:S04]  /*11ce0*/  STL [R1+0x9a0], R23 ;  /* 0x0009a01701007387 */ /* 0x0101e80000100800 */
[----:B0-----:R-:W3:Y:S04]  /*11cf0*/  LDL.LU R23, [R1+0x250] ;  /* 0x0002500001177983 */ /* 0x001ee80000300800 */
[----:B------:R-:W4:Y:S04]  /*11d00*/  LDL.LU R21, [R1+0x224] ;  /* 0x0002240001157983 */ /* 0x000f280000300800 */
[----:B----4-:R0:W-:Y:S04]  /*11d10*/  STL [R1+0x980], R21 ;  /* 0x0009801501007387 */ /* 0x0101e80000100800 */
[----:B0-----:R-:W4:Y:S04]  /*11d20*/  LDL.LU R21, [R1+0x238] ;  /* 0x0002380001157983 */ /* 0x001f280000300800 */
        /* <DEDUP_REMOVED lines=8> */
[----:B------:R-:W2:Y:S04]  /*11db0*/  LDL.LU R24, [R1+0x228] ;  /* 0x0002280001187983 */ /* 0x000ea80000300800 */
[----:B--2---:R0:W-:Y:S04]  /*11dc0*/  STL [R1+0x988], R24 ;  /* 0x0009881801007387 */ /* 0x0041e80000100800 */
[----:B0-----:R-:W2:Y:S04]  /*11dd0*/  LDL.LU R24, [R1+0x230] ;  /* 0x0002300001187983 */ /* 0x001ea80000300800 */
[----:B--2---:R0:W-:Y:S04]  /*11de0*/  STL [R1+0x990], R24 ;  /* 0x0009901801007387 */ /* 0x0041e80000100800 */
[----:B0-----:R-:W2:Y:S01]  /*11df0*/  LDL.LU R24, [R1+0x248] ;  /* 0x0002480001187983 */ /* 0x001ea20000300800 */
[----:B------:R-:W-:-:S02]  /*11e00*/  F2FP.SATFINITE.E4M3.F32.PACK_AB_MERGE_C R0, R9, R10, RZ ;  /* 0x0000000a0900723e */ /* 0x000fc400048070ff */
[----:B---3--:R-:W-:Y:S01]  /*11e10*/  F2FP.SATFINITE.E4M3.F32.PACK_AB_MERGE_C R22, R22, R23, RZ ;  /* 0x000000171616723e */ /* 0x008fe200048070ff */
[----:B--2---:R0:W-:Y:S04]  /*11e20*/  STL [R1+0x998], R24 ;  /* 0x0009981801007387 */ /* 0x0041e80000100800 */
[----:B0-----:R-:W2:Y:S04]  /*11e30*/  LDL.LU R24, [R1+0x240] ;  /* 0x0002400001187983 */ /* 0x001ea80000300800 */
[----:B------:R-:W3:Y:S04]  /*11e40*/  LDL.LU R14, [R1+0x22c] ;  /* 0x00022c00010e7983 */ /* 0x000ee80000300800 */
        /* <DEDUP_REMOVED lines=21> */
[----:B0-----:R-:W2:Y:S04]  /*11fa0*/  LDL.LU R0, [R1+0x1d0] ;  /* 0x0001d00001007983 */ /* 0x001ea80000300800 */
[----:B------:R-:W2:Y:S04]  /*11fb0*/  LDL.LU R19, [R1+0x1d4] ;  /* 0x0001d40001137983 */ /* 0x000ea80000300800 */
[----:B------:R-:W2:Y:S04]  /*11fc0*/  LDL.LU R10, [R1+0x1d8] ;  /* 0x0001d800010a7983 */ /* 0x000ea80000300800 */
[----:B------:R-:W2:Y:S04]  /*11fd0*/  LDL.LU R9, [R1+0x1dc] ;  /* 0x0001dc0001097983 */ /* 0x000ea80000300800 */
[----:B------:R-:W4:Y:S04]  /*11fe0*/  LDL.LU R23, [R1+0x9a0] ;  /* 0x0009a00001177983 */ /* 0x000f280000300800 */
[----:B------:R0:W-:Y:S04]  /*11ff0*/  STL [R1+0x918], R22 ;  /* 0x0009181601007387 */ /* 0x0001e80000100800 */
[----:B0-----:R-:W2:Y:S01]  /*12000*/  LDL.LU R22, [R1+0x220] ;  /* 0x0002200001167983 */ /* 0x001ea20000300800 */
[----:B----4-:R-:W-:-:S03]  /*12010*/  F2FP.SATFINITE.E4M3.F32.PACK_AB_MERGE_C R23, R23, R21, RZ ;  /* 0x000000151717723e */ /* 0x010fc600048070ff */
[----:B------:R-:W2:Y:S04]  /*12020*/  LDL.LU R21, [R1+0x99c] ;  /* 0x00099c0001157983 */ /* 0x000ea80000300800 */
[----:B------:R0:W-:Y:S04]  /*12030*/  STL [R1+0x960], R23 ;  /* 0x0009601701007387 */ /* 0x0001e80000100800 */
[----:B0-----:R-:W4:Y:S01]  /*12040*/  LDL.LU R23, [R1+0x23c] ;  /* 0x00023c0001177983 */ /* 0x001f220000300800 */
[----:B--2---:R-:W-:-:S03]  /*12050*/  F2FP.SATFINITE.E4M3.F32.PACK_AB_MERGE_C R21, R21, R24, RZ ;  /* 0x000000181515723e */ /* 0x004fc600048070ff */
        /* <DEDUP_REMOVED lines=10> */
[----:B0-----:R-:W4:Y:S02]  /*12100*/  LDL.LU R21, [R1+0x984] ;  /* 0x0009840001157983 */ /* 0x001f240000300800 */
[----:B----4-:R-:W-:-:S02]  /*12110*/  F2FP.SATFINITE.E4M3.F32.PACK_AB_MERGE_C R23, R23, R21, RZ ;  /* 0x000000151717723e */ /* 0x010fc400048070ff */
[----:B------:R-:W2:Y:S01]  /*12120*/  LDL.LU R21, [R1+0x980] ;  /* 0x0009800001157983 */ /* 0x000ea20000300800 */
[----:B------:R-:W-:Y:S02]  /*12130*/  F2FP.SATFINITE.E4M3.F32.PACK_AB_MERGE_C R6, R6, R7, RZ ;  /* 0x000000070606723e */ /* 0x000fe400048070ff */
[----:B------:R-:W-:Y:S01]  /*12140*/  F2FP.SATFINITE.E4M3.F32.PACK_AB_MERGE_C R4, R4, R5, RZ ;  /* 0x000000050404723e */ /* 0x000fe200048070ff */
[----:B------:R-:W-:Y:S01]  /*12150*/  STL [R1+0x2ec], R23 ;  /* 0x0002ec1701007387 */ /* 0x000fe20000100800 */
[----:B------:R-:W-:Y:S02]  /*12160*/  F2FP.SATFINITE.E4M3.F32.PACK_AB_MERGE_C R2, R2, R3, RZ ;  /* 0x000000030202723e */ /* 0x000fe400048070ff */
[----:B------:R-:W-:Y:S02]  /*12170*/  F2FP.SATFINITE.E4M3.F32.PACK_AB_MERGE_C R27, R27, R16, RZ ;  /* 0x000000101b1b723e */ /* 0x000fe400048070ff */
[----:B------:R-:W-:Y:S02]  /*12180*/  F2FP.SATFINITE.E4M3.F32.PACK_AB_MERGE_C R26, R26, R20, RZ ;  /* 0x000000141a1a723e */ /* 0x000fe400048070ff */
[----:B------:R-:W-:-:S02]  /*12190*/  F2FP.SATFINITE.E4M3.F32.PACK_AB_MERGE_C R25, R25, R11, RZ ;  /* 0x0000000b1919723e */ /* 0x000fc400048070ff */
[----:B------:R-:W-:Y:S02]  /*121a0*/  F2FP.SATFINITE.E4M3.F32.PACK_AB_MERGE_C R12, R12, R13, RZ ;  /* 0x0000000d0c0c723e */ /* 0x000fe400048070ff */
[----:B------:R-:W-:Y:S02]  /*121b0*/  F2FP.SATFINITE.E4M3.F32.PACK_AB_MERGE_C R11, R18, R8, RZ ;  /* 0x00000008120b723e */ /* 0x000fe400048070ff */
[----:B--2---:R-:W-:Y:S02]  /*121c0*/  F2FP.SATFINITE.E4M3.F32.PACK_AB_MERGE_C R22, R21, R22, RZ ;  /* 0x000000161516723e */ /* 0x004fe400048070ff */
[----:B---3--:R-:W-:Y:S02]  /*121d0*/  F2FP.SATFINITE.E4M3.F32.PACK_AB_MERGE_C R21, R14, R24, RZ ;  /* 0x000000180e15723e */ /* 0x008fe400048070ff */
[----:B------:R-:W-:Y:S01]  /*121e0*/  F2FP.SATFINITE.E4M3.F32.PACK_AB_MERGE_C R14, R28, R15, RZ ;  /* 0x0000000f1c0e723e */ /* 0x000fe200048070ff */
[----:B------:R-:W-:Y:S04]  /*121f0*/  STL [R1+0x44], R22 ;  /* 0x0000441601007387 */ /* 0x000fe80000100800 */
[----:B------:R-:W-:Y:S04]  /*12200*/  STL [R1+0x2e4], R21 ;  /* 0x0002e41501007387 */ /* 0x000fe80000100800 */
[----:B------:R0:W-:Y:S04]  /*12210*/  STL [R1+0x40], R14 ;  /* 0x0000400e01007387 */ /* 0x0001e80000100800 */
[----:B------:R-:W-:Y:S04]  /*12220*/  STL [R1+0x2d8], R6 ;  /* 0x0002d80601007387 */ /* 0x000fe80000100800 */
[----:B------:R-:W2:Y:S04]  /*12230*/  LDL.LU R7, [R1+0x1c0] ;  /* 0x0001c00001077983 */ /* 0x000ea80000300800 */
[----:B------:R3:W-:Y:S01]  /*12240*/  STL [R1+0x340], R4 ;  /* 0x0003400401007387 */ /* 0x0007e20000100800 */
[----:B0-----:R-:W-:-:S03]  /*12250*/  F2FP.SATFINITE.E4M3.F32.PACK_AB_MERGE_C R14, R17, R29, RZ ;  /* 0x0000001d110e723e */ /* 0x001fc600048070ff */
[----:B---3--:R-:W2:Y:S04]  /*12260*/  LDL.LU R4, [R1+0x1c4] ;  /* 0x0001c40001047983 */ /* 0x008ea80000300800 */
[----:B------:R0:W-:Y:S04]  /*12270*/  STL [R1+0x348], R2 ;  /* 0x0003480201007387 */ /* 0x0001e80000100800 */
[----:B------:R-:W3:Y:S04]  /*12280*/  LDL.LU R6, [R1+0x1c8] ;  /* 0x0001c80001067983 */ /* 0x000ee80000300800 */
[----:B0-----:R-:W3:Y:S04]  /*12290*/  LDL.LU R2, [R1+0x1cc] ;  /* 0x0001cc0001027983 */ /* 0x001ee80000300800 */
[----:B------:R-:W4:Y:S04]  /*122a0*/  LDL.LU R5, [R1+0x1b0] ;  /* 0x0001b00001057983 */ /* 0x000f280000300800 */
[----:B------:R-:W4:Y:S04]  /*122b0*/  LDL.LU R3, [R1+0x1b4] ;  /* 0x0001b40001037983 */ /* 0x000f280000300800 */
[----:B------:R-:W-:Y:S04]  /*122c0*/  STL [R1+0x964], R27 ;  /* 0x0009641b01007387 */ /* 0x000fe80000100800 */
[----:B------:R-:W-:Y:S04]  /*122d0*/  STL [R1+0x968], R26 ;  /* 0x0009681a01007387 */ /* 0x000fe80000100800 */
[----:B------:R-:W-:Y:S04]  /*122e0*/  STL [R1+0x18], R14 ;  /* 0x0000180e01007387 */ /* 0x000fe80000100800 */
[----:B------:R-:W-:Y:S04]  /*122f0*/  STL [R1+0x96c], R25 ;  /* 0x00096c1901007387 */ /* 0x000fe80000100800 */
[----:B------:R-:W-:Y:S04]  /*12300*/  STL [R1+0x14], R12 ;  /* 0x0000140c01007387 */ /* 0x000fe80000100800 */
[----:B------:R-:W-:Y:S04]  /*12310*/  STL [R1+0x10], R11 ;  /* 0x0000100b01007387 */ /* 0x000fe80000100800 */
[----:B------:R-:W2:Y:S01]  /*12320*/  LDL.LU R22, [R1+0x1a8] ;  /* 0x0001a80001167983 */ /* 0x000ea20000300800 */
[----:B------:R-:W-:-:S02]  /*12330*/  F2FP.SATFINITE.E4M3.F32.PACK_AB_MERGE_C R8, R19, R0, RZ ;  /* 0x000000001308723e */ /* 0x000fc400048070ff */
[----:B------:R-:W-:-:S03]  /*12340*/  F2FP.SATFINITE.E4M3.F32.PACK_AB_MERGE_C R0, R9, R10, RZ ;  /* 0x0000000a0900723e */ /* 0x000fc600048070ff */
[----:B------:R-:W-:Y:S04]  /*12350*/  STL [R1+0x15c], R8 ;  /* 0x00015c0801007387 */ /* 0x000fe80000100800 */
[----:B--2---:R0:W-:Y:S04]  /*12360*/  STL [R1+0x970], R22 ;  /* 0x0009701601007387 */ /* 0x0041e80000100800 */
[----:B------:R-:W-:Y:S04]  /*12370*/  STL [R1+0x160], R0 ;  /* 0x0001600001007387 */ /* 0x000fe80000100800 */
[----:B0-----:R-:W2:Y:S04]  /*12380*/  LDL.LU R22, [R1+0x1a4] ;  /* 0x0001a40001167983 */ /* 0x001ea80000300800 */
[----:B--2---:R0:W-:Y:S04]  /*12390*/  STL [R1+0x978], R22 ;  /* 0x0009781601007387 */ /* 0x0041e80000100800 */
[----:B0-----:R-:W2:Y:S04]  /*123a0*/  LDL.LU R22, [R1+0x1bc] ;  /* 0x0001bc0001167983 */ /* 0x001ea80000300800 */
[----:B------:R-:W2:Y:S04]  /*123b0*/  LDL.LU R29, [R1+0x1ac] ;  /* 0x0001ac00011d7983 */ /* 0x000ea80000300800 */
[----:B--2---:R0:W-:Y:S04]  /*123c0*/  STL [R1+0x974], R29 ;  /* 0x0009741d01007387 */ /* 0x0041e80000100800 */
[----:B0-----:R-:W2:Y:S01]  /*123d0*/  LDL.LU R29, [R1+0x1a0] ;  /* 0x0001a000011d7983 */ /* 0x001ea20000300800 */
[----:B------:R-:W-:-:S02]  /*123e0*/  F2FP.SATFINITE.E4M3.F32.PACK_AB_MERGE_C R0, R4, R7, RZ ;  /* 0x000000070400723e */ /* 0x000fc400048070ff */
[----:B----4-:R-:W-:Y:S01]  /*123f0*/  F2FP.SATFINITE.E4M3.F32.PACK_AB_MERGE_C R3, R3, R5, RZ ;  /* 0x000000050303723e */ /* 0x010fe200048070ff */
[----:B--2---:R0:W-:Y:S04]  /*12400*/  STL [R1+0x97c], R29 ;  /* 0x00097c1d01007387 */ /* 0x0041e80000100800 */
[----:B0-----:R-:W2:Y:S04]  /*12410*/  LDL.LU R29, [R1+0x1b8] ;  /* 0x0001b800011d7983 */ /* 0x001ea80000300800 */
[----:B------:R-:W4:Y:S04]  /*12420*/  LDL.LU R20, [R1+0x120] ;  /* 0x0001200001147983 */ /* 0x000f280000300800 */
[----:B------:R-:W4:Y:S04]  /*12430*/  LDL.LU R13, [R1+0x124] ;  /* 0x00012400010d7983 */ /* 0x000f280000300800 */
[----:B------:R-:W4:Y:S04]  /*12440*/  LDL.LU R11, [R1+0x128] ;  /* 0x00012800010b7983 */ /* 0x000f280000300800 */
[----:B------:R-:W4:Y:S04]  /*12450*/  LDL.LU R9, [R1+0x12c] ;  /* 0x00012c0001097983 */ /* 0x000f280000300800 */
[----:B------:R-:W4:Y:S04]  /*12460*/  LDL.LU R8, [R1+0x110] ;  /* 0x0001100001087983 */ /* 0x000f280000300800 */
[----:B------:R-:W4:Y:S04]  /*12470*/  LDL.LU R4, [R1+0x114] ;  /* 0x0001140001047983 */ /* 0x000f280000300800 */
[----:B------:R3:W-:Y:S04]  /*12480*/  STL [R1+0x2c8], R0 ;  /* 0x0002c80001007387 */ /* 0x0007e80000100800 */
[----:B------:R-:W4:Y:S01]  /*12490*/  LDL.LU R18, [R1+0x118] ;  /* 0x0001180001127983 */ /* 0x000f220000300800 */
[----:B---3--:R-:W-:-:S03]  /*124a0*/  F2FP.SATFINITE.E4M3.F32.PACK_AB_MERGE_C R0, R2, R6, RZ ;  /* 0x000000060200723e */ /* 0x008fc600048070ff */
[----:B------:R-:W3:Y:S04]  /*124b0*/  LDL.LU R2, [R1+0x11c] ;  /* 0x00011c0001027983 */ /* 0x000ee80000300800 */
[----:B------:R0:W-:Y:S04]  /*124c0*/  STL [R1+0x2e0], R0 ;  /* 0x0002e00001007387 */ /* 0x0001e80000100800 */
[----:B------:R-:W3:Y:S04]  /*124d0*/  LDL.LU R25, [R1+0xf0] ;  /* 0x0000f00001197983 */ /* 0x000ee80000300800 */
[----:B0-----:R-:W3:Y:S04]  /*124e0*/  LDL.LU R0, [R1+0xf4] ;  /* 0x0000f40001007983 */ /* 0x001ee80000300800 */
[----:B------:R0:W-:Y:S04]  /*124f0*/  STL [R1+0x2c0], R3 ;  /* 0x0002c00301007387 */ /* 0x0001e80000100800 */
[----:B------:R-:W3:Y:S04]  /*12500*/  LDL.LU R12, [R1+0xf8] ;  /* 0x0000f800010c7983 */ /* 0x000ee80000300800 */
[----:B0-----:R-:W3:Y:S04]  /*12510*/  LDL.LU R3, [R1+0xfc] ;  /* 0x0000fc0001037983 */ /* 0x001ee80000300800 */
[----:B------:R-:W3:Y:S04]  /*12520*/  LDL.LU R26, [R1+0xd0] ;  /* 0x0000d000011a7983 */ /* 0x000ee80000300800 */
        /* <DEDUP_REMOVED lines=13> */
[----:B------:R-:W3:Y:S01]  /*12600*/  LDL.LU R10, [R1+0x7c] ;  /* 0x00007c00010a7983 */ /* 0x000ee20000300800 */
[----:B--2---:R-:W-:-:S03]  /*12610*/  F2FP.SATFINITE.E4M3.F32.PACK_AB_MERGE_C R22, R22, R29, RZ ;  /* 0x0000001d1616723e */ /* 0x004fc600048070ff */
[----:B------:R-:W2:Y:S04]  /*12620*/  LDL.LU R29, [R1+0x97c] ;  /* 0x00097c00011d7983 */ /* 0x000ea80000300800 */
[----:B------:R0:W-:Y:S04]  /*12630*/  STL [R1+0x2dc], R22 ;  /* 0x0002dc1601007387 */ /* 0x0001e80000100800 */
[----:B0-----:R-:W2:Y:S02]  /*12640*/  LDL.LU R22, [R1+0x978] ;  /* 0x0009780001167983 */ /* 0x001ea40000300800 */
[----:B--2---:R-:W-:-:S02]  /*12650*/  F2FP.SATFINITE.E4M3.F32.PACK_AB_MERGE_C R22, R22, R29, RZ ;  /* 0x0000001d1616723e */ /* 0x004fc400048070ff */
[----:B------:R-:W2:Y:S04]  /*12660*/  LDL.LU R29, [R1+0x974] ;  /* 0x00097400011d7983 */ /* 0x000ea80000300800 */
[----:B------:R0:W-:Y:S04]  /*12670*/  STL [R1+0x2ac], R22 ;  /* 0x0002ac1601007387 */ /* 0x0001e80000100800 */
[----:B0-----:R-:W2:Y:S01]  /*12680*/  LDL.LU R22, [R1+0x970] ;  /* 0x0009700001167983 */ /* 0x001ea20000300800 */
[----:B----4-:R-:W-:Y:S02]  /*12690*/  F2FP.SATFINITE.E4M3.F32.PACK_AB_MERGE_C R13, R13, R20, RZ ;  /* 0x000000140d0d723e */ /* 0x010fe400048070ff */
[----:B------:R-:W-:-:S02]  /*126a0*/  F2FP.SATFINITE.E4M3.F32.PACK_AB_MERGE_C R11, R9, R11, RZ ;  /* 0x0000000b090b723e */ /* 0x000fc400048070ff */
[----:B------:R-:W-:Y:S02]  /*126b0*/  F2FP.SATFINITE.E4M3.F32.PACK_AB_MERGE_C R4, R4, R8, RZ ;  /* 0x000000080404723e */ /* 0x000fe400048070ff */
[----:B---3--:R-:W-:Y:S02]  /*126c0*/  F2FP.SATFINITE.E4M3.F32.PACK_AB_MERGE_C R2, R2, R18, RZ ;  /* 0x000000120202723e */ /* 0x008fe400048070ff */
[----:B--2---:R-:W-:-:S05]  /*126d0*/  F2FP.SATFINITE.E4M3.F32.PACK_AB_MERGE_C R22, R29, R22, RZ ;  /* 0x000000161d16723e */ /* 0x004fca00048070ff */
[----:B------:R-:W-:Y:S04]  /*126e0*/  STL [R1+0x2cc], R22 ;  /* 0x0002cc1601007387 */ /* 0x000fe80000100800 */
[----:B------:R-:W2:Y:S04]  /*126f0*/  LDL.LU R29, [R1+0x60] ;  /* 0x00006000011d7983 */ /* 0x000ea80000300800 */
[----:B------:R-:W-:Y:S04]  /*12700*/  STL [R1+0x328], R13 ;  /* 0x0003280d01007387 */ /* 0x000fe80000100800 */
[----:B------:R-:W2:Y:S04]  /*12710*/  LDL.LU R9, [R1+0x64] ;  /* 0x0000640001097983 */ /* 0x000ea80000300800 */
[----:B------:R-:W-:Y:S04]  /*12720*/  STL [R1+0x32c], R11 ;  /* 0x00032c0b01007387 */ /* 0x000fe80000100800 */
[----:B------:R0:W-:Y:S04]  /*12730*/  STL [R1+0x90c], R4 ;  /* 0x00090c0401007387 */ /* 0x0001e80000100800 */
[----:B0-----:R-:W3:Y:S04]  /*12740*/  LDL.LU R4, [R1+0x94] ;  /* 0x0000940001047983 */ /* 0x001ee80000300800 */
[----:B------:R-:W4:Y:S04]  /*12750*/  LDL.LU R20, [R1+0x68] ;  /* 0x0000680001147983 */ /* 0x000f280000300800 */
[----:B------:R-:W4:Y:S04]  /*12760*/  LDL.LU R13, [R1+0x6c] ;  /* 0x00006c00010d7983 */ /* 0x000f280000300800 */
[----:B------:R-:W4:Y:S04]  /*12770*/  LDL.LU R11, [R1+0x50] ;  /* 0x00005000010b7983 */ /* 0x000f280000300800 */
[----:B------:R-:W4:Y:S04]  /*12780*/  LDL.LU R8, [R1+0x54] ;  /* 0x0000540001087983 */ /* 0x000f280000300800 */
[----:B------:R-:W4:Y:S04]  /*12790*/  LDL.LU R18, [R1+0x58] ;  /* 0x0000580001127983 */ /* 0x000f280000300800 */
[----:B------:R-:W4:Y:S01]  /*127a0*/  LDL.LU R22, [R1+0x5c] ;  /* 0x00005c0001167983 */ /* 0x000f220000300800 */
[----:B------:R-:W-:-:S02]  /*127b0*/  F2FP.SATFINITE.E4M3.F32.PACK_AB_MERGE_C R0, R0, R25, RZ ;  /* 0x000000190000723e */ /* 0x000fc400048070ff */
[----:B------:R-:W-:Y:S01]  /*127c0*/  F2FP.SATFINITE.E4M3.F32.PACK_AB_MERGE_C R3, R3, R12, RZ ;  /* 0x0000000c0303723e */ /* 0x000fe200048070ff */
[----:B------:R-:W4:Y:S01]  /*127d0*/  LDL.LU R25, [R1+0x96c] ;  /* 0x00096c0001197983 */ /* 0x000f220000300800 */
[----:B------:R-:W-:Y:S02]  /*127e0*/  F2FP.SATFINITE.E4M3.F32.PACK_AB_MERGE_C R15, R15, R23, RZ ;  /* 0x000000170f0f723e */ /* 0x000fe400048070ff */
[----:B------:R-:W-:Y:S01]  /*127f0*/  F2FP.SATFINITE.E4M3.F32.PACK_AB_MERGE_C R5, R5, R26, RZ ;  /* 0x0000001a0505723e */ /* 0x000fe200048070ff */
[----:B------:R-:W4:Y:S01]  /*12800*/  LDL.LU R12, [R1+0xc] ;  /* 0x00000c00010c7983 */ /* 0x000f220000300800 */
[----:B------:R-:W-:Y:S02]  /*12810*/  F2FP.SATFINITE.E4M3.F32.PACK_AB_MERGE_C R6, R6, R27, RZ ;  /* 0x0000001b0606723e */ /* 0x000fe400048070ff */
[----:B------:R-:W-:Y:S01]  /*12820*/  F2FP.SATFINITE.E4M3.F32.PACK_AB_MERGE_C R7, R7, R16, RZ ;  /* 0x000000100707723e */ /* 0x000fe200048070ff */
[----:B------:R-:W4:Y:S04]  /*12830*/  LDL.LU R26, [R1+0x968] ;  /* 0x00096800011a7983 */ /* 0x000f280000300800 */
[----:B------:R-:W4:Y:S04]  /*12840*/  LDL.LU R27, [R1+0x964] ;  /* 0x00096400011b7983 */ /* 0x000f280000300800 */
[----:B------:R-:W4:Y:S04]  /*12850*/  LDL.LU R23, [R1+0x960] ;  /* 0x0009600001177983 */ /* 0x000f280000300800 */
[----:B------:R0:W-:Y:S01]  /*12860*/  STL [R1+0x148], R15 ;  /* 0x0001480f01007387 */ /* 0x0001e20000100800 */
[----:B------:R-:W-:-:S03]  /*12870*/  F2FP.SATFINITE.E4M3.F32.PACK_AB_MERGE_C R14, R28, R14, RZ ;  /* 0x0000000e1c0e723e */ /* 0x000fc600048070ff */
[----:B0-----:R-:W4:Y:S04]  /*12880*/  LDL.LU R15, [R1+0x95c] ;  /* 0x00095c00010f7983 */ /* 0x001f280000300800 */
[----:B------:R-:W4:Y:S04]  /*12890*/  LDL.LU R16, [R1+0x958] ;  /* 0x0009580001107983 */ /* 0x000f280000300800 */
[----:B------:R0:W-:Y:S04]  /*128a0*/  STL [R1+0x144], R7 ;  /* 0x0001440701007387 */ /* 0x0001e80000100800 */
[----:B0-----:R-:W4:Y:S01]  /*128b0*/  LDL.LU R7, [R1+0x790] ;  /* 0x0007900001077983 */ /* 0x001f220000300800 */
[----:B--2---:R-:W-:-:S02]  /*128c0*/  F2FP.SATFINITE.E4M3.F32.PACK_AB_MERGE_C R9, R9, R29, RZ ;  /* 0x0000001d0909723e */ /* 0x004fc400048070ff */
[----:B---3--:R-:W-:Y:S02]  /*128d0*/  F2FP.SATFINITE.E4M3.F32.PACK_AB_MERGE_C R4, R4, R17, RZ ;  /* 0x000000110404723e */ /* 0x008fe400048070ff */
[----:B------:R-:W2:Y:S04]  /*128e0*/  LDL.LU R17, [R1+0x954] ;  /* 0x0009540001117983 */ /* 0x000ea80000300800 */
[----:B------:R0:W-:Y:S02]  /*128f0*/  STL [R1+0x2bc], R4 ;  /* 0x0002bc0401007387 */ /* 0x0001e40000100800 */
[----:B0-----:R-:W-:-:S05]  /*12900*/  F2FP.SATFINITE.E4M3.F32.PACK_AB_MERGE_C R4, R24, R21, RZ ;  /* 0x000000151804723e */ /* 0x001fca00048070ff */
[----:B------:R0:W-:Y:S04]  /*12910*/  STL [R1+0x2d4], R4 ;  /* 0x0002d40401007387 */ /* 0x0001e80000100800 */
[----:B------:R3:W-:Y:S01]  /*12920*/  STL [R1+0x2b8], R14 ;  /* 0x0002b80e01007387 */ /* 0x0007e20000100800 */
[----:B0-----:R-:W-:-:S03]  /*12930*/  F2FP.SATFINITE.E4M3.F32.PACK_AB_MERGE_C R4, R10, R19, RZ ;  /* 0x000000130a04723e */ /* 0x001fc600048070ff */
[----:B------:R-:W2:Y:S01]  /*12940*/  LDL R10, [R1+0x48] ;  /* 0x00004800010a7983 */ /* 0x000ea20000100800 */
[----:B----4-:R-:W-:-:S03]  /*12950*/  F2FP.SATFINITE.E4M3.F32.PACK_AB_MERGE_C R13, R13, R20, RZ ;  /* 0x000000140d0d723e */ /* 0x010fc600048070ff */
[----:B------:R-:W4:Y:S04]  /*12960*/  LDL.LU R24, [R1+0x458] ;  /* 0x0004580001187983 */ /* 0x000f280000300800 */
[----:B------:R-:W-:Y:S04]  /*12970*/  STL [R1+0x2d0], R4 ;  /* 0x0002d00401007387 */ /* 0x000fe80000100800 */
[----:B------:R-:W4:Y:S01]  /*12980*/  LDL.LU R21, [R1+0x454] ;  /* 0x0004540001157983 */ /* 0x000f220000300800 */
[----:B------:R-:W-:-:S03]  /*12990*/  F2FP.SATFINITE.E4M3.F32.PACK_AB_MERGE_C R8, R8, R11, RZ ;  /* 0x0000000b0808723e */ /* 0x000fc600048070ff */
[----:B---3--:R-:W3:Y:S04]  /*129a0*/  LDL.LU R14, [R1+0x450] ;  /* 0x00045000010e7983 */ /* 0x008ee80000300800 */
[----:B------:R-:W3:Y:S04]  /*129b0*/  LDL.LU R28, [R1+0x188] ;  /* 0x00018800011c7983 */ /* 0x000ee80000300800 */
[----:B------:R-:W3:Y:S04]  /*129c0*/  LDL.LU R29, [R1+0x184] ;  /* 0x00018400011d7983 */ /* 0x000ee80000300800 */
[----:B------:R-:W-:Y:S04]  /*129d0*/  STL [R1+0x2a4], R9 ;  /* 0x0002a40901007387 */ /* 0x000fe80000100800 */
[----:B------:R-:W3:Y:S04]  /*129e0*/  LDL.LU R20, [R1+0x950] ;  /* 0x0009500001147983 */ /* 0x000ee80000300800 */
[----:B------:R0:W-:Y:S01]  /*129f0*/  STL [R1+0x2c4], R13 ;  /* 0x0002c40d01007387 */ /* 0x0001e20000100800 */
[----:B------:R-:W-:-:S03]  /*12a00*/  F2FP.SATFINITE.E4M3.F32.PACK_AB_MERGE_C R22, R22, R18, RZ ;  /* 0x000000121616723e */ /* 0x000fc600048070ff */
[----:B0-----:R-:W3:Y:S04]  /*12a10*/  LDL.LU R13, [R1+0x94c] ;  /* 0x00094c00010d7983 */ /* 0x001ee80000300800 */
[----:B------:R-:W3:Y:S04]  /*12a20*/  LDL.LU R11, [R1+0x948] ;  /* 0x00094800010b7983 */ /* 0x000ee80000300800 */
[----:B------:R0:W-:Y:S04]  /*12a30*/  STL [R1+0x2fc], R8 ;  /* 0x0002fc0801007387 */ /* 0x0001e80000100800 */
[----:B0-----:R-:W3:Y:S04]  /*12a40*/  LDL.LU R8, [R1+0x944] ;  /* 0x0009440001087983 */ /* 0x001ee80000300800 */
[----:B------:R-:W3:Y:S01]  /*12a50*/  LDL.LU R18, [R1+0x940] ;  /* 0x0009400001127983 */ /* 0x000ee20000300800 */
[----:B------:R-:W0:Y:S03]  /*12a60*/  S2R R9, SR_TID.X ;  /* 0x0000000000097919 */ /* 0x000e260000002100 */
[----:B------:R0:W-:Y:S02]  /*12a70*/  STL [R1+0x2f8], R22 ;  /* 0x0002f81601007387 */ /* 0x0001e40000100800 */
[----:B0-----:R-:W-:-:S04]  /*12a80*/  SHF.R.U32.HI R22, RZ, 0x8, R9 ;  /* 0x00000008ff167819 */ /* 0x001fc80000011609 */
[----:B------:R-:W-:-:S04]  /*12a90*/  SGXT.U32 R22, R22, 0x1 ;  /* 0x000000011616781a */ /* 0x000fc80000000000 */
[C-C-:B--2---:R-:W-:Y:S02]  /*12aa0*/  LOP3.LUT R9, R10.reuse, 0x1fe, R22.reuse, 0xfe, !PT ;  /* 0x000001fe0a097812 */ /* 0x144fe400078efe16 */
[----:B------:R-:W-:Y:S02]  /*12ab0*/  LOP3.LUT R10, R10, 0x20, R22, 0xfe, !PT ;  /* 0x000000200a0a7812 */ /* 0x000fe400078efe16 */
[----:B------:R-:W-:Y:S02]  /*12ac0*/  LOP3.LUT R22, R12, 0xffff, RZ, 0xc0, !PT ;  /* 0x0000ffff0c167812 */ /* 0x000fe400078ec0ff */
[----:B---3--:R-:W-:Y:S02]  /*12ad0*/  LOP3.LUT R12, R18, 0xffff, RZ, 0xc0, !PT ;  /* 0x0000ffff120c7812 */ /* 0x008fe400078ec0ff */
[----:B------:R-:W2:Y:S01]  /*12ae0*/  LDL R18, [R1+0x7d4] ;  /* 0x0007d40001127983 */ /* 0x000ea20000100800 */
[----:B------:R-:W0:Y:S01]  /*12af0*/  S2R R4, SR_TID.X ;  /* 0x0000000000047919 */ /* 0x000e220000002100 */
[----:B-1----:R-:W-:Y:S01]  /*12b00*/  ULEA UR4, UR5, UR4, 0x18 ;  /* 0x0000000405047291 */ /* 0x002fe2000f8ec0ff */
[----:B------:R-:W-:Y:S01]  /*12b10*/  LOP3.LUT R7, R7, 0x80, RZ, 0xc0, !PT ;  /* 0x0000008007077812 */ /* 0x000fe200078ec0ff */
[----:B------:R-:W1:Y:S01]  /*12b20*/  LDCU UR5, c[0x0][0x39c] ;  /* 0x00007380ff0577ac */ /* 0x000e620008000800 */
[----:B------:R-:W-:Y:S01]  /*12b30*/  LOP3.LUT R8, R8, 0xffff, RZ, 0xc0, !PT ;  /* 0x0000ffff08087812 */ /* 0x000fe200078ec0ff */
[----:B------:R-:W-:Y:S04]  /*12b40*/  STL [R1+0x3c], R22 ;  /* 0x00003c1601007387 */ /* 0x000fe80000100800 */
[----:B------:R-:W-:Y:S04]  /*12b50*/  STL [R1+0x38], R12 ;  /* 0x0000380c01007387 */ /* 0x000fe80000100800 */
[----:B------:R3:W-:Y:S01]  /*12b60*/  STL [R1+0x58], R8 ;  /* 0x0000580801007387 */ /* 0x0007e20000100800 */
[----:B0-----:R-:W-:-:S05]  /*12b70*/  IMAD.SHL.U32 R19, R4, 0x200, RZ ;  /* 0x0000020004137824 */ /* 0x001fca00078e00ff */
[----:B------:R-:W-:-:S04]  /*12b80*/  LOP3.LUT R19, R19, 0x1000, RZ, 0xc0, !PT ;  /* 0x0000100013137812 */ /* 0x000fc800078ec0ff */
[----:B------:R-:W-:Y:S01]  /*12b90*/  IADD3 R19, PT, PT, R7, UR4, R19 ;  /* 0x0000000407137c10 */ /* 0x000fe2000fffe013 */
[----:B------:R-:W-:Y:S01]  /*12ba0*/  IMAD.SHL.U32 R7, R4, 0x100, RZ ;  /* 0x0000010004077824 */ /* 0x000fe200078e00ff */
[----:B--2---:R-:W-:Y:S01]  /*12bb0*/  ISETP.GE.AND P0, PT, R18, UR18, PT ;  /* 0x0000001212007c0c */ /* 0x004fe2000bf06270 */
[----:B------:R-:W-:-:S03]  /*12bc0*/  IMAD.SHL.U32 R18, R4, 0x10, RZ ;  /* 0x0000001004127824 */ /* 0x000fc600078e00ff */
[----:B------:R-:W-:Y:S02]  /*12bd0*/  LOP3.LUT R4, R7, 0xe000, RZ, 0xc0, !PT ;  /* 0x0000e00007047812 */ /* 0x000fe400078ec0ff */
[----:B----4-:R-:W-:Y:S02]  /*12be0*/  LOP3.LUT R24, R24, 0xffff, RZ, 0xc0, !PT ;  /* 0x0000ffff18187812 */ /* 0x010fe400078ec0ff */
[----:B------:R-:W-:Y:S02]  /*12bf0*/  LOP3.LUT R28, R28, 0xffff, RZ, 0xc0, !PT ;  /* 0x0000ffff1c1c7812 */ /* 0x000fe400078ec0ff */
[----:B------:R-:W-:Y:S02]  /*12c00*/  LOP3.LUT R15, R15, 0xffff, RZ, 0xc0, !PT ;  /* 0x0000ffff0f0f7812 */ /* 0x000fe400078ec0ff */
[----:B------:R-:W-:Y:S02]  /*12c10*/  LOP3.LUT R11, R11, 0xffff, RZ, 0xc0, !PT ;  /* 0x0000ffff0b0b7812 */ /* 0x000fe400078ec0ff */
[----:B------:R-:W-:Y:S01]  /*12c20*/  LOP3.LUT R6, R6, 0xffff, RZ, 0xc0, !PT ;  /* 0x0000ffff06067812 */ /* 0x000fe200078ec0ff */
[----:B------:R-:W-:Y:S01]  /*12c30*/  UMOV UR4, 0x400 ;  /* 0x0000040000047882 */ /* 0x000fe20000000000 */
[----:B------:R-:W-:Y:S01]  /*12c40*/  PRMT R7, R8, 0x3340, R1 ;  /* 0x0000334008077816 */ /* 0x000fe20000000001 */
[----:B------:R-:W0:Y:S01]  /*12c50*/  LDCU UR18, c[0x0][0x3b8] ;  /* 0x00007700ff1277ac */ /* 0x000e220008000800 */
[----:B---3--:R-:W-:-:S02]  /*12c60*/  PRMT R8, R22, 0x3340, R12 ;  /* 0x0000334016087816 */ /* 0x008fc4000000000c */
[----:B------:R-:W2:Y:S01]  /*12c70*/  LDL.LU R12, [R1+0x93c] ;  /* 0x00093c00010c7983 */ /* 0x000ea20000300800 */
[----:B------:R-:W-:-:S04]  /*12c80*/  LOP3.LUT R18, R18, 0x70, RZ, 0xc0, !PT ;  /* 0x0000007012127812 */ /* 0x000fc800078ec0ff */
[----:B------:R-:W-:Y:S02]  /*12c90*/  IADD3 R19, PT, PT, R18, R19, R4 ;  /* 0x0000001312137210 */ /* 0x000fe40007ffe004 */
[----:B------:R-:W-:-:S03]  /*12ca0*/  PRMT R4, R8, 0x5410, R7 ;  /* 0x0000541008047816 */ /* 0x000fc60000000007 */
[----:B------:R3:W-:Y:S01]  /*12cb0*/  STL [R1+0x8e0], R19 ;  /* 0x0008e01301007387 */ /* 0x0007e20000100800 */
[----:B------:R-:W-:-:S03]  /*12cc0*/  LOP3.LUT R18, R14, 0xffff, RZ, 0xc0, !PT ;  /* 0x0000ffff0e127812 */ /* 0x000fc600078ec0ff */
[----:B------:R4:W-:Y:S04]  /*12cd0*/  STL [R1+0x1a8], R4 ;  /* 0x0001a80401007387 */ /* 0x0009e80000100800 */
[----:B------:R-:W-:Y:S01]  /*12ce0*/  STL [R1+0xc], R24 ;  /* 0x00000c1801007387 */ /* 0x000fe20000100800 */
[----:B-1----:R-:W-:-:S03]  /*12cf0*/  ISETP.LT.AND P2, PT, R10, UR5, !P0 ;  /* 0x000000050a007c0c */ /* 0x002fc6000c741270 */
[----:B------:R-:W4:Y:S01]  /*12d00*/  LDL.LU R22, [R1+0xc0] ;  /* 0x0000c00001167983 */ /* 0x000f220000300800 */
[----:B------:R-:W-:-:S03]  /*12d10*/  LOP3.LUT R10, R13, 0xffff, RZ, 0xc0, !PT ;  /* 0x0000ffff0d0a7812 */ /* 0x000fc600078ec0ff */
[----:B---3--:R-:W3:Y:S04]  /*12d20*/  LDL.LU R19, [R1+0x8] ;  /* 0x0000080001137983 */ /* 0x008ee80000300800 */
[----:B------:R-:W-:Y:S01]  /*12d30*/  STL [R1+0x5c], R28 ;  /* 0x00005c1c01007387 */ /* 0x000fe20000100800 */
[----:B--2---:R-:W-:-:S03]  /*12d40*/  LOP3.LUT R14, R12, 0xffff, RZ, 0xc0, !PT ;  /* 0x0000ffff0c0e7812 */ /* 0x004fc600078ec0ff */
[----:B------:R-:W2:Y:S04]  /*12d50*/  LDL.LU R12, [R1+0x938] ;  /* 0x00093800010c7983 */ /* 0x000ea80000300800 */
[----:B----4-:R-:W4:Y:S04]  /*12d60*/  LDL.LU R4, [R1+0x4] ;  /* 0x0000040001047983 */ /* 0x010f280000300800 */
[----:B------:R-:W3:Y:S01]  /*12d70*/  LDL.LU R13, [R1+0x934] ;  /* 0x00093400010d7983 */ /* 0x000ee20000300800 */
[----:B------:R-:W-:Y:S02]  /*12d80*/  LOP3.LUT R7, R21, 0xffff, RZ, 0xc0, !PT ;  /* 0x0000ffff15077812 */ /* 0x000fe400078ec0ff */
[----:B------:R-:W-:Y:S01]  /*12d90*/  ISETP.LT.AND P1, PT, R9, UR6, !P0 ;  /* 0x0000000609007c0c */ /* 0x000fe2000c721270 */
[----:B------:R-:W-:Y:S01]  /*12da0*/  STL [R1+0x54], R14 ;  /* 0x0000540e01007387 */ /* 0x000fe20000100800 */
[----:B------:R-:W-:-:S02]  /*12db0*/  LOP3.LUT R21, R20, 0xffff, RZ, 0xc0, !PT ;  /* 0x0000ffff14157812 */ /* 0x000fc400078ec0ff */
[----:B------:R-:W-:Y:S01]  /*12dc0*/  PRMT R8, R18, 0x3340, R1 ;  /* 0x0000334012087816 */ /* 0x000fe20000000001 */
[----:B------:R-:W1:Y:S01]  /*12dd0*/  S2UR UR5, SR_CgaCtaId ;  /* 0x00000000000579c3 */ /* 0x000e620000008800 */
[----:B------:R-:W-:Y:S01]  /*12de0*/  LOP3.LUT R9, R29, 0xffff, RZ, 0xc0, !PT ;  /* 0x0000ffff1d097812 */ /* 0x000fe200078ec0ff */
[----:B------:R-:W0:Y:S01]  /*12df0*/  LDCU.64 UR6, c[0x0][0x390] ;  /* 0x00007200ff0677ac */ /* 0x000e220008000a00 */
[----:B------:R-:W-:Y:S02]  /*12e00*/  LOP3.LUT R20, R17, 0xffff, RZ, 0xc0, !PT ;  /* 0x0000ffff11147812 */ /* 0x000fe400078ec0ff */
[----:B------:R-:W-:Y:S01]  /*12e10*/  LOP3.LUT R29, R16, 0xffff, RZ, 0xc0, !PT ;  /* 0x0000ffff101d7812 */ /* 0x000fe200078ec0ff */
[----:B------:R-:W-:Y:S04]  /*12e20*/  STL [R1+0x50], R10 ;  /* 0x0000500a01007387 */ /* 0x000fe80000100800 */
[----:B------:R-:W-:Y:S04]  /*12e30*/  STL [R1+0x34], R21 ;  /* 0x0000341501007387 */ /* 0x000fe80000100800 */
[----:B------:R-:W-:Y:S04]  /*12e40*/  STL [R1+0x6c], R20 ;  /* 0x00006c1401007387 */ /* 0x000fe80000100800 */
[----:B------:R-:W-:Y:S04]  /*12e50*/  STL [R1+0x64], R29 ;  /* 0x0000641d01007387 */ /* 0x000fe80000100800 */
[----:B------:R-:W-:Y:S04]  /*12e60*/  STL [R1+0x90], R15 ;  /* 0x0000900f01007387 */ /* 0x000fe80000100800 */
[----:B------:R0:W-:Y:S01]  /*12e70*/  STL [R1+0x8e4], R18 ;  /* 0x0008e41201007387 */ /* 0x0001e20000100800 */
[----:B------:R-:W-:-:S03]  /*12e80*/  PRMT R16, R11, 0x3340, R9 ;  /* 0x000033400b107816 */ /* 0x000fc60000000009 */
[----:B0-----:R-:W4:Y:S01]  /*12e90*/  LDL.LU R18, [R1+0xc4] ;  /* 0x0000c40001127983 */ /* 0x001f220000300800 */
[----:B------:R-:W-:Y:S02]  /*12ea0*/  PRMT R17, R28, 0x3340, R14 ;  /* 0x000033401c117816 */ /* 0x000fe4000000000e */
[----:B--2---:R-:W-:Y:S02]  /*12eb0*/  PRMT R12, R21, 0x3340, R12 ;  /* 0x00003340150c7816 */ /* 0x004fe4000000000c */
[----:B------:R-:W2:Y:S01]  /*12ec0*/  LDL.LU R21, [R1+0x930] ;  /* 0x0009300001157983 */ /* 0x000ea20000300800 */
[----:B---3--:R-:W-:Y:S02]  /*12ed0*/  PRMT R13, R15, 0x3340, R13 ;  /* 0x000033400f0d7816 */ /* 0x008fe4000000000d */
[----:B------:R-:W-:Y:S02]  /*12ee0*/  PRMT R15, R24, 0x3340, R7 ;  /* 0x00003340180f7816 */ /* 0x000fe40000000007 */
[----:B------:R-:W3:Y:S04]  /*12ef0*/  LDL.LU R24, [R1+0x92c] ;  /* 0x00092c0001187983 */ /* 0x000ee80000300800 */
[----:B------:R0:W-:Y:S04]  /*12f00*/  STL [R1+0x8e8], R7 ;  /* 0x0008e80701007387 */ /* 0x0001e80000100800 */
[----:B0-----:R-:W2:Y:S04]  /*12f10*/  LDL.LU R7, [R1+0xc8] ;  /* 0x0000c80001077983 */ /* 0x001ea80000300800 */
[----:B------:R0:W-:Y:S04]  /*12f20*/  STL [R1+0x8f0], R11 ;  /* 0x0008f00b01007387 */ /* 0x0001e80000100800 */
[----:B0-----:R-:W2:Y:S04]  /*12f30*/  LDL.LU R11, [R1+0xe0] ;  /* 0x0000e000010b7983 */ /* 0x001ea80000300800 */
[----:B------:R0:W-:Y:S04]  /*12f40*/  STL [R1+0x8ec], R9 ;  /* 0x0008ec0901007387 */ /* 0x0001e80000100800 */
[----:B0-----:R-:W3:Y:S04]  /*12f50*/  LDL.LU R9, [R1+0x100] ;  /* 0x0001000001097983 */ /* 0x001ee80000300800 */
[----:B------:R-:W3:Y:S01]  /*12f60*/  LDL.LU R14, [R1+0x928] ;  /* 0x00092800010e7983 */ /* 0x000ee20000300800 */
[----:B------:R-:W-:-:S02]  /*12f70*/  PRMT R10, R10, 0x3340, R1 ;  /* 0x000033400a0a7816 */ /* 0x000fc40000000001 */
[----:B------:R-:W-:Y:S01]  /*12f80*/  PRMT R8, R15, 0x5410, R8 ;  /* 0x000054100f087816 */ /* 0x000fe20000000008 */
[----:B------:R-:W3:Y:S01]  /*12f90*/  LDL.LU R28, [R1+0x924] ;  /* 0x00092400011c7983 */ /* 0x000ee20000300800 */
[----:B------:R-:W-:Y:S02]  /*12fa0*/  PRMT R15, R16, 0x5410, R10 ;  /* 0x00005410100f7816 */ /* 0x000fe4000000000a */
[----:B------:R-:W-:Y:S02]  /*12fb0*/  PRMT R20, R20, 0x3340, R29 ;  /* 0x0000334014147816 */ /* 0x000fe4000000001d */
[----:B------:R-:W3:Y:S01]  /*12fc0*/  LDL.LU R29, [R1+0x920] ;  /* 0x00092000011d7983 */ /* 0x000ee20000300800 */
[----:B------:R-:W-:-:S03]  /*12fd0*/  PRMT R10, R17, 0x5410, R12 ;  /* 0x00005410110a7816 */ /* 0x000fc6000000000c */
[----:B------:R0:W-:Y:S01]  /*12fe0*/  STL [R1+0x184], R8 ;  /* 0x0001840801007387 */ /* 0x0001e20000100800 */
[----:B------:R-:W-:-:S03]  /*12ff0*/  LOP3.LUT R22, R22, 0xffff, RZ, 0xc0, !PT ;  /* 0x0000ffff16167812 */ /* 0x000fc600078ec0ff */
[----:B------:R-:W-:Y:S04]  /*13000*/  STL [R1+0x188], R15 ;  /* 0x0001880f01007387 */ /* 0x000fe80000100800 */
[----:B------:R1:W-:Y:S01]  /*13010*/  STL [R1+0x1a0], R10 ;  /* 0x0001a00a01007387 */ /* 0x0003e20000100800 */
[----:B0-----:R-:W-:Y:S02]  /*13020*/  PRMT R8, R20, 0x5410, R13 ;  /* 0x0000541014087816 */ /* 0x001fe4000000000d */
[----:B----4-:R-:W-:-:S03]  /*13030*/  LOP3.LUT R13, R18, 0xffff, RZ, 0xc0, !PT ;  /* 0x0000ffff120d7812 */ /* 0x010fc600078ec0ff */
[----:B------:R-:W-:Y:S01]  /*13040*/  STL [R1+0x1a4], R8 ;  /* 0x0001a40801007387 */ /* 0x000fe20000100800 */
[----:B-1----:R-:W-:Y:S02]  /*13050*/  LOP3.LUT R10, R19, 0xffff, RZ, 0xc0, !PT ;  /* 0x0000ffff130a7812 */ /* 0x002fe400078ec0ff */
[----:B--2---:R-:W-:Y:S02]  /*13060*/  LOP3.LUT R15, R11, 0xffff, RZ, 0xc0, !PT ;  /* 0x0000ffff0b0f7812 */ /* 0x004fe400078ec0ff */
[----:B------:R-:W-:-:S05]  /*13070*/  LOP3.LUT R11, R7, 0xffff, RZ, 0xc0, !PT ;  /* 0x0000ffff070b7812 */ /* 0x000fca00078ec0ff */
[----:B------:R-:W-:Y:S04]  /*13080*/  STL [R1+0x7c], R11 ;  /* 0x00007c0b01007387 */ /* 0x000fe80000100800 */
[----:B------:R-:W-:Y:S04]  /*13090*/  STL [R1+0x78], R22 ;  /* 0x0000781601007387 */ /* 0x000fe80000100800 */
[----:B------:R-:W-:Y:S01]  /*130a0*/  STL [R1+0x8], R10 ;  /* 0x0000080a01007387 */ /* 0x000fe20000100800 */
[----:B---3--:R-:W-:-:S03]  /*130b0*/  LOP3.LUT R7, R14, 0xffff, RZ, 0xc0, !PT ;  /* 0x0000ffff0e077812 */ /* 0x008fc600078ec0ff */
[----:B------:R-:W2:Y:S04]  /*130c0*/  LDL.LU R18, [R1+0x80] ;  /* 0x0000800001127983 */ /* 0x000ea80000300800 */
[----:B------:R-:W3:Y:S01]  /*130d0*/  LDL.LU R14, [R1+0x91c] ;  /* 0x00091c00010e7983 */ /* 0x000ee20000300800 */
[----:B------:R-:W-:Y:S02]  /*130e0*/  LOP3.LUT R12, R4, 0xffff, RZ, 0xc0, !PT ;  /* 0x0000ffff040c7812 */ /* 0x000fe400078ec0ff */
[----:B------:R-:W-:Y:S02]  /*130f0*/  LOP3.LUT R17, R9, 0xffff, RZ, 0xc0, !PT ;  /* 0x0000ffff09117812 */ /* 0x000fe400078ec0ff */
[----:B------:R-:W-:Y:S01]  /*13100*/  LOP3.LUT R9, R24, 0xffff, RZ, 0xc0, !PT ;  /* 0x0000ffff18097812 */ /* 0x000fe200078ec0ff */
[----:B------:R-:W-:Y:S01]  /*13110*/  STL [R1+0x74], R12 ;  /* 0x0000740c01007387 */ /* 0x000fe20000100800 */
[----:B------:R-:W-:-:S02]  /*13120*/  LOP3.LUT R16, R21, 0xffff, RZ, 0xc0, !PT ;  /* 0x0000ffff15107812 */ /* 0x000fc400078ec0ff */
[----:B------:R-:W-:Y:S01]  /*13130*/  LOP3.LUT R29, R29, 0xffff, RZ, 0xc0, !PT ;  /* 0x0000ffff1d1d7812 */ /* 0x000fe200078ec0ff */
[----:B------:R-:W4:Y:S01]  /*13140*/  LDL.LU R19, [R1+0x30] ;  /* 0x0000300001137983 */ /* 0x000f220000300800 */
[----:B------:R-:W-:-:S03]  /*13150*/  LOP3.LUT R28, R28, 0xffff, RZ, 0xc0, !PT ;  /* 0x0000ffff1c1c7812 */ /* 0x000fc600078ec0ff */
[----:B------:R-:W2:Y:S04]  /*13160*/  LDL.LU R4, [R1+0x24] ;  /* 0x0000240001047983 */ /* 0x000ea80000300800 */
[----:B------:R-:W-:Y:S04]  /*13170*/  STL [R1+0x4], R7 ;  /* 0x0000040701007387 */ /* 0x000fe80000100800 */
[----:B------:R-:W-:Y:S04]  /*13180*/  STL [R1], R9 ;  /* 0x0000000901007387 */ /* 0x000fe80000100800 */
[----:B------:R-:W-:Y:S04]  /*13190*/  STL [R1+0x8f4], R17 ;  /* 0x0008f41101007387 */ /* 0x000fe80000100800 */
[----:B------:R0:W-:Y:S04]  /*131a0*/  STL [R1+0x94], R16 ;  /* 0x0000941001007387 */ /* 0x0001e80000100800 */
[----:B------:R1:W-:Y:S01]  /*131b0*/  STL [R1+0x8fc], R29 ;  /* 0x0008fc1d01007387 */ /* 0x0003e20000100800 */
[----:B------:R-:W-:-:S02]  /*131c0*/  PRMT R20, R15, 0x3340, R13 ;  /* 0x000033400f147816 */ /* 0x000fc4000000000d */
[----:B------:R-:W-:Y:S02]  /*131d0*/  PRMT R21, R11, 0x3340, R22 ;  /* 0x000033400b157816 */ /* 0x000fe40000000016 */
[----:B---3--:R-:W-:Y:S02]  /*131e0*/  PRMT R14, R16, 0x3340, R14 ;  /* 0x00003340100e7816 */ /* 0x008fe4000000000e */
[----:B0-----:R-:W-:Y:S02]  /*131f0*/  PRMT R16, R29, 0x3340, R28 ;  /* 0x000033401d107816 */ /* 0x001fe4000000001c */
[----:B-1----:R-:W3:Y:S04]  /*13200*/  LDL.LU R29, [R1+0x28] ;  /* 0x00002800011d7983 */ /* 0x002ee80000300800 */
[----:B------:R0:W-:Y:S04]  /*13210*/  STL [R1+0x8f8], R28 ;  /* 0x0008f81c01007387 */ /* 0x0001e80000100800 */
[----:B0-----:R-:W3:Y:S04]  /*13220*/  LDL.LU R28, [R1+0x2c] ;  /* 0x00002c00011c7983 */ /* 0x001ee80000300800 */
[----:B------:R0:W-:Y:S04]  /*13230*/  STL [R1+0x904], R15 ;  /* 0x0009040f01007387 */ /* 0x0001e80000100800 */
[----:B0-----:R-:W3:Y:S04]  /*13240*/  LDL.LU R15, [R1+0x84] ;  /* 0x00008400010f7983 */ /* 0x001ee80000300800 */
[----:B------:R0:W-:Y:S04]  /*13250*/  STL [R1+0x900], R13 ;  /* 0x0009000d01007387 */ /* 0x0001e80000100800 */
[----:B0-----:R-:W3:Y:S04]  /*13260*/  LDL.LU R13, [R1+0x88] ;  /* 0x00008800010d7983 */ /* 0x001ee80000300800 */
[----:B------:R-:W3:Y:S01]  /*13270*/  LDL.LU R22, [R1+0x918] ;  /* 0x0009180001167983 */ /* 0x000ee20000300800 */
[----:B------:R-:W-:-:S02]  /*13280*/  PRMT R8, R17, 0x3340, R1 ;  /* 0x0000334011087816 */ /* 0x000fc40000000001 */
[----:B------:R-:W-:Y:S02]  /*13290*/  PRMT R10, R10, 0x3340, R1 ;  /* 0x000033400a0a7816 */ /* 0x000fe40000000001 */
[----:B------:R-:W-:Y:S02]  /*132a0*/  PRMT R24, R7, 0x3340, R9 ;  /* 0x0000334007187816 */ /* 0x000fe40000000009 */
[----:B------:R-:W-:Y:S02]  /*132b0*/  PRMT R12, R12, 0x3340, R1 ;  /* 0x000033400c0c7816 */ /* 0x000fe40000000001 */
[----:B------:R-:W-:Y:S02]  /*132c0*/  PRMT R7, R16, 0x5410, R8 ;  /* 0x0000541010077816 */ /* 0x000fe40000000008 */
[----:B------:R-:W-:Y:S02]  /*132d0*/  PRMT R9, R20, 0x5410, R10 ;  /* 0x0000541014097816 */ /* 0x000fe4000000000a */
[----:B------:R-:W-:Y:S01]  /*132e0*/  PRMT R8, R21, 0x5410, R12 ;  /* 0x0000541015087816 */ /* 0x000fe2000000000c */
[----:B------:R0:W-:Y:S04]  /*132f0*/  STL [R1+0x16c], R7 ;  /* 0x00016c0701007387 */ /* 0x0001e80000100800 */
[----:B------:R1:W-:Y:S04]  /*13300*/  STL [R1+0x168], R9 ;  /* 0x0001680901007387 */ /* 0x0003e80000100800 */
[----:B------:R-:W3:Y:S01]  /*13310*/  LDL.LU R17, [R1+0x460] ;  /* 0x0004600001117983 */ /* 0x000ee20000300800 */
[----:B0-----:R-:W-:-:S03]  /*13320*/  PRMT R7, R24, 0x5410, R14 ;  /* 0x0000541018077816 */ /* 0x001fc6000000000e */
[----:B------:R-:W-:Y:S01]  /*13330*/  STL [R1+0x164], R8 ;  /* 0x0001640801007387 */ /* 0x000fe20000100800 */
[----:B--2---:R-:W-:-:S03]  /*13340*/  LOP3.LUT R12, R18, 0xffff, RZ, 0xc0, !PT ;  /* 0x0000ffff120c7812 */ /* 0x004fc600078ec0ff */
[----:B-1----:R-:W2:Y:S01]  /*13350*/  LDL.LU R9, [R1+0x45c] ;  /* 0x00045c0001097983 */ /* 0x002ea20000300800 */
[----:B----4-:R-:W-:-:S03]  /*13360*/  LOP3.LUT R14, R19, 0xffff, RZ, 0xc0, !PT ;  /* 0x0000ffff130e7812 */ /* 0x010fc600078ec0ff */
[----:B------:R0:W-:Y:S04]  /*13370*/  STL [R1+0x180], R7 ;  /* 0x0001800701007387 */ /* 0x0001e80000100800 */
[----:B0-----:R-:W4:Y:S04]  /*13380*/  LDL.LU R7, [R1+0x440] ;  /* 0x0004400001077983 */ /* 0x001f280000300800 */
[----:B------:R-:W2:Y:S04]  /*13390*/  LDL.LU R11, [R1+0x18] ;  /* 0x00001800010b7983 */ /* 0x000ea80000300800 */
[----:B------:R-:W2:Y:S04]  /*133a0*/  LDL.LU R18, [R1+0x14] ;  /* 0x0000140001127983 */ /* 0x000ea80000300800 */
[----:B------:R-:W2:Y:S01]  /*133b0*/  LDL.LU R19, [R1+0x10] ;  /* 0x0000100001137983 */ /* 0x000ea20000300800 */
[----:B---3--:R-:W-:-:S03]  /*133c0*/  LOP3.LUT R21, R22, 0xffff, RZ, 0xc0, !PT ;  /* 0x0000ffff16157812 */ /* 0x008fc600078ec0ff */
[----:B------:R-:W3:Y:S01]  /*133d0*/  LDL.LU R22, [R1+0x914] ;  /* 0x0009140001167983 */ /* 0x000ee20000300800 */
[----:B------:R-:W-:Y:S02]  /*133e0*/  LOP3.LUT R28, R28, 0xffff, RZ, 0xc0, !PT ;  /* 0x0000ffff1c1c7812 */ /* 0x000fe400078ec0ff */
[----:B------:R-:W-:Y:S02]  /*133f0*/  LOP3.LUT R16, R29, 0xffff, RZ, 0xc0, !PT ;  /* 0x0000ffff1d107812 */ /* 0x000fe400078ec0ff */
[----:B------:R-:W-:Y:S01]  /*13400*/  LOP3.LUT R29, R4, 0xffff, RZ, 0xc0, !PT ;  /* 0x0000ffff041d7812 */ /* 0x000fe200078ec0ff */
[----:B------:R-:W-:Y:S01]  /*13410*/  STL [R1+0x30], R28 ;  /* 0x0000301c01007387 */ /* 0x000fe20000100800 */
[----:B------:R-:W-:-:S03]  /*13420*/  LOP3.LUT R4, R23, 0xffff, RZ, 0xc0, !PT ;  /* 0x0000ffff17047812 */ /* 0x000fc600078ec0ff */
[----:B------:R-:W2:Y:S01]  /*13430*/  LDL.LU R23, [R1+0x910] ;  /* 0x0009100001177983 */ /* 0x000ea20000300800 */
[----:B------:R-:W-:Y:S02]  /*13440*/  LOP3.LUT R8, R13, 0xffff, RZ, 0xc0, !PT ;  /* 0x0000ffff0d087812 */ /* 0x000fe400078ec0ff */
[----:B------:R-:W-:Y:S02]  /*13450*/  LOP3.LUT R10, R15, 0xffff, RZ, 0xc0, !PT ;  /* 0x0000ffff0f0a7812 */ /* 0x000fe400078ec0ff */
[----:B------:R-:W-:Y:S01]  /*13460*/  LOP3.LUT R13, R27, 0xffff, RZ, 0xc0, !PT ;  /* 0x0000ffff1b0d7812 */ /* 0x000fe200078ec0ff */
[----:B------:R-:W-:Y:S01]  /*13470*/  STL [R1+0x2c], R29 ;  /* 0x00002c1d01007387 */ /* 0x000fe20000100800 */
[----:B------:R-:W-:Y:S02]  /*13480*/  LOP3.LUT R15, R26, 0xffff, RZ, 0xc0, !PT ;  /* 0x0000ffff1a0f7812 */ /* 0x000fe400078ec0ff */
[----:B------:R-:W-:Y:S01]  /*13490*/  LOP3.LUT R24, R25, 0xffff, RZ, 0xc0, !PT ;  /* 0x0000ffff19187812 */ /* 0x000fe200078ec0ff */
[----:B------:R-:W-:Y:S04]  /*134a0*/  STL [R1+0x20], R21 ;  /* 0x0000201501007387 */ /* 0x000fe80000100800 */
[----:B------:R0:W-:Y:S04]  /*134b0*/  STL [R1+0x28], R4 ;  /* 0x0000280401007387 */ /* 0x0001e80000100800 */
[----:B------:R-:W-:Y:S04]  /*134c0*/  STL [R1+0x24], R13 ;  /* 0x0000240d01007387 */ /* 0x000fe80000100800 */
[----:B------:R-:W-:Y:S04]  /*134d0*/  STL [R1+0x1c], R15 ;  /* 0x00001c0f01007387 */ /* 0x000fe80000100800 */
[----:B------:R1:W-:Y:S04]  /*134e0*/  STL [R1+0x80], R24 ;  /* 0x0000801801007387 */ /* 0x0003e80000100800 */
[----:B------:R0:W-:Y:S01]  /*134f0*/  STL [R1+0x908], R12 ;  /* 0x0009080c01007387 */ /* 0x0001e20000100800 */
[----:B---3--:R-:W-:-:S03]  /*13500*/  PRMT R22, R4, 0x3340, R22 ;  /* 0x0000334004167816 */ /* 0x008fc60000000016 */
[----:B0-----:R-:W3:Y:S01]  /*13510*/  LDL.LU R4, [R1+0x90c] ;  /* 0x00090c0001047983 */ /* 0x001ee20000300800 */
[--C-:B------:R-:W-:Y:S02]  /*13520*/  PRMT R20, R12, 0x3340, R1.reuse ;  /* 0x000033400c147816 */ /* 0x100fe40000000001 */
[----:B------:R-:W-:Y:S02]  /*13530*/  PRMT R21, R21, 0x3340, R1 ;  /* 0x0000334015157816 */ /* 0x000fe40000000001 */
[----:B------:R-:W-:Y:S02]  /*13540*/  PRMT R25, R14, 0x3340, R16 ;  /* 0x000033400e197816 */ /* 0x000fe40000000010 */
[----:B--2---:R-:W-:Y:S02]  /*13550*/  PRMT R23, R24, 0x3340, R23 ;  /* 0x0000334018177816 */ /* 0x004fe40000000017 */
[----:B-1----:R-:W-:Y:S02]  /*13560*/  PRMT R24, R8, 0x3340, R10 ;  /* 0x0000334008187816 */ /* 0x002fe4000000000a */
[----:B------:R-:W-:-:S02]  /*13570*/  PRMT R26, R28, 0x3340, R29 ;  /* 0x000033401c1a7816 */ /* 0x000fc4000000001d */
[----:B------:R-:W-:Y:S02]  /*13580*/  PRMT R12, R24, 0x5410, R20 ;  /* 0x00005410180c7816 */ /* 0x000fe40000000014 */
[----:B------:R-:W-:Y:S02]  /*13590*/  PRMT R27, R13, 0x3340, R15 ;  /* 0x000033400d1b7816 */ /* 0x000fe4000000000f */
[----:B------:R-:W-:Y:S01]  /*135a0*/  PRMT R15, R25, 0x5410, R21 ;  /* 0x00005410190f7816 */ /* 0x000fe20000000015 */
[----:B------:R0:W-:Y:S01]  /*135b0*/  STL [R1+0x14c], R12 ;  /* 0x00014c0c01007387 */ /* 0x0001e20000100800 */
[----:B------:R-:W-:Y:S02]  /*135c0*/  PRMT R13, R26, 0x5410, R22 ;  /* 0x000054101a0d7816 */ /* 0x000fe40000000016 */
[----:B------:R-:W-:Y:S01]  /*135d0*/  LOP3.LUT R21, R17, 0xffff, RZ, 0xc0, !PT ;  /* 0x0000ffff11157812 */ /* 0x000fe200078ec0ff */
[----:B------:R1:W-:Y:S01]  /*135e0*/  STL [R1+0x150], R15 ;  /* 0x0001500f01007387 */ /* 0x0003e20000100800 */
[----:B----4-:R-:W-:-:S02]  /*135f0*/  LOP3.LUT R7, R7, 0xffff, RZ, 0xc0, !PT ;  /* 0x0000ffff07077812 */ /* 0x010fc400078ec0ff */
[----:B0-----:R-:W-:Y:S01]  /*13600*/  PRMT R12, R27, 0x5410, R23 ;  /* 0x000054101b0c7816 */ /* 0x001fe20000000017 */
[----:B------:R0:W-:Y:S01]  /*13610*/  STL [R1+0x154], R13 ;  /* 0x0001540d01007387 */ /* 0x0001e20000100800 */
[----:B-1----:R-:W-:-:S03]  /*13620*/  LOP3.LUT R15, R9, 0xffff, RZ, 0xc0, !PT ;  /* 0x0000ffff090f7812 */ /* 0x002fc600078ec0ff */
[----:B------:R1:W-:Y:S01]  /*13630*/  STL [R1+0x158], R12 ;  /* 0x0001580c01007387 */ /* 0x0003e20000100800 */
[----:B------:R-:W-:-:S03]  /*13640*/  LOP3.LUT R26, R11, 0xffff, RZ, 0xc0, !PT ;  /* 0x0000ffff0b1a7812 */ /* 0x000fc600078ec0ff */
[----:B------:R-:W-:Y:S01]  /*13650*/  STL [R1+0xd4], R21 ;  /* 0x0000d41501007387 */ /* 0x000fe20000100800 */
[----:B------:R-:W-:-:S03]  /*13660*/  LOP3.LUT R20, R2, 0xffff, RZ, 0xc0, !PT ;  /* 0x0000ffff02147812 */ /* 0x000fc600078ec0ff */
[----:B------:R-:W-:Y:S01]  /*13670*/  STL [R1+0xd0], R15 ;  /* 0x0000d00f01007387 */ /* 0x000fe20000100800 */
[----:B------:R-:W-:-:S03]  /*13680*/  LOP3.LUT R25, R18, 0xffff, RZ, 0xc0, !PT ;  /* 0x0000ffff12197812 */ /* 0x000fc600078ec0ff */
[----:B------:R-:W-:Y:S01]  /*13690*/  STL [R1+0x114], R7 ;  /* 0x0001140701007387 */ /* 0x000fe20000100800 */
[----:B------:R-:W-:-:S03]  /*136a0*/  LOP3.LUT R24, R19, 0xffff, RZ, 0xc0, !PT ;  /* 0x0000ffff13187812 */ /* 0x000fc600078ec0ff */
[----:B0-----:R-:W2:Y:S01]  /*136b0*/  LDL.LU R13, [R1+0x464] ;  /* 0x00046400010d7983 */ /* 0x001ea20000300800 */
[----:B-1----:R-:W-:-:S03]  /*136c0*/  LOP3.LUT R12, R3, 0xffff, RZ, 0xc0, !PT ;  /* 0x0000ffff030c7812 */ /* 0x002fc600078ec0ff */
[----:B------:R-:W4:Y:S01]  /*136d0*/  LDL.LU R11, [R1+0x3f0] ;  /* 0x0003f000010b7983 */ /* 0x000f220000300800 */
[----:B------:R-:W-:-:S03]  /*136e0*/  LOP3.LUT R22, R0, 0xffff, RZ, 0xc0, !PT ;  /* 0x0000ffff00167812 */ /* 0x000fc600078ec0ff */
[----:B------:R-:W4:Y:S01]  /*136f0*/  LDL.LU R29, [R1+0x3e0] ;  /* 0x0003e000011d7983 */ /* 0x000f220000300800 */
[----:B------:R-:W-:-:S03]  /*13700*/  LOP3.LUT R27, R5, 0xffff, RZ, 0xc0, !PT ;  /* 0x0000ffff051b7812 */ /* 0x000fc600078ec0ff */
[----:B------:R-:W4:Y:S01]  /*13710*/  LDL.LU R28, [R1+0x19c] ;  /* 0x00019c00011c7983 */ /* 0x000f220000300800 */
[----:B------:R-:W-:-:S03]  /*13720*/  PRMT R0, R24, 0x3340, R1 ;  /* 0x0000334018007816 */ /* 0x000fc60000000001 */
[----:B------:R-:W4:Y:S01]  /*13730*/  LDL.LU R19, [R1+0x198] ;  /* 0x0001980001137983 */ /* 0x000f220000300800 */
[----:B------:R-:W-:-:S03]  /*13740*/  PRMT R5, R26, 0x3340, R25 ;  /* 0x000033401a057816 */ /* 0x000fc60000000019 */
[----:B------:R-:W4:Y:S04]  /*13750*/  LDL.LU R9, [R1+0x194] ;  /* 0x0001940001097983 */ /* 0x000f280000300800 */
[----:B------:R0:W-:Y:S01]  /*13760*/  STL [R1+0x18], R20 ;  /* 0x0000181401007387 */ /* 0x0001e20000100800 */
[----:B------:R-:W-:-:S03]  /*13770*/  PRMT R0, R5, 0x5410, R0 ;  /* 0x0000541005007816 */ /* 0x000fc60000000000 */
[----:B------:R1:W-:Y:S04]  /*13780*/  STL [R1+0x14], R6 ;  /* 0x0000140601007387 */ /* 0x0003e80000100800 */
[----:B------:R1:W-:Y:S01]  /*13790*/  STL [R1+0x10], R12 ;  /* 0x0000100c01007387 */ /* 0x0003e20000100800 */
[--C-:B------:R-:W-:Y:S02]  /*137a0*/  PRMT R2, R27, 0x3340, R1.reuse ;  /* 0x000033401b027816 */ /* 0x100fe40000000001 */
[----:B0-----:R-:W-:Y:S02]  /*137b0*/  PRMT R20, R20, 0x3340, R12 ;  /* 0x0000334014147816 */ /* 0x001fe4000000000c */
[----:B------:R-:W-:Y:S02]  /*137c0*/  PRMT R3, R6, 0x3340, R1 ;  /* 0x0000334006037816 */ /* 0x000fe40000000001 */
[----:B------:R-:W-:-:S02]  /*137d0*/  PRMT R21, R21, 0x3340, R15 ;  /* 0x0000334015157816 */ /* 0x000fc4000000000f */
[----:B---3--:R-:W-:Y:S02]  /*137e0*/  LOP3.LUT R23, R4, 0xffff, RZ, 0xc0, !PT ;  /* 0x0000ffff04177812 */ /* 0x008fe400078ec0ff */
[----:B------:R-:W-:Y:S02]  /*137f0*/  PRMT R4, R7, 0x3340, R1 ;  /* 0x0000334007047816 */ /* 0x000fe40000000001 */
[----:B------:R-:W3:Y:S01]  /*13800*/  LDL.LU R7, [R1+0x17c] ;  /* 0x00017c0001077983 */ /* 0x000ee20000300800 */
[----:B-1----:R-:W-:-:S03]  /*13810*/  PRMT R6, R23, 0x3340, R22 ;  /* 0x0000334017067816 */ /* 0x002fc60000000016 */
[----:B------:R-:W3:Y:S04]  /*13820*/  LDL.LU R17, [R1+0x174] ;  /* 0x0001740001117983 */ /* 0x000ee80000300800 */
[----:B------:R-:W3:Y:S04]  /*13830*/  LDL.LU R18, [R1+0x170] ;  /* 0x0001700001127983 */ /* 0x000ee80000300800 */
[----:B------:R-:W3:Y:S04]  /*13840*/  LDL.LU R12, [R1+0x908] ;  /* 0x00090800010c7983 */ /* 0x000ee80000300800 */
[----:B------:R-:W3:Y:S01]  /*13850*/  LDL.LU R15, [R1+0x904] ;  /* 0x00090400010f7983 */ /* 0x000ee20000300800 */
[----:B------:R-:W-:-:S03]  /*13860*/  PRMT R6, R6, 0x5410, R2 ;  /* 0x0000541006067816 */ /* 0x000fc60000000002 */
[----:B------:R-:W3:Y:S04]  /*13870*/  LDL.LU R5, [R1+0x468] ;  /* 0x0004680001057983 */ /* 0x000ee80000300800 */
[----:B------:R0:W-:Y:S04]  /*13880*/  STL [R1+0x13c], R0 ;  /* 0x00013c0001007387 */ /* 0x0001e80000100800 */
[----:B0-----:R-:W3:Y:S04]  /*13890*/  LDL.LU R0, [R1+0x444] ;  /* 0x0004440001007983 */ /* 0x001ee80000300800 */
[----:B------:R-:W3:Y:S04]  /*138a0*/  LDL.LU R2, [R1+0x3f4] ;  /* 0x0003f40001027983 */ /* 0x000ee80000300800 */
[----:B------:R0:W-:Y:S01]  /*138b0*/  STL [R1+0x138], R6 ;  /* 0x0001380601007387 */ /* 0x0001e20000100800 */
[----:B--2---:R-:W-:-:S02]  /*138c0*/  LOP3.LUT R13, R13, 0xffff, RZ, 0xc0, !PT ;  /* 0x0000ffff0d0d7812 */ /* 0x004fc400078ec0ff */
[----:B0-----:R-:W-:Y:S02]  /*138d0*/  PRMT R6, R20, 0x5410, R3 ;  /* 0x0000541014067816 */ /* 0x001fe40000000003 */
[----:B------:R-:W-:-:S03]  /*138e0*/  PRMT R3, R21, 0x5410, R4 ;  /* 0x0000541015037816 */ /* 0x000fc60000000004 */
[----:B------:R-:W-:Y:S01]  /*138f0*/  STL [R1+0x134], R6 ;  /* 0x0001340601007387 */ /* 0x000fe20000100800 */
[----:B----4-:R-:W-:-:S03]  /*13900*/  LOP3.LUT R20, R11, 0xffff, RZ, 0xc0, !PT ;  /* 0x0000ffff0b147812 */ /* 0x010fc600078ec0ff */
[----:B------:R0:W-:Y:S01]  /*13910*/  STL [R1+0x140], R3 ;  /* 0x0001400301007387 */ /* 0x0001e20000100800 */
[----:B------:R-:W-:Y:S02]  /*13920*/  LOP3.LUT R29, R29, 0xffff, RZ, 0xc0, !PT ;  /* 0x0000ffff1d1d7812 */ /* 0x000fe400078ec0ff */
[----:B------:R-:W-:Y:S02]  /*13930*/  LOP3.LUT R28, R28, 0xffff, RZ, 0xc0, !PT ;  /* 0x0000ffff1c1c7812 */ /* 0x000fe400078ec0ff */
[----:B0-----:R-:W-:Y:S02]  /*13940*/  LOP3.LUT R3, R9, 0xffff, RZ, 0xc0, !PT ;  /* 0x0000ffff09037812 */ /* 0x001fe400078ec0ff */
[----:B---3--:R-:W-:Y:S02]  /*13950*/  LOP3.LUT R21, R7, 0xffff, RZ, 0xc0, !PT ;  /* 0x0000ffff07157812 */ /* 0x008fe400078ec0ff */
[----:B------:R-:W-:Y:S02]  /*13960*/  LOP3.LUT R17, R17, 0xffff, RZ, 0xc0, !PT ;  /* 0x0000ffff11117812 */ /* 0x000fe400078ec0ff */
[----:B------:R-:W-:-:S05]  /*13970*/  LOP3.LUT R5, R5, 0xffff, RZ, 0xc0, !PT ;  /* 0x0000ffff05057812 */ /* 0x000fca00078ec0ff */
[----:B------:R-:W-:Y:S04]  /*13980*/  STL [R1+0x84], R5 ;  /* 0x0000840501007387 */ /* 0x000fe80000100800 */
[----:B------:R-:W-:Y:S01]  /*13990*/  STL [R1+0x88], R13 ;  /* 0x0000880d01007387 */ /* 0x000fe20000100800 */
[----:B------:R-:W-:Y:S02]  /*139a0*/  LOP3.LUT R0, R0, 0xffff, RZ, 0xc0, !PT ;  /* 0x0000ffff00007812 */ /* 0x000fe400078ec0ff */
[----:B------:R-:W-:-:S03]  /*139b0*/  LOP3.LUT R6, R2, 0xffff, RZ, 0xc0, !PT ;  /* 0x0000ffff02067812 */ /* 0x000fc600078ec0ff */
[----:B------:R0:W-:Y:S01]  /*139c0*/  STL [R1+0x98], R0 ;  /* 0x0000980001007387 */ /* 0x0001e20000100800 */
[----:B------:R-:W-:-:S03]  /*139d0*/  LOP3.LUT R2, R19, 0xffff, RZ, 0xc0, !PT ;  /* 0x0000ffff13027812 */ /* 0x000fc600078ec0ff */
[----:B------:R-:W2:Y:S04]  /*139e0*/  LDL.LU R11, [R1+0x18c] ;  /* 0x00018c00010b7983 */ /* 0x000ea80000300800 */
[----:B------:R-:W-:Y:S04]  /*139f0*/  STL [R1+0x9c], R6 ;  /* 0x00009c0601007387 */ /* 0x000fe80000100800 */
[----:B------:R-:W-:Y:S04]  /*13a00*/  STL [R1+0xf4], R20 ;  /* 0x0000f41401007387 */ /* 0x000fe80000100800 */
[----:B------:R-:W-:Y:S01]  /*13a10*/  STL [R1+0xb0], R29 ;  /* 0x0000b01d01007387 */ /* 0x000fe20000100800 */
[----:B------:R-:W-:-:S03]  /*13a20*/  LOP3.LUT R4, R18, 0xffff, RZ, 0xc0, !PT ;  /* 0x0000ffff12047812 */ /* 0x000fc600078ec0ff */
[----:B------:R-:W3:Y:S04]  /*13a30*/  LDL.LU R19, [R1+0x108] ;  /* 0x0001080001137983 */ /* 0x000ee80000300800 */
[----:B------:R-:W-:Y:S04]  /*13a40*/  STL [R1+0xf0], R28 ;  /* 0x0000f01c01007387 */ /* 0x000fe80000100800 */
[----:B------:R1:W-:Y:S01]  /*13a50*/  STL [R1+0xc8], R2 ;  /* 0x0000c80201007387 */ /* 0x0003e20000100800 */
[----:B0-----:R-:W-:-:S03]  /*13a60*/  PRMT R0, R0, 0x3340, R1 ;  /* 0x0000334000007816 */ /* 0x001fc60000000001 */
[----:B------:R-:W4:Y:S01]  /*13a70*/  LDL.LU R9, [R1+0x104] ;  /* 0x0001040001097983 */ /* 0x000f220000300800 */
[----:B------:R-:W-:-:S03]  /*13a80*/  PRMT R5, R5, 0x3340, R13 ;  /* 0x0000334005057816 */ /* 0x000fc6000000000d */
[----:B------:R-:W4:Y:S04]  /*13a90*/  LDL.LU R7, [R1+0xec] ;  /* 0x0000ec0001077983 */ /* 0x000f280000300800 */
[----:B------:R-:W-:Y:S04]  /*13aa0*/  STL [R1+0xe0], R3 ;  /* 0x0000e00301007387 */ /* 0x000fe80000100800 */
[----:B------:R0:W-:Y:S01]  /*13ab0*/  STL [R1+0xdc], R21 ;  /* 0x0000dc1501007387 */ /* 0x0001e20000100800 */
[----:B-1----:R-:W-:-:S03]  /*13ac0*/  PRMT R2, R2, 0x3340, R1 ;  /* 0x0000334002027816 */ /* 0x002fc60000000001 */
[----:B------:R1:W-:Y:S01]  /*13ad0*/  STL [R1+0xd8], R17 ;  /* 0x0000d81101007387 */ /* 0x0003e20000100800 */
[----:B------:R-:W-:-:S03]  /*13ae0*/  PRMT R6, R6, 0x3340, R29 ;  /* 0x0000334006067816 */ /* 0x000fc6000000001d */
[----:B------:R1:W-:Y:S01]  /*13af0*/  STL [R1+0x110], R4 ;  /* 0x0001100401007387 */ /* 0x0003e20000100800 */
[----:B------:R-:W-:-:S03]  /*13b00*/  PRMT R0, R5, 0x5410, R0 ;  /* 0x0000541005007816 */ /* 0x000fc60000000000 */
[----:B------:R-:W4:Y:S01]  /*13b10*/  LDL.LU R18, [R1+0xa0] ;  /* 0x0000a00001127983 */ /* 0x000f220000300800 */
[----:B------:R-:W-:-:S03]  /*13b20*/  PRMT R20, R20, 0x3340, R28 ;  /* 0x0000334014147816 */ /* 0x000fc6000000001c */
[----:B------:R-:W4:Y:S01]  /*13b30*/  LDL.LU R13, [R1+0x900] ;  /* 0x00090000010d7983 */ /* 0x000f220000300800 */
[----:B0-----:R-:W-:-:S03]  /*13b40*/  PRMT R21, R21, 0x3340, R17 ;  /* 0x0000334015157816 */ /* 0x001fc60000000011 */
[----:B------:R-:W4:Y:S01]  /*13b50*/  LDL.LU R29, [R1+0x8fc] ;  /* 0x0008fc00011d7983 */ /* 0x000f220000300800 */
[----:B------:R-:W-:-:S03]  /*13b60*/  PRMT R3, R3, 0x3340, R1 ;  /* 0x0000334003037816 */ /* 0x000fc60000000001 */
[----:B------:R-:W4:Y:S01]  /*13b70*/  LDL.LU R28, [R1+0x8f8] ;  /* 0x0008f800011c7983 */ /* 0x000f220000300800 */
[----:B------:R-:W-:-:S03]  /*13b80*/  PRMT R2, R6, 0x5410, R2 ;  /* 0x0000541006027816 */ /* 0x000fc60000000002 */
[----:B-1----:R-:W4:Y:S01]  /*13b90*/  LDL.LU R17, [R1+0x8f4] ;  /* 0x0008f40001117983 */ /* 0x002f220000300800 */
[----:B------:R-:W-:-:S03]  /*13ba0*/  PRMT R20, R20, 0x5410, R3 ;  /* 0x0000541014147816 */ /* 0x000fc60000000003 */
[----:B------:R-:W4:Y:S04]  /*13bb0*/  LDL.LU R5, [R1+0x190] ;  /* 0x0001900001057983 */ /* 0x000f280000300800 */
[----:B------:R0:W-:Y:S01]  /*13bc0*/  STL [R1+0x12c], R0 ;  /* 0x00012c0001007387 */ /* 0x0001e20000100800 */
[----:B------:R-:W-:-:S03]  /*13bd0*/  PRMT R4, R4, 0x3340, R1 ;  /* 0x0000334004047816 */ /* 0x000fc60000000001 */
[----:B0-----:R-:W4:Y:S04]  /*13be0*/  LDL.LU R0, [R1+0x178] ;  /* 0x0001780001007983 */ /* 0x001f280000300800 */
[----:B------:R-:W4:Y:S04]  /*13bf0*/  LDL.LU R6, [R1+0x10c] ;  /* 0x00010c0001067983 */ /* 0x000f280000300800 */
[----:B------:R0:W-:Y:S04]  /*13c00*/  STL [R1+0x128], R2 ;  /* 0x0001280201007387 */ /* 0x0001e80000100800 */
[----:B0-----:R-:W4:Y:S04]  /*13c10*/  LDL.LU R2, [R1+0xe8] ;  /* 0x0000e80001027983 */ /* 0x001f280000300800 */
[----:B------:R-:W4:Y:S04]  /*13c20*/  LDL.LU R3, [R1+0xe4] ;  /* 0x0000e40001037983 */ /* 0x000f280000300800 */
[----:B------:R0:W-:Y:S02]  /*13c30*/  STL [R1+0x120], R20 ;  /* 0x0001201401007387 */ /* 0x0001e40000100800 */
[----:B0-----:R-:W-:-:S02]  /*13c40*/  PRMT R20, R21, 0x5410, R4 ;  /* 0x0000541015147816 */ /* 0x001fc40000000004 */
[----:B------:R-:W4:Y:S04]  /*13c50*/  LDL.LU R21, [R1+0xa8] ;  /* 0x0000a80001157983 */ /* 0x000f280000300800 */
[----:B------:R-:W4:Y:S04]  /*13c60*/  LDL.LU R4, [R1+0x8c] ;  /* 0x00008c0001047983 */ /* 0x000f280000300800 */
[----:B------:R3:W-:Y:S01]  /*13c70*/  STL [R1+0x130], R20 ;  /* 0x0001301401007387 */ /* 0x0007e20000100800 */
[----:B--2---:R-:W-:Y:S02]  /*13c80*/  LOP3.LUT R11, R11, 0xffff, RZ, 0xc0, !PT ;  /* 0x0000ffff0b0b7812 */ /* 0x004fe400078ec0ff */
[----:B---3--:R-:W-:-:S02]  /*13c90*/  LOP3.LUT R20, R19, 0xffff, RZ, 0xc0, !PT ;  /* 0x0000ffff13147812 */ /* 0x008fc400078ec0ff */
[----:B----4-:R-:W-:Y:S02]  /*13ca0*/  LOP3.LUT R9, R9, 0xffff, RZ, 0xc0, !PT ;  /* 0x0000ffff09097812 */ /* 0x010fe400078ec0ff */
[----:B------:R-:W-:Y:S02]  /*13cb0*/  LOP3.LUT R7, R7, 0xffff, RZ, 0xc0, !PT ;  /* 0x0000ffff07077812 */ /* 0x000fe400078ec0ff */
[----:B------:R-:W-:Y:S02]  /*13cc0*/  LOP3.LUT R18, R18, 0xffff, RZ, 0xc0, !PT ;  /* 0x0000ffff12127812 */ /* 0x000fe400078ec0ff */
[----:B------:R-:W-:-:S05]  /*13cd0*/  LOP3.LUT R5, R5, 0xffff, RZ, 0xc0, !PT ;  /* 0x0000ffff05057812 */ /* 0x000fca00078ec0ff */
[----:B------:R-:W-:Y:S04]  /*13ce0*/  STL [R1+0xc4], R5 ;  /* 0x0000c40501007387 */ /* 0x000fe80000100800 */
[----:B------:R-:W-:Y:S01]  /*13cf0*/  STL [R1+0xc0], R11 ;  /* 0x0000c00b01007387 */ /* 0x000fe20000100800 */
[----:B------:R-:W-:Y:S02]  /*13d00*/  LOP3.LUT R0, R0, 0xffff, RZ, 0xc0, !PT ;  /* 0x0000ffff00007812 */ /* 0x000fe400078ec0ff */
[----:B------:R-:W-:-:S03]  /*13d10*/  LOP3.LUT R6, R6, 0xffff, RZ, 0xc0, !PT ;  /* 0x0000ffff06067812 */ /* 0x000fc600078ec0ff */
[----:B------:R0:W-:Y:S04]  /*13d20*/  STL [R1+0xbc], R0 ;  /* 0x0000bc0001007387 */ /* 0x0001e80000100800 */
[----:B------:R-:W2:Y:S04]  /*13d30*/  LDL.LU R19, [R1+0x44] ;  /* 0x0000440001137983 */ /* 0x000ea80000300800 */
[----:B------:R-:W-:Y:S01]  /*13d40*/  STL [R1+0xb8], R6 ;  /* 0x0000b80601007387 */ /* 0x000fe20000100800 */
[----:B------:R-:W-:-:S03]  /*13d50*/  LOP3.LUT R2, R2, 0xffff, RZ, 0xc0, !PT ;  /* 0x0000ffff02027812 */ /* 0x000fc600078ec0ff */
[----:B------:R-:W-:Y:S01]  /*13d60*/  STL [R1+0x100], R20 ;  /* 0x0001001401007387 */ /* 0x000fe20000100800 */
[----:B------:R-:W-:-:S03]  /*13d70*/  LOP3.LUT R3, R3, 0xffff, RZ, 0xc0, !PT ;  /* 0x0000ffff03037812 */ /* 0x000fc600078ec0ff */
[----:B------:R-:W-:Y:S01]  /*13d80*/  STL [R1+0xb4], R9 ;  /* 0x0000b40901007387 */ /* 0x000fe20000100800 */
[----:B0-----:R-:W-:-:S03]  /*13d90*/  PRMT R0, R0, 0x3340, R1 ;  /* 0x0000334000007816 */ /* 0x001fc60000000001 */
[----:B------:R-:W-:Y:S01]  /*13da0*/  STL [R1+0xfc], R7 ;  /* 0x0000fc0701007387 */ /* 0x000fe20000100800 */
[----:B------:R-:W-:-:S03]  /*13db0*/  PRMT R5, R5, 0x3340, R11 ;  /* 0x0000334005057816 */ /* 0x000fc6000000000b */
[----:B------:R0:W-:Y:S01]  /*13dc0*/  STL [R1+0xe8], R2 ;  /* 0x0000e80201007387 */ /* 0x0001e20000100800 */
[----:B------:R-:W-:-:S03]  /*13dd0*/  LOP3.LUT R21, R21, 0xffff, RZ, 0xc0, !PT ;  /* 0x0000ffff15157812 */ /* 0x000fc600078ec0ff */
[----:B------:R1:W-:Y:S01]  /*13de0*/  STL [R1+0xf8], R3 ;  /* 0x0000f80301007387 */ /* 0x0003e20000100800 */
[----:B------:R-:W-:-:S03]  /*13df0*/  LOP3.LUT R4, R4, 0xffff, RZ, 0xc0, !PT ;  /* 0x0000ffff04047812 */ /* 0x000fc600078ec0ff */
[----:B------:R3:W-:Y:S01]  /*13e00*/  STL [R1+0xec], R21 ;  /* 0x0000ec1501007387 */ /* 0x0007e20000100800 */
[----:B0-----:R-:W-:Y:S02]  /*13e10*/  PRMT R2, R2, 0x3340, R1 ;  /* 0x0000334002027816 */ /* 0x001fe40000000001 */
[----:B------:R-:W-:Y:S01]  /*13e20*/  PRMT R6, R6, 0x3340, R9 ;  /* 0x0000334006067816 */ /* 0x000fe20000000009 */
[----:B------:R0:W-:Y:S01]  /*13e30*/  STL [R1+0xe4], R18 ;  /* 0x0000e41201007387 */ /* 0x0001e20000100800 */
[----:B------:R-:W-:-:S03]  /*13e40*/  PRMT R0, R5, 0x5410, R0 ;  /* 0x0000541005007816 */ /* 0x000fc60000000000 */
[----:B------:R4:W-:Y:S01]  /*13e50*/  STL [R1+0x104], R4 ;  /* 0x0001040401007387 */ /* 0x0009e20000100800 */
[----:B------:R-:W-:-:S03]  /*13e60*/  PRMT R20, R20, 0x3340, R7 ;  /* 0x0000334014147816 */ /* 0x000fc60000000007 */
[----:B------:R-:W2:Y:S01]  /*13e70*/  LDL.LU R11, [R1+0x8f0] ;  /* 0x0008f000010b7983 */ /* 0x000ea20000300800 */
[----:B-1----:R-:W-:Y:S02]  /*13e80*/  PRMT R3, R3, 0x3340, R1 ;  /* 0x0000334003037816 */ /* 0x002fe40000000001 */
[----:B---3--:R-:W-:Y:S01]  /*13e90*/  PRMT R21, R21, 0x3340, R18 ;  /* 0x0000334015157816 */ /* 0x008fe20000000012 */
[----:B------:R-:W3:Y:S01]  /*13ea0*/  LDL.LU R9, [R1+0x8ec] ;  /* 0x0008ec0001097983 */ /* 0x000ee20000300800 */
[----:B------:R-:W-:-:S03]  /*13eb0*/  PRMT R2, R6, 0x5410, R2 ;  /* 0x0000541006027816 */ /* 0x000fc60000000002 */
[----:B------:R-:W3:Y:S01]  /*13ec0*/  LDL.LU R7, [R1+0x8e8] ;  /* 0x0008e80001077983 */ /* 0x000ee20000300800 */
[----:B------:R-:W-:-:S03]  /*13ed0*/  PRMT R20, R20, 0x5410, R3 ;  /* 0x0000541014147816 */ /* 0x000fc60000000003 */
[----:B0-----:R-:W3:Y:S04]  /*13ee0*/  LDL.LU R18, [R1+0x8e4] ;  /* 0x0008e40001127983 */ /* 0x001ee80000300800 */
[----:B------:R-:W3:Y:S01]  /*13ef0*/  LDL.LU R5, [R1+0x4c] ;  /* 0x00004c0001057983 */ /* 0x000ee20000300800 */
[----:B----4-:R-:W-:-:S03]  /*13f00*/  PRMT R4, R4, 0x3340, R1 ;  /* 0x0000334004047816 */ /* 0x010fc60000000001 */
[----:B------:R0:W-:Y:S01]  /*13f10*/  STL [R1+0x11c], R0 ;  /* 0x00011c0001007387 */ /* 0x0001e20000100800 */
[----:B------:R-:W-:-:S03]  /*13f20*/  PRMT R4, R21, 0x5410, R4 ;  /* 0x0000541015047816 */ /* 0x000fc60000000004 */
[----:B0-----:R-:W4:Y:S04]  /*13f30*/  LDL.LU R0, [R1+0x3c] ;  /* 0x00003c0001007983 */ /* 0x001f280000300800 */
[----:B------:R-:W4:Y:S04]  /*13f40*/  LDL.LU R6, [R1+0xcc] ;  /* 0x0000cc0001067983 */ /* 0x000f280000300800 */
[----:B------:R0:W-:Y:S04]  /*13f50*/  STL [R1+0x118], R2 ;  /* 0x0001180201007387 */ /* 0x0001e80000100800 */
[----:B0-----:R-:W4:Y:S04]  /*13f60*/  LDL.LU R2, [R1+0x38] ;  /* 0x0000380001027983 */ /* 0x001f280000300800 */
[----:B------:R-:W4:Y:S04]  /*13f70*/  LDL.LU R3, [R1+0xa4] ;  /* 0x0000a40001037983 */ /* 0x000f280000300800 */
[----:B------:R0:W-:Y:S04]  /*13f80*/  STL [R1+0x10c], R20 ;  /* 0x00010c1401007387 */ /* 0x0001e80000100800 */
[----:B0-----:R-:W4:Y:S04]  /*13f90*/  LDL.LU R20, [R1+0xc] ;  /* 0x00000c0001147983 */ /* 0x001f280000300800 */
[----:B------:R-:W4:Y:S04]  /*13fa0*/  LDL.LU R21, [R1+0xac] ;  /* 0x0000ac0001157983 */ /* 0x000f280000300800 */
[----:B------:R0:W-:Y:S04]  /*13fb0*/  STL [R1+0x108], R4 ;  /* 0x0001080401007387 */ /* 0x0001e80000100800 */
[----:B0-----:R-:W4:Y:S01]  /*13fc0*/  LDL.LU R4, [R1+0x40] ;  /* 0x0000400001047983 */ /* 0x001f220000300800 */
[----:B--2---:R-:W-:-:S02]  /*13fd0*/  LOP3.LUT R19, R19, 0xffff, RZ, 0xc0, !PT ;  /* 0x0000ffff13137812 */ /* 0x004fc400078ec0ff */
[----:B---3--:R-:W-:Y:S02]  /*13fe0*/  LOP3.LUT R5, R5, 0xffff, RZ, 0xc0, !PT ;  /* 0x0000ffff05057812 */ /* 0x008fe400078ec0ff */
[----:B----4-:R-:W-:-:S05]  /*13ff0*/  LOP3.LUT R6, R6, 0xffff, RZ, 0xc0, !PT ;  /* 0x0000ffff06067812 */ /* 0x010fca00078ec0ff */
[----:B------:R0:W-:Y:S01]  /*14000*/  STL [R1+0xcc], R6 ;  /* 0x0000cc0601007387 */ /* 0x0001e20000100800 */
[----:B------:R-:W-:Y:S02]  /*14010*/  LOP3.LUT R3, R3, 0xffff, RZ, 0xc0, !PT ;  /* 0x0000ffff03037812 */ /* 0x000fe400078ec0ff */
[----:B------:R-:W-:-:S05]  /*14020*/  LOP3.LUT R21, R21, 0xffff, RZ, 0xc0, !PT ;  /* 0x0000ffff15157812 */ /* 0x000fca00078ec0ff */
[----:B------:R-:W-:Y:S01]  /*14030*/  STL [R1+0xa8], R21 ;  /* 0x0000a81501007387 */ /* 0x000fe20000100800 */
[----:B0-----:R-:W-:-:S03]  /*14040*/  PRMT R6, R6, 0x3340, R21 ;  /* 0x0000334006067816 */ /* 0x001fc60000000015 */
[----:B------:R0:W-:Y:S01]  /*14050*/  STL [R1+0xa4], R3 ;  /* 0x0000a40301007387 */ /* 0x0001e20000100800 */
[----:B------:R-:W-:-:S03]  /*14060*/  LOP3.LUT R4, R4, 0xffff, RZ, 0xc0, !PT ;  /* 0x0000ffff04047812 */ /* 0x000fc600078ec0ff */
[----:B------:R1:W-:Y:S01]  /*14070*/  STL [R1+0xa0], R5 ;  /* 0x0000a00501007387 */ /* 0x0003e20000100800 */
[----:B0-----:R-:W-:-:S03]  /*14080*/  PRMT R3, R3, 0x3340, R1 ;  /* 0x0000334003037816 */ /* 0x001fc60000000001 */
[----:B------:R0:W-:Y:S01]  /*14090*/  STL [R1+0x8c], R19 ;  /* 0x00008c1301007387 */ /* 0x0001e20000100800 */
[----:B------:R-:W-:-:S03]  /*140a0*/  PRMT R6, R6, 0x5410, R3 ;  /* 0x0000541006067816 */ /* 0x000fc60000000003 */
[----:B------:R2:W-:Y:S01]  /*140b0*/  STL [R1+0x3c4], R4 ;  /* 0x0003c40401007387 */ /* 0x0005e20000100800 */
[----:B-1----:R-:W-:-:S03]  /*140c0*/  PRMT R5, R5, 0x3340, R19 ;  /* 0x0000334005057816 */ /* 0x002fc60000000013 */
[----:B------:R-:W3:Y:S04]  /*140d0*/  LDL.LU R21, [R1+0x64] ;  /* 0x0000640001157983 */ /* 0x000ee80000300800 */
[----:B0-----:R-:W4:Y:S01]  /*140e0*/  LDL.LU R19, [R1+0x8e0] ;  /* 0x0008e00001137983 */ /* 0x001f220000300800 */
[----:B--2---:R-:W-:-:S03]  /*140f0*/  PRMT R4, R4, 0x3340, R1 ;  /* 0x0000334004047816 */ /* 0x004fc60000000001 */
[----:B------:R0:W-:Y:S01]  /*14100*/  STL [R1+0xac], R6 ;  /* 0x0000ac0601007387 */ /* 0x0001e20000100800 */
[----:B------:R-:W-:-:S03]  /*14110*/  PRMT R4, R5, 0x5410, R4 ;  /* 0x0000541005047816 */ /* 0x000fc60000000004 */
[----:B0-----:R-:W2:Y:S04]  /*14120*/  LDL.LU R6, [R1+0x5c] ;  /* 0x00005c0001067983 */ /* 0x001ea80000300800 */
[----:B------:R-:W2:Y:S01]  /*14130*/  LDL.LU R5, [R1+0x58] ;  /* 0x0000580001057983 */ /* 0x000ea20000300800 */
[----:B------:R-:W0:Y:S01]  /*14140*/  S2R R3, SR_TID.X ;  /* 0x0000000000037919 */ /* 0x000e220000002100 */
[----:B------:R-:W-:Y:S02]  /*14150*/  SHF.R.U32.HI R0, RZ, 0x8, R0 ;  /* 0x00000008ff007819 */ /* 0x000fe40000011600 */
[----:B------:R-:W-:Y:S02]  /*14160*/  SHF.R.U32.HI R2, RZ, 0x8, R2 ;  /* 0x00000008ff027819 */ /* 0x000fe40000011602 */
[----:B------:R-:W-:-:S02]  /*14170*/  LOP3.LUT R0, R0, 0xffff, RZ, 0xc0, !PT ;  /* 0x0000ffff00007812 */ /* 0x000fc400078ec0ff */
[----:B------:R-:W-:Y:S01]  /*14180*/  LOP3.LUT R2, R2, 0xffff, RZ, 0xc0, !PT ;  /* 0x0000ffff02027812 */ /* 0x000fe200078ec0ff */
[----:B------:R1:W-:Y:S03]  /*14190*/  STL [R1+0x308], R4 ;  /* 0x0003080401007387 */ /* 0x0003e60000100800 */
[----:B------:R-:W-:Y:S01]  /*141a0*/  PRMT R2, R0, 0x3340, R2 ;  /* 0x0000334000027816 */ /* 0x000fe20000000002 */
[----:B-1----:R-:W3:Y:S01]  /*141b0*/  LDL.LU R4, [R1+0x54] ;  /* 0x0000540001047983 */ /* 0x002ee20000300800 */
[----:B0-----:R-:W-:-:S05]  /*141c0*/  LOP3.LUT R3, R3, 0x100, RZ, 0xc0, !PT ;  /* 0x0000010003037812 */ /* 0x001fca00078ec0ff */
[----:B----4-:R-:W-:Y:S02]  /*141d0*/  IMAD.IADD R3, R3, 0x1, R19 ;  /* 0x0000000103037824 */ /* 0x010fe400078e0213 */
[----:B------:R-:W4:Y:S04]  /*141e0*/  LDL.LU R19, [R1+0x6c] ;  /* 0x00006c0001137983 */ /* 0x000f280000300800 */
[----:B------:R0:W-:Y:S04]  /*141f0*/  STL [R1+0x88c], R3 ;  /* 0x00088c0301007387 */ /* 0x0001e80000100800 */
[----:B0-----:R-:W4:Y:S01]  /*14200*/  LDL.LU R3, [R1+0x34] ;  /* 0x0000340001037983 */ /* 0x001f220000300800 */
[----:B--2---:R-:W-:-:S04]  /*14210*/  SHF.R.U32.HI R0, RZ, 0x8, R5 ;  /* 0x00000008ff007819 */ /* 0x004fc80000011605 */
[----:B------:R-:W-:Y:S01]  /*14220*/  LOP3.LUT R0, R0, 0xffff, RZ, 0xc0, !PT ;  /* 0x0000ffff00007812 */ /* 0x000fe200078ec0ff */
[----:B------:R0:W-:Y:S03]  /*14230*/  STL [R1+0x70], R2 ;  /* 0x0000700201007387 */ /* 0x0001e60000100800 */
[----:B------:R-:W-:Y:S02]  /*14240*/  PRMT R5, R0, 0x3340, R1 ;  /* 0x0000334000057816 */ /* 0x000fe40000000001 */
[----:B0-----:R-:W-:Y:S02]  /*14250*/  SHF.R.U32.HI R2, RZ, 0x8, R20 ;  /* 0x00000008ff027819 */ /* 0x001fe40000011614 */
[----:B------:R-:W2:Y:S04]  /*14260*/  LDL.LU R20, [R1+0x90] ;  /* 0x0000900001147983 */ /* 0x000ea80000300800 */
[----:B------:R-:W2:Y:S01]  /*14270*/  LDL.LU R0, [R1+0x50] ;  /* 0x0000500001007983 */ /* 0x000ea20000300800 */
[----:B------:R-:W-:-:S02]  /*14280*/  SHF.R.U32.HI R7, RZ, 0x8, R7 ;  /* 0x00000008ff077819 */ /* 0x000fc40000011607 */
[----:B------:R-:W-:Y:S02]  /*14290*/  LOP3.LUT R2, R2, 0xffff, RZ, 0xc0, !PT ;  /* 0x0000ffff02027812 */ /* 0x000fe400078ec0ff */
[----:B------:R-:W-:Y:S02]  /*142a0*/  LOP3.LUT R7, R7, 0xffff, RZ, 0xc0, !PT ;  /* 0x0000ffff07077812 */ /* 0x000fe400078ec0ff */
[----:B------:R-:W-:Y:S02]  /*142b0*/  SHF.R.U32.HI R11, RZ, 0x8, R11 ;  /* 0x00000008ff0b7819 */ /* 0x000fe4000001160b */
[----:B------:R-:W-:Y:S02]  /*142c0*/  SHF.R.U32.HI R9, RZ, 0x8, R9 ;  /* 0x00000008ff097819 */ /* 0x000fe40000011609 */
[----:B------:R-:W-:Y:S02]  /*142d0*/  PRMT R2, R2, 0x3340, R7 ;  /* 0x0000334002027816 */ /* 0x000fe40000000007 */
[----:B------:R-:W-:-:S02]  /*142e0*/  LOP3.LUT R9, R9, 0xffff, RZ, 0xc0, !PT ;  /* 0x0000ffff09097812 */ /* 0x000fc400078ec0ff */
[----:B------:R-:W-:Y:S01]  /*142f0*/  LOP3.LUT R11, R11, 0xffff, RZ, 0xc0, !PT ;  /* 0x0000ffff0b0b7812 */ /* 0x000fe200078ec0ff */
[----:B------:R0:W-:Y:S01]  /*14300*/  STL [R1+0x60], R2 ;  /* 0x0000600201007387 */ /* 0x0001e20000100800 */
[----:B------:R-:W-:Y:S02]  /*14310*/  SHF.R.U32.HI R18, RZ, 0x8, R18 ;  /* 0x00000008ff127819 */ /* 0x000fe40000011612 */
[----:B------:R-:W-:Y:S02]  /*14320*/  SHF.R.U32.HI R6, RZ, 0x8, R6 ;  /* 0x00000008ff067819 */ /* 0x000fe40000011606 */
[----:B---3--:R-:W-:Y:S02]  /*14330*/  SHF.R.U32.HI R4, RZ, 0x8, R4 ;  /* 0x00000008ff047819 */ /* 0x008fe40000011604 */
[----:B------:R-:W-:Y:S02]  /*14340*/  LOP3.LUT R18, R18, 0xffff, RZ, 0xc0, !PT ;  /* 0x0000ffff12127812 */ /* 0x000fe400078ec0ff */
[----:B0-----:R-:W-:-:S02]  /*14350*/  PRMT R2, R11, 0x3340, R9 ;  /* 0x000033400b027816 */ /* 0x001fc40000000009 */
[----:B------:R-:W-:Y:S02]  /*14360*/  LOP3.LUT R4, R4, 0xffff, RZ, 0xc0, !PT ;  /* 0x0000ffff04047812 */ /* 0x000fe400078ec0ff */
[----:B------:R-:W-:Y:S01]  /*14370*/  LOP3.LUT R6, R6, 0xffff, RZ, 0xc0, !PT ;  /* 0x0000ffff06067812 */ /* 0x000fe200078ec0ff */
[----:B------:R4:W-:Y:S01]  /*14380*/  STL [R1+0x68], R2 ;  /* 0x0000680201007387 */ /* 0x0009e20000100800 */
[----:B------:R-:W-:Y:S02]  /*14390*/  PRMT R7, R18, 0x3340, R1 ;  /* 0x0000334012077816 */ /* 0x000fe40000000001 */
[----:B------:R-:W-:Y:S01]  /*143a0*/  PRMT R4, R6, 0x3340, R4 ;  /* 0x0000334006047816 */ /* 0x000fe20000000004 */
[----:B------:R-:W3:Y:S01]  /*143b0*/  LDL.LU R18, [R1+0x78] ;  /* 0x0000780001127983 */ /* 0x000ee20000300800 */
[----:B----4-:R-:W-:-:S03]  /*143c0*/  SHF.R.U32.HI R2, RZ, 0x8, R19 ;  /* 0x00000008ff027819 */ /* 0x010fc60000011613 */
[----:B------:R-:W4:Y:S01]  /*143d0*/  LDL.LU R19, [R1+0x74] ;  /* 0x0000740001137983 */ /* 0x000f220000300800 */
[----:B------:R-:W-:-:S03]  /*143e0*/  SHF.R.U32.HI R11, RZ, 0x8, R3 ;  /* 0x00000008ff0b7819 */ /* 0x000fc60000011603 */
[----:B------:R-:W4:Y:S01]  /*143f0*/  LDL.LU R3, [R1+0x4] ;  /* 0x0000040001037983 */ /* 0x000f220000300800 */
[----:B------:R-:W-:-:S04]  /*14400*/  LOP3.LUT R11, R11, 0xffff, RZ, 0xc0, !PT ;  /* 0x0000ffff0b0b7812 */ /* 0x000fc800078ec0ff */
[----:B------:R-:W-:Y:S02]  /*14410*/  PRMT R11, R11, 0x3340, R1 ;  /* 0x000033400b0b7816 */ /* 0x000fe40000000001 */
[----:B--2---:R-:W-:Y:S02]  /*14420*/  SHF.R.U32.HI R9, RZ, 0x8, R0 ;  /* 0x00000008ff097819 */ /* 0x004fe40000011600 */
[----:B------:R-:W-:Y:S02]  /*14430*/  SHF.R.U32.HI R0, RZ, 0x8, R21 ;  /* 0x00000008ff007819 */ /* 0x000fe40000011615 */
[----:B------:R-:W2:Y:S04]  /*14440*/  LDL.LU R21, [R1] ;  /* 0x0000000001157983 */ /* 0x000ea80000300800 */
[----:B------:R-:W2:Y:S04]  /*14450*/  LDL.LU R6, [R1+0x7c] ;  /* 0x00007c0001067983 */ /* 0x000ea80000300800 */
[----:B------:R-:W-:Y:S04]  /*14460*/  STL [R1+0x64], R4 ;  /* 0x0000640401007387 */ /* 0x000fe80000100800 */
[----:B------:R0:W-:Y:S04]  /*14470*/  STL [R1+0x8dc], R11 ;  /* 0x0008dc0b01007387 */ /* 0x0001e80000100800 */
[----:B0-----:R-:W2:Y:S01]  /*14480*/  LDL.LU R11, [R1+0x8] ;  /* 0x00000800010b7983 */ /* 0x001ea20000300800 */
[----:B------:R-:W-:-:S02]  /*14490*/  LOP3.LUT R0, R0, 0xffff, RZ, 0xc0, !PT ;  /* 0x0000ffff00007812 */ /* 0x000fc400078ec0ff */
[----:B------:R-:W-:Y:S02]  /*144a0*/  LOP3.LUT R2, R2, 0xffff, RZ, 0xc0, !PT ;  /* 0x0000ffff02027812 */ /* 0x000fe400078ec0ff */
[----:B------:R-:W-:Y:S02]  /*144b0*/  SHF.R.U32.HI R17, RZ, 0x8, R17 ;  /* 0x00000008ff117819 */ /* 0x000fe40000011611 */
[----:B------:R-:W-:Y:S02]  /*144c0*/  PRMT R2, R2, 0x3340, R0 ;  /* 0x0000334002027816 */ /* 0x000fe40000000000 */
[----:B------:R-:W-:Y:S02]  /*144d0*/  SHF.R.U32.HI R0, RZ, 0x8, R20 ;  /* 0x00000008ff007819 */ /* 0x000fe40000011614 */
[----:B------:R-:W-:Y:S01]  /*144e0*/  SHF.R.U32.HI R29, RZ, 0x8, R29 ;  /* 0x00000008ff1d7819 */ /* 0x000fe2000001161d */
[----:B------:R-:W2:Y:S01]  /*144f0*/  LDL.LU R20, [R1+0x94] ;  /* 0x0000940001147983 */ /* 0x000ea20000300800 */
[----:B------:R-:W-:-:S02]  /*14500*/  SHF.R.U32.HI R28, RZ, 0x8, R28 ;  /* 0x00000008ff1c7819 */ /* 0x000fc4000001161c */
[----:B------:R-:W-:Y:S02]  /*14510*/  SHF.R.U32.HI R13, RZ, 0x8, R13 ;  /* 0x00000008ff0d7819 */ /* 0x000fe4000001160d */
[----:B------:R-:W-:Y:S02]  /*14520*/  SHF.R.U32.HI R15, RZ, 0x8, R15 ;  /* 0x00000008ff0f7819 */ /* 0x000fe4000001160f */
[----:B------:R-:W-:Y:S01]  /*14530*/  LOP3.LUT R0, R0, 0xffff, RZ, 0xc0, !PT ;  /* 0x0000ffff00007812 */ /* 0x000fe200078ec0ff */
[----:B------:R0:W-:Y:S01]  /*14540*/  STL [R1+0x6c], R2 ;  /* 0x00006c0201007387 */ /* 0x0001e20000100800 */
[----:B------:R-:W-:Y:S02]  /*14550*/  LOP3.LUT R17, R17, 0xffff, RZ, 0xc0, !PT ;  /* 0x0000ffff11117812 */ /* 0x000fe400078ec0ff */
[----:B------:R-:W-:Y:S02]  /*14560*/  LOP3.LUT R28, R28, 0xffff, RZ, 0xc0, !PT ;  /* 0x0000ffff1c1c7812 */ /* 0x000fe400078ec0ff */
[----:B------:R-:W-:-:S02]  /*14570*/  LOP3.LUT R29, R29, 0xffff, RZ, 0xc0, !PT ;  /* 0x0000ffff1d1d7812 */ /* 0x000fc400078ec0ff */
[----:B------:R-:W-:Y:S02]  /*14580*/  LOP3.LUT R4, R15, 0xffff, RZ, 0xc0, !PT ;  /* 0x0000ffff0f047812 */ /* 0x000fe400078ec0ff */
[----:B0-----:R-:W-:Y:S02]  /*14590*/  LOP3.LUT R2, R13, 0xffff, RZ, 0xc0, !PT ;  /* 0x0000ffff0d027812 */ /* 0x001fe400078ec0ff */
[--C-:B------:R-:W-:Y:S02]  /*145a0*/  PRMT R13, R0, 0x3340, R1.reuse ;  /* 0x00003340000d7816 */ /* 0x100fe40000000001 */
[----:B------:R-:W-:Y:S02]  /*145b0*/  PRMT R15, R17, 0x3340, R1 ;  /* 0x00003340110f7816 */ /* 0x000fe40000000001 */
[----:B------:R-:W-:Y:S01]  /*145c0*/  PRMT R0, R29, 0x3340, R28 ;  /* 0x000033401d007816 */ /* 0x000fe2000000001c */
[----:B------:R-:W-:Y:S04]  /*145d0*/  STL [R1+0x8d8], R13 ;  /* 0x0008d80d01007387 */ /* 0x000fe80000100800 */
[----:B------:R-:W-:Y:S04]  /*145e0*/  STL [R1+0x8d4], R15 ;  /* 0x0008d40f01007387 */ /* 0x000fe80000100800 */
[----:B------:R0:W-:Y:S02]  /*145f0*/  STL [R1+0x54], R0 ;  /* 0x0000540001007387 */ /* 0x0001e40000100800 */
[----:B0-----:R-:W-:-:S05]  /*14600*/  PRMT R0, R4, 0x3340, R2 ;  /* 0x0000334004007816 */ /* 0x001fca0000000002 */
[----:B------:R-:W-:Y:S04]  /*14610*/  STL [R1+0x5c], R0 ;  /* 0x00005c0001007387 */ /* 0x000fe80000100800 */
[----:B------:R-:W2:Y:S01]  /*14620*/  LDL.LU R15, [R1+0x20] ;  /* 0x00002000010f7983 */ /* 0x000ea20000300800 */
[----:B---3--:R-:W-:-:S03]  /*14630*/  SHF.R.U32.HI R4, RZ, 0x8, R18 ;  /* 0x00000008ff047819 */ /* 0x008fc60000011612 */
[----:B------:R-:W3:Y:S04]  /*14640*/  LDL.LU R29, [R1+0x30] ;  /* 0x00003000011d7983 */ /* 0x000ee80000300800 */
[----:B------:R-:W3:Y:S04]  /*14650*/  LDL.LU R28, [R1+0x2c] ;  /* 0x00002c00011c7983 */ /* 0x000ee80000300800 */
[----:B------:R-:W3:Y:S01]  /*14660*/  LDL.LU R13, [R1+0x28] ;  /* 0x00002800010d7983 */ /* 0x000ee20000300800 */
[----:B------:R-:W-:Y:S02]  /*14670*/  LOP3.LUT R4, R4, 0xffff, RZ, 0xc0, !PT ;  /* 0x0000ffff04047812 */ /* 0x000fe400078ec0ff */
[----:B----4-:R-:W-:-:S04]  /*14680*/  SHF.R.U32.HI R19, RZ, 0x8, R19 ;  /* 0x00000008ff137819 */ /* 0x010fc80000011613 */
[----:B------:R-:W-:-:S04]  /*14690*/  LOP3.LUT R19, R19, 0xffff, RZ, 0xc0, !PT ;  /* 0x0000ffff13137812 */ /* 0x000fc800078ec0ff */
[----:B------:R-:W-:Y:S02]  /*146a0*/  PRMT R19, R19, 0x3340, R1 ;  /* 0x0000334013137816 */ /* 0x000fe40000000001 */
[----:B------:R-:W-:Y:S02]  /*146b0*/  SHF.R.U32.HI R2, RZ, 0x8, R3 ;  /* 0x00000008ff027819 */ /* 0x000fe40000011603 */
[----:B--2---:R-:W-:Y:S02]  /*146c0*/  SHF.R.U32.HI R17, RZ, 0x8, R11 ;  /* 0x00000008ff117819 */ /* 0x004fe4000001160b */
[----:B------:R-:W2:Y:S04]  /*146d0*/  LDL.LU R11, [R1+0x24] ;  /* 0x00002400010b7983 */ /* 0x000ea80000300800 */
[----:B------:R-:W4:Y:S01]  /*146e0*/  LDL.LU R18, [R1+0x1c] ;  /* 0x00001c0001127983 */ /* 0x000f220000300800 */
[----:B------:R-:W-:-:S02]  /*146f0*/  SHF.R.U32.HI R6, RZ, 0x8, R6 ;  /* 0x00000008ff067819 */ /* 0x000fc40000011606 */
[----:B------:R-:W-:Y:S02]  /*14700*/  LOP3.LUT R17, R17, 0xffff, RZ, 0xc0, !PT ;  /* 0x0000ffff11117812 */ /* 0x000fe400078ec0ff */
[----:B------:R-:W-:Y:S02]  /*14710*/  LOP3.LUT R6, R6, 0xffff, RZ, 0xc0, !PT ;  /* 0x0000ffff06067812 */ /* 0x000fe400078ec0ff */
[----:B------:R-:W-:Y:S02]  /*14720*/  PRMT R17, R17, 0x3340, R1 ;  /* 0x0000334011117816 */ /* 0x000fe40000000001 */
[----:B------:R-:W-:-:S03]  /*14730*/  PRMT R3, R6, 0x3340, R4 ;  /* 0x0000334006037816 */ /* 0x000fc60000000004 */
[----:B------:R-:W-:Y:S04]  /*14740*/  STL [R1+0x8d0], R17 ;  /* 0x0008d01101007387 */ /* 0x000fe80000100800 */
[----:B------:R-:W-:Y:S04]  /*14750*/  STL [R1+0x8cc], R19 ;  /* 0x0008cc1301007387 */ /* 0x000fe80000100800 */
[----:B------:R0:W-:Y:S04]  /*14760*/  STL [R1+0x3c], R3 ;  /* 0x00003c0301007387 */ /* 0x0001e80000100800 */
[----:B0-----:R-:W2:Y:S01]  /*14770*/  LDL.LU R3, [R1+0x80] ;  /* 0x0000800001037983 */ /* 0x001ea20000300800 */
[----:B------:R-:W-:-:S02]  /*14780*/  SHF.R.U32.HI R0, RZ, 0x8, R21 ;  /* 0x00000008ff007819 */ /* 0x000fc40000011615 */
[----:B------:R-:W-:Y:S02]  /*14790*/  LOP3.LUT R2, R2, 0xffff, RZ, 0xc0, !PT ;  /* 0x0000ffff02027812 */ /* 0x000fe400078ec0ff */
[----:B------:R-:W-:Y:S02]  /*147a0*/  LOP3.LUT R0, R0, 0xffff, RZ, 0xc0, !PT ;  /* 0x0000ffff00007812 */ /* 0x000fe400078ec0ff */
[----:B------:R-:W-:Y:S02]  /*147b0*/  SHF.R.U32.HI R12, RZ, 0x8, R12 ;  /* 0x00000008ff0c7819 */ /* 0x000fe4000001160c */
[----:B------:R-:W-:Y:S02]  /*147c0*/  PRMT R2, R2, 0x3340, R0 ;  /* 0x0000334002027816 */ /* 0x000fe40000000000 */
[----:B------:R-:W-:Y:S02]  /*147d0*/  SHF.R.U32.HI R0, RZ, 0x8, R20 ;  /* 0x00000008ff007819 */ /* 0x000fe40000011614 */
[----:B------:R-:W-:-:S02]  /*147e0*/  SHF.R.U32.HI R8, RZ, 0x8, R8 ;  /* 0x00000008ff087819 */ /* 0x000fc40000011608 */
[----:B------:R-:W-:Y:S02]  /*147f0*/  SHF.R.U32.HI R10, RZ, 0x8, R10 ;  /* 0x00000008ff0a7819 */ /* 0x000fe4000001160a */
[----:B------:R-:W-:Y:S02]  /*14800*/  LOP3.LUT R0, R0, 0xffff, RZ, 0xc0, !PT ;  /* 0x0000ffff00007812 */ /* 0x000fe400078ec0ff */
[----:B------:R-:W-:Y:S02]  /*14810*/  LOP3.LUT R12, R12, 0xffff, RZ, 0xc0, !PT ;  /* 0x0000ffff0c0c7812 */ /* 0x000fe400078ec0ff */
[----:B------:R-:W-:Y:S02]  /*14820*/  LOP3.LUT R10, R10, 0xffff, RZ, 0xc0, !PT ;  /* 0x0000ffff0a0a7812 */ /* 0x000fe400078ec0ff */
[----:B------:R-:W-:Y:S01]  /*14830*/  LOP3.LUT R8, R8, 0xffff, RZ, 0xc0, !PT ;  /* 0x0000ffff08087812 */ /* 0x000fe200078ec0ff */
[----:B------:R0:W-:Y:S01]  /*14840*/  STL [R1+0x50], R2 ;  /* 0x0000500201007387 */ /* 0x0001e20000100800 */
[----:B------:R-:W-:-:S02]  /*14850*/  SHF.R.U32.HI R14, RZ, 0x8, R14 ;  /* 0x00000008ff0e7819 */ /* 0x000fc4000001160e */
[----:B------:R-:W-:Y:S02]  /*14860*/  SHF.R.U32.HI R16, RZ, 0x8, R16 ;  /* 0x00000008ff107819 */ /* 0x000fe40000011610 */
[--C-:B------:R-:W-:Y:S02]  /*14870*/  PRMT R21, R0, 0x3340, R1.reuse ;  /* 0x0000334000157816 */ /* 0x100fe40000000001 */
[----:B------:R-:W-:Y:S02]  /*14880*/  PRMT R20, R12, 0x3340, R1 ;  /* 0x000033400c147816 */ /* 0x000fe40000000001 */
[----:B------:R-:W-:Y:S02]  /*14890*/  PRMT R0, R8, 0x3340, R10 ;  /* 0x0000334008007816 */ /* 0x000fe4000000000a */
[----:B0-----:R-:W-:Y:S01]  /*148a0*/  SHF.R.U32.HI R2, RZ, 0x8, R15 ;  /* 0x00000008ff027819 */ /* 0x001fe2000001160f */
[----:B------:R-:W-:Y:S01]  /*148b0*/  STL [R1+0x8c8], R21 ;  /* 0x0008c81501007387 */ /* 0x000fe20000100800 */
[----:B------:R-:W-:-:S02]  /*148c0*/  LOP3.LUT R16, R16, 0xffff, RZ, 0xc0, !PT ;  /* 0x0000ffff10107812 */ /* 0x000fc400078ec0ff */
[----:B------:R-:W-:Y:S01]  /*148d0*/  LOP3.LUT R14, R14, 0xffff, RZ, 0xc0, !PT ;  /* 0x0000ffff0e0e7812 */ /* 0x000fe200078ec0ff */
[----:B------:R-:W-:Y:S01]  /*148e0*/  STL [R1+0x8c4], R20 ;  /* 0x0008c41401007387 */ /* 0x000fe20000100800 */
[----:B------:R-:W-:-:S03]  /*148f0*/  LOP3.LUT R2, R2, 0xffff, RZ, 0xc0, !PT ;  /* 0x0000ffff02027812 */ /* 0x000fc600078ec0ff */
[----:B------:R0:W-:Y:S01]  /*14900*/  STL [R1+0x4], R0 ;  /* 0x0000040001007387 */ /* 0x0001e20000100800 */
[----:B------:R-:W-:Y:S02]  /*14910*/  PRMT R2, R2, 0x3340, R1 ;  /* 0x0000334002027816 */ /* 0x000fe40000000001 */
[----:B0-----:R-:W-:-:S05]  /*14920*/  PRMT R0, R14, 0x3340, R16 ;  /* 0x000033400e007816 */ /* 0x001fca0000000010 */
[----:B------:R0:W-:Y:S04]  /*14930*/  STL [R1+0x8], R0 ;  /* 0x0000080001007387 */ /* 0x0001e80000100800 */
[----:B------:R1:W-:Y:S01]  /*14940*/  STL [R1+0x8c0], R2 ;  /* 0x0008c00201007387 */ /* 0x0003e20000100800 */
[----:B---3--:R-:W-:Y:S02]  /*14950*/  SHF.R.U32.HI R10, RZ, 0x8, R29 ;  /* 0x00000008ff0a7819 */ /* 0x008fe4000001161d */
[----:B------:R-:W-:Y:S02]  /*14960*/  SHF.R.U32.HI R8, RZ, 0x8, R28 ;  /* 0x00000008ff087819 */ /* 0x000fe4000001161c */
[----:B------:R-:W-:Y:S02]  /*14970*/  LOP3.LUT R10, R10, 0xffff, RZ, 0xc0, !PT ;  /* 0x0000ffff0a0a7812 */ /* 0x000fe400078ec0ff */
[----:B0-----:R-:W-:-:S02]  /*14980*/  SHF.R.U32.HI R0, RZ, 0x8, R13 ;  /* 0x00000008ff007819 */ /* 0x001fc4000001160d */
[----:B------:R-:W-:Y:S02]  /*14990*/  LOP3.LUT R8, R8, 0xffff, RZ, 0xc0, !PT ;  /* 0x0000ffff08087812 */ /* 0x000fe400078ec0ff */
[----:B------:R-:W-:Y:S02]  /*149a0*/  LOP3.LUT R0, R0, 0xffff, RZ, 0xc0, !PT ;  /* 0x0000ffff00007812 */ /* 0x000fe400078ec0ff */
[----:B-1----:R-:W-:Y:S02]  /*149b0*/  PRMT R2, R10, 0x3340, R8 ;  /* 0x000033400a027816 */ /* 0x002fe40000000008 */
[----:B------:R-:W-:Y:S02]  /*149c0*/  PRMT R0, R0, 0x3340, R1 ;  /* 0x0000334000007816 */ /* 0x000fe40000000001 */
[----:B----4-:R-:W-:Y:S02]  /*149d0*/  SHF.R.U32.HI R4, RZ, 0x8, R18 ;  /* 0x00000008ff047819 */ /* 0x010fe40000011612 */
[----:B------:R-:W3:Y:S04]  /*149e0*/  LDL.LU R18, [R1+0x18] ;  /* 0x0000180001127983 */ /* 0x000ee80000300800 */
[----:B------:R-:W4:Y:S01]  /*149f0*/  LDL.LU R20, [R1+0x10] ;  /* 0x0000100001147983 */ /* 0x000f220000300800 */
[----:B--2---:R-:W-:-:S02]  /*14a00*/  SHF.R.U32.HI R6, RZ, 0x8, R11 ;  /* 0x00000008ff067819 */ /* 0x004fc4000001160b */
[----:B------:R-:W-:Y:S01]  /*14a10*/  LOP3.LUT R4, R4, 0xffff, RZ, 0xc0, !PT ;  /* 0x0000ffff04047812 */ /* 0x000fe200078ec0ff */
[----:B------:R-:W-:Y:S01]  /*14a20*/  STL [R1+0xc], R2 ;  /* 0x00000c0201007387 */ /* 0x000fe20000100800 */
[----:B------:R-:W-:-:S03]  /*14a30*/  LOP3.LUT R6, R6, 0xffff, RZ, 0xc0, !PT ;  /* 0x0000ffff06067812 */ /* 0x000fc600078ec0ff */
[----:B------:R-:W2:Y:S04]  /*14a40*/  LDL.LU R21, [R1+0x14] ;  /* 0x0000140001157983 */ /* 0x000ea80000300800 */
[----:B------:R-:W2:Y:S04]  /*14a50*/  LDL.LU R19, [R1+0xd4] ;  /* 0x0000d40001137983 */ /* 0x000ea80000300800 */
[----:B------:R-:W2:Y:S04]  /*14a60*/  LDL.LU R17, [R1+0xd0] ;  /* 0x0000d00001117983 */ /* 0x000ea80000300800 */
[----:B------:R0:W-:Y:S04]  /*14a70*/  STL [R1+0x8bc], R0 ;  /* 0x0008bc0001007387 */ /* 0x0001e80000100800 */
[----:B------:R-:W2:Y:S01]  /*14a80*/  LDL.LU R15, [R1+0x114] ;  /* 0x00011400010f7983 */ /* 0x000ea20000300800 */
[----:B0-----:R-:W-:-:S05]  /*14a90*/  PRMT R0, R6, 0x3340, R4 ;  /* 0x0000334006007816 */ /* 0x001fca0000000004 */
[----:B------:R0:W-:Y:S04]  /*14aa0*/  STL [R1+0x30], R0 ;  /* 0x0000300001007387 */ /* 0x0001e80000100800 */
[----:B------:R-:W2:Y:S04]  /*14ab0*/  LDL.LU R29, [R1+0x84] ;  /* 0x00008400011d7983 */ /* 0x000ea80000300800 */
[----:B------:R-:W2:Y:S01]  /*14ac0*/  LDL.LU R28, [R1+0x88] ;  /* 0x00008800011c7983 */ /* 0x000ea20000300800 */
[----:B------:R-:W-:-:S03]  /*14ad0*/  SHF.R.U32.HI R4, RZ, 0x8, R3 ;  /* 0x00000008ff047819 */ /* 0x000fc60000011603 */
[----:B------:R-:W2:Y:S04]  /*14ae0*/  LDL.LU R13, [R1+0x98] ;  /* 0x00009800010d7983 */ /* 0x000ea80000300800 */
[----:B------:R-:W2:Y:S04]  /*14af0*/  LDL.LU R11, [R1+0x9c] ;  /* 0x00009c00010b7983 */ /* 0x000ea80000300800 */
[----:B------:R-:W2:Y:S01]  /*14b00*/  LDL.LU R3, [R1+0xb0] ;  /* 0x0000b00001037983 */ /* 0x000ea20000300800 */
[----:B------:R-:W-:Y:S02]  /*14b10*/  SHF.R.U32.HI R14, RZ, 0x8, R26 ;  /* 0x00000008ff0e7819 */ /* 0x000fe4000001161a */
[----:B------:R-:W-:-:S02]  /*14b20*/  SHF.R.U32.HI R12, RZ, 0x8, R25 ;  /* 0x00000008ff0c7819 */ /* 0x000fc40000011619 */
[----:B------:R-:W-:Y:S02]  /*14b30*/  SHF.R.U32.HI R10, RZ, 0x8, R23 ;  /* 0x00000008ff0a7819 */ /* 0x000fe40000011617 */
[----:B------:R-:W-:Y:S02]  /*14b40*/  SHF.R.U32.HI R8, RZ, 0x8, R22 ;  /* 0x00000008ff087819 */ /* 0x000fe40000011616 */
[----:B------:R-:W-:Y:S02]  /*14b50*/  LOP3.LUT R4, R4, 0xffff, RZ, 0xc0, !PT ;  /* 0x0000ffff04047812 */ /* 0x000fe400078ec0ff */
[----:B------:R-:W-:Y:S02]  /*14b60*/  LOP3.LUT R12, R12, 0xffff, RZ, 0xc0, !PT ;  /* 0x0000ffff0c0c7812 */ /* 0x000fe400078ec0ff */
[----:B------:R-:W-:Y:S02]  /*14b70*/  LOP3.LUT R14, R14, 0xffff, RZ, 0xc0, !PT ;  /* 0x0000ffff0e0e7812 */ /* 0x000fe400078ec0ff */
[----:B------:R-:W-:-:S02]  /*14b80*/  LOP3.LUT R8, R8, 0xffff, RZ, 0xc0, !PT ;  /* 0x0000ffff08087812 */ /* 0x000fc400078ec0ff */
[----:B------:R-:W-:Y:S02]  /*14b90*/  LOP3.LUT R10, R10, 0xffff, RZ, 0xc0, !PT ;  /* 0x0000ffff0a0a7812 */ /* 0x000fe400078ec0ff */
[----:B------:R-:W-:Y:S02]  /*14ba0*/  PRMT R4, R4, 0x3340, R1 ;  /* 0x0000334004047816 */ /* 0x000fe40000000001 */
[----:B------:R-:W-:Y:S02]  /*14bb0*/  PRMT R2, R14, 0x3340, R12 ;  /* 0x000033400e027816 */ /* 0x000fe4000000000c */
[----:B0-----:R-:W-:Y:S01]  /*14bc0*/  PRMT R0, R10, 0x3340, R8 ;  /* 0x000033400a007816 */ /* 0x001fe20000000008 */
[----:B------:R-:W-:Y:S04]  /*14bd0*/  STL [R1+0x8b8], R4 ;  /* 0x0008b80401007387 */ /* 0x000fe80000100800 */
[----:B------:R-:W-:Y:S04]  /*14be0*/  STL [R1+0x40], R2 ;  /* 0x0000400201007387 */ /* 0x000fe80000100800 */
[----:B------:R0:W-:Y:S04]  /*14bf0*/  STL [R1+0x58], R0 ;  /* 0x0000580001007387 */ /* 0x0001e80000100800 */
[----:B0-----:R-:W2:Y:S04]  /*14c00*/  LDL.LU R0, [R1+0xc8] ;  /* 0x0000c80001007983 */ /* 0x001ea80000300800 */
[----:B------:R-:W2:Y:S01]  /*14c10*/  LDL.LU R2, [R1+0xf4] ;  /* 0x0000f40001027983 */ /* 0x000ea20000300800 */
[----:B---3--:R-:W-:-:S02]  /*14c20*/  SHF.R.U32.HI R18, RZ, 0x8, R18 ;  /* 0x00000008ff127819 */ /* 0x008fc40000011612 */
[----:B----4-:R-:W-:Y:S02]  /*14c30*/  SHF.R.U32.HI R16, RZ, 0x8, R20 ;  /* 0x00000008ff107819 */ /* 0x010fe40000011614 */
[----:B------:R-:W-:Y:S02]  /*14c40*/  LOP3.LUT R18, R18, 0xffff, RZ, 0xc0, !PT ;  /* 0x0000ffff12127812 */ /* 0x000fe400078ec0ff */
[----:B------:R-:W-:-:S04]  /*14c50*/  LOP3.LUT R16, R16, 0xffff, RZ, 0xc0, !PT ;  /* 0x0000ffff10107812 */ /* 0x000fc800078ec0ff */
[----:B------:R-:W-:-:S05]  /*14c60*/  PRMT R4, R18, 0x3340, R16 ;  /* 0x0000334012047816 */ /* 0x000fca0000000010 */
[----:B------:R0:W-:Y:S04]  /*14c70*/  STL [R1+0x44], R4 ;  /* 0x0000440401007387 */ /* 0x0001e80000100800 */
[----:B------:R-:W3:Y:S01]  /*14c80*/  LDL.LU R20, [R1+0xf0] ;  /* 0x0000f00001147983 */ /* 0x000ee20000300800 */
[----:B--2---:R-:W-:-:S03]  /*14c90*/  SHF.R.U32.HI R10, RZ, 0x8, R21 ;  /* 0x00000008ff0a7819 */ /* 0x004fc60000011615 */
[----:B------:R-:W2:Y:S01]  /*14ca0*/  LDL.LU R21, [R1+0xe0] ;  /* 0x0000e00001157983 */ /* 0x000ea20000300800 */
[----:B------:R-:W-:Y:S02]  /*14cb0*/  SHF.R.U32.HI R14, RZ, 0x8, R19 ;  /* 0x00000008ff0e7819 */ /* 0x000fe40000011613 */
[----:B------:R-:W-:Y:S01]  /*14cc0*/  SHF.R.U32.HI R12, RZ, 0x8, R17 ;  /* 0x00000008ff0c7819 */ /* 0x000fe20000011611 */
[----:B------:R-:W4:Y:S01]  /*14cd0*/  LDL.LU R19, [R1+0xdc] ;  /* 0x0000dc0001137983 */ /* 0x000f220000300800 */
[----:B------:R-:W-:-:S03]  /*14ce0*/  LOP3.LUT R14, R14, 0xffff, RZ, 0xc0, !PT ;  /* 0x0000ffff0e0e7812 */ /* 0x000fc600078ec0ff */
[----:B------:R-:W4:Y:S01]  /*14cf0*/  LDL.LU R17, [R1+0xd8] ;  /* 0x0000d80001117983 */ /* 0x000f220000300800 */
[----:B------:R-:W-:-:S04]  /*14d00*/  LOP3.LUT R12, R12, 0xffff, RZ, 0xc0, !PT ;  /* 0x0000ffff0c0c7812 */ /* 0x000fc800078ec0ff */
[----:B0-----:R-:W-:Y:S02]  /*14d10*/  PRMT R4, R14, 0x3340, R12 ;  /* 0x000033400e047816 */ /* 0x001fe4000000000c */
[----:B------:R-:W-:Y:S02]  /*14d20*/  SHF.R.U32.HI R23, RZ, 0x8, R29 ;  /* 0x00000008ff177819 */ /* 0x000fe4000001161d */
[----:B------:R-:W-:Y:S02]  /*14d30*/  SHF.R.U32.HI R22, RZ, 0x8, R28 ;  /* 0x00000008ff167819 */ /* 0x000fe4000001161c */
[----:B------:R-:W-:Y:S02]  /*14d40*/  LOP3.LUT R23, R23, 0xffff, RZ, 0xc0, !PT ;  /* 0x0000ffff17177812 */ /* 0x000fe400078ec0ff */
[----:B------:R-:W-:Y:S01]  /*14d50*/  LOP3.LUT R22, R22, 0xffff, RZ, 0xc0, !PT ;  /* 0x0000ffff16167812 */ /* 0x000fe200078ec0ff */
[----:B------:R-:W-:Y:S01]  /*14d60*/  STL [R1+0x4c], R4 ;  /* 0x00004c0401007387 */ /* 0x000fe20000100800 */
[----:B------:R-:W-:-:S03]  /*14d70*/  SHF.R.U32.HI R12, RZ, 0x8, R15 ;  /* 0x00000008ff0c7819 */ /* 0x000fc6000001160f */
[----:B------:R-:W4:Y:S01]  /*14d80*/  LDL.LU R15, [R1+0x110] ;  /* 0x00011000010f7983 */ /* 0x000f220000300800 */
[----:B------:R-:W-:-:S03]  /*14d90*/  SHF.R.U32.HI R16, RZ, 0x8, R3 ;  /* 0x00000008ff107819 */ /* 0x000fc60000011603 */
[----:B------:R-:W4:Y:S01]  /*14da0*/  LDL.LU R29, [R1+0xc4] ;  /* 0x0000c400011d7983 */ /* 0x000f220000300800 */
[----:B------:R-:W-:Y:S02]  /*14db0*/  PRMT R3, R23, 0x3340, R22 ;  /* 0x0000334017037816 */ /* 0x000fe40000000016 */
[----:B------:R-:W-:-:S03]  /*14dc0*/  SHF.R.U32.HI R14, RZ, 0x8, R13 ;  /* 0x00000008ff0e7819 */ /* 0x000fc6000001160d */
[----:B------:R0:W-:Y:S01]  /*14dd0*/  STL [R1+0x34], R3 ;  /* 0x0000340301007387 */ /* 0x0001e20000100800 */
[----:B------:R-:W-:-:S03]  /*14de0*/  SHF.R.U32.HI R18, RZ, 0x8, R11 ;  /* 0x00000008ff127819 */ /* 0x000fc6000001160b */
[----:B------:R-:W4:Y:S04]  /*14df0*/  LDL.LU R28, [R1+0xc0] ;  /* 0x0000c000011c7983 */ /* 0x000f280000300800 */
[----:B------:R-:W4:Y:S04]  /*14e00*/  LDL.LU R13, [R1+0xbc] ;  /* 0x0000bc00010d7983 */ /* 0x000f280000300800 */
[----:B------:R-:W4:Y:S04]  /*14e10*/  LDL.LU R11, [R1+0xb8] ;  /* 0x0000b800010b7983 */ /* 0x000f280000300800 */
[----:B0-----:R-:W4:Y:S01]  /*14e20*/  LDL.LU R3, [R1+0xb4] ;  /* 0x0000b40001037983 */ /* 0x001f220000300800 */
[----:B------:R-:W-:-:S02]  /*14e30*/  LOP3.LUT R16, R16, 0xffff, RZ, 0xc0, !PT ;  /* 0x0000ffff10107812 */ /* 0x000fc400078ec0ff */
[----:B------:R-:W-:Y:S02]  /*14e40*/  LOP3.LUT R18, R18, 0xffff, RZ, 0xc0, !PT ;  /* 0x0000ffff12127812 */ /* 0x000fe400078ec0ff */
[----:B------:R-:W-:Y:S02]  /*14e50*/  LOP3.LUT R14, R14, 0xffff, RZ, 0xc0, !PT ;  /* 0x0000ffff0e0e7812 */ /* 0x000fe400078ec0ff */
[----:B------:R-:W-:Y:S02]  /*14e60*/  PRMT R4, R18, 0x3340, R16 ;  /* 0x0000334012047816 */ /* 0x000fe40000000010 */
[----:B------:R-:W-:Y:S02]  /*14e70*/  SHF.R.U32.HI R6, RZ, 0x8, R24 ;  /* 0x00000008ff067819 */ /* 0x000fe40000011618 */
[----:B------:R-:W-:Y:S02]  /*14e80*/  PRMT R14, R14, 0x3340, R1 ;  /* 0x000033400e0e7816 */ /* 0x000fe40000000001 */
[----:B------:R-:W-:-:S02]  /*14e90*/  SHF.R.U32.HI R16, RZ, 0x8, R0 ;  /* 0x00000008ff107819 */ /* 0x000fc40000011600 */
[----:B------:R-:W-:Y:S02]  /*14ea0*/  SHF.R.U32.HI R25, RZ, 0x8, R2 ;  /* 0x00000008ff197819 */ /* 0x000fe40000011602 */
[----:B------:R-:W-:Y:S02]  /*14eb0*/  LOP3.LUT R16, R16, 0xffff, RZ, 0xc0, !PT ;  /* 0x0000ffff10107812 */ /* 0x000fe400078ec0ff */
[----:B------:R-:W-:Y:S01]  /*14ec0*/  LOP3.LUT R25, R25, 0xffff, RZ, 0xc0, !PT ;  /* 0x0000ffff19197812 */ /* 0x000fe200078ec0ff */
[----:B------:R-:W-:Y:S01]  /*14ed0*/  STL [R1+0x8b4], R14 ;  /* 0x0008b40e01007387 */ /* 0x000fe20000100800 */
[----:B------:R-:W-:-:S03]  /*14ee0*/  PRMT R16, R16, 0x3340, R1 ;  /* 0x0000334010107816 */ /* 0x000fc60000000001 */
[----:B------:R0:W-:Y:S04]  /*14ef0*/  STL [R1+0x38], R4 ;  /* 0x0000380401007387 */ /* 0x0001e80000100800 */
[----:B------:R-:W-:Y:S04]  /*14f00*/  STL [R1+0x8b0], R16 ;  /* 0x0008b01001007387 */ /* 0x000fe80000100800 */
[----:B------:R-:W4:Y:S04]  /*14f10*/  LDL.LU R0, [R1+0xe8] ;  /* 0x0000e80001007983 */ /* 0x000f280000300800 */
[----:B------:R-:W4:Y:S01]  /*14f20*/  LDL.LU R2, [R1+0x100] ;  /* 0x0001000001027983 */ /* 0x000f220000300800 */
[----:B---3--:R-:W-:-:S04]  /*14f30*/  SHF.R.U32.HI R24, RZ, 0x8, R20 ;  /* 0x00000008ff187819 */ /* 0x008fc80000011614 */
[----:B------:R-:W-:-:S04]  /*14f40*/  LOP3.LUT R24, R24, 0xffff, RZ, 0xc0, !PT ;  /* 0x0000ffff18187812 */ /* 0x000fc800078ec0ff */
[----:B0-----:R-:W-:Y:S02]  /*14f50*/  PRMT R4, R25, 0x3340, R24 ;  /* 0x0000334019047816 */ /* 0x001fe40000000018 */
[----:B--2---:R-:W-:-:S03]  /*14f60*/  SHF.R.U32.HI R23, RZ, 0x8, R21 ;  /* 0x00000008ff177819 */ /* 0x004fc60000011615 */
[----:B------:R0:W-:Y:S04]  /*14f70*/  STL [R1+0x18], R4 ;  /* 0x0000180401007387 */ /* 0x0001e80000100800 */
[----:B------:R-:W2:Y:S01]  /*14f80*/  LDL.LU R20, [R1+0xfc] ;  /* 0x0000fc0001147983 */ /* 0x000ea20000300800 */
[----:B----4-:R-:W-:-:S03]  /*14f90*/  SHF.R.U32.HI R22, RZ, 0x8, R19 ;  /* 0x00000008ff167819 */ /* 0x010fc60000011613 */
[----:B------:R-:W3:Y:S01]  /*14fa0*/  LDL.LU R21, [R1+0xf8] ;  /* 0x0000f80001157983 */ /* 0x000ee20000300800 */
[----:B------:R-:W-:Y:S02]  /*14fb0*/  SHF.R.U32.HI R18, RZ, 0x8, R17 ;  /* 0x00000008ff127819 */ /* 0x000fe40000011611 */
[----:B------:R-:W-:Y:S01]  /*14fc0*/  LOP3.LUT R23, R23, 0xffff, RZ, 0xc0, !PT ;  /* 0x0000ffff17177812 */ /* 0x000fe200078ec0ff */
[----:B------:R-:W4:Y:S01]  /*14fd0*/  LDL.LU R19, [R1+0xec] ;  /* 0x0000ec0001137983 */ /* 0x000f220000300800 */
[----:B------:R-:W-:Y:S02]  /*14fe0*/  LOP3.LUT R18, R18, 0xffff, RZ, 0xc0, !PT ;  /* 0x0000ffff12127812 */ /* 0x000fe400078ec0ff */
[----:B------:R-:W-:Y:S01]  /*14ff0*/  LOP3.LUT R22, R22, 0xffff, RZ, 0xc0, !PT ;  /* 0x0000ffff16167812 */ /* 0x000fe200078ec0ff */
[----:B------:R-:W4:Y:S01]  /*15000*/  LDL.LU R17, [R1+0xe4] ;  /* 0x0000e40001117983 */ /* 0x000f220000300800 */
[----:B------:R-:W-:Y:S02]  /*15010*/  PRMT R14, R23, 0x3340, R1 ;  /* 0x00003340170e7816 */ /* 0x000fe40000000001 */
[----:B0-----:R-:W-:-:S03]  /*15020*/  PRMT R4, R22, 0x3340, R18 ;  /* 0x0000334016047816 */ /* 0x001fc60000000012 */
[----:B------:R0:W-:Y:S01]  /*15030*/  STL [R1+0x14], R14 ;  /* 0x0000140e01007387 */ /* 0x0001e20000100800 */
[----:B------:R-:W-:-:S03]  /*15040*/  SHF.R.U32.HI R26, RZ, 0x8, R15 ;  /* 0x00000008ff1a7819 */ /* 0x000fc6000001160f */
[----:B------:R1:W-:Y:S01]  /*15050*/  STL [R1+0x2c], R4 ;  /* 0x00002c0401007387 */ /* 0x0003e20000100800 */
[----:B------:R-:W-:-:S03]  /*15060*/  SHF.R.U32.HI R24, RZ, 0x8, R29 ;  /* 0x00000008ff187819 */ /* 0x000fc6000001161d */
[----:B------:R-:W4:Y:S04]  /*15070*/  LDL.LU R15, [R1+0x104] ;  /* 0x00010400010f7983 */ /* 0x000f280000300800 */
[----:B------:R-:W4:Y:S01]  /*15080*/  LDL.LU R29, [R1+0xcc] ;  /* 0x0000cc00011d7983 */ /* 0x000f220000300800 */
[----:B------:R-:W-:-:S03]  /*15090*/  SHF.R.U32.HI R18, RZ, 0x8, R28 ;  /* 0x00000008ff127819 */ /* 0x000fc6000001161c */
[----:B------:R-:W4:Y:S01]  /*150a0*/  LDL.LU R28, [R1+0xa8] ;  /* 0x0000a800011c7983 */ /* 0x000f220000300800 */
[----:B------:R-:W-:-:S03]  /*150b0*/  SHF.R.U32.HI R25, RZ, 0x8, R13 ;  /* 0x00000008ff197819 */ /* 0x000fc6000001160d */
[----:B------:R-:W4:Y:S01]  /*150c0*/  LDL.LU R13, [R1+0xa4] ;  /* 0x0000a400010d7983 */ /* 0x000f220000300800 */
[----:B------:R-:W-:-:S03]  /*150d0*/  SHF.R.U32.HI R23, RZ, 0x8, R11 ;  /* 0x00000008ff177819 */ /* 0x000fc6000001160b */
[----:B------:R-:W4:Y:S01]  /*150e0*/  LDL.LU R11, [R1+0xa0] ;  /* 0x0000a000010b7983 */ /* 0x000f220000300800 */
[----:B------:R-:W-:-:S03]  /*150f0*/  SHF.R.U32.HI R22, RZ, 0x8, R3 ;  /* 0x00000008ff167819 */ /* 0x000fc60000011603 */
[----:B------:R-:W4:Y:S01]  /*15100*/  LDL.LU R3, [R1+0x8c] ;  /* 0x00008c0001037983 */ /* 0x000f220000300800 */
[----:B------:R-:W-:Y:S02]  /*15110*/  LOP3.LUT R26, R26, 0xffff, RZ, 0xc0, !PT ;  /* 0x0000ffff1a1a7812 */ /* 0x000fe400078ec0ff */
[----:B------:R-:W-:Y:S02]  /*15120*/  LOP3.LUT R18, R18, 0xffff, RZ, 0xc0, !PT ;  /* 0x0000ffff12127812 */ /* 0x000fe400078ec0ff */
[----:B------:R-:W-:Y:S02]  /*15130*/  LOP3.LUT R24, R24, 0xffff, RZ, 0xc0, !PT ;  /* 0x0000ffff18187812 */ /* 0x000fe400078ec0ff */
[----:B------:R-:W-:Y:S02]  /*15140*/  LOP3.LUT R25, R25, 0xffff, RZ, 0xc0, !PT ;  /* 0x0000ffff19197812 */ /* 0x000fe400078ec0ff */
[----:B0-----:R-:W-:Y:S02]  /*15150*/  PRMT R14, R26, 0x3340, R1 ;  /* 0x000033401a0e7816 */ /* 0x001fe40000000001 */
[----:B-1----:R-:W-:-:S02]  /*15160*/  PRMT R4, R24, 0x3340, R18 ;  /* 0x0000334018047816 */ /* 0x002fc40000000012 */
[----:B------:R-:W-:Y:S01]  /*15170*/  PRMT R18, R25, 0x3340, R1 ;  /* 0x0000334019127816 */ /* 0x000fe20000000001 */
[----:B------:R-:W-:Y:S01]  /*15180*/  STL [R1+0x10], R14 ;  /* 0x0000100e01007387 */ /* 0x000fe20000100800 */
[----:B------:R-:W-:Y:S02]  /*15190*/  LOP3.LUT R22, R22, 0xffff, RZ, 0xc0, !PT ;  /* 0x0000ffff16167812 */ /* 0x000fe400078ec0ff */
[----:B------:R-:W-:Y:S01]  /*151a0*/  LOP3.LUT R23, R23, 0xffff, RZ, 0xc0, !PT ;  /* 0x0000ffff17177812 */ /* 0x000fe200078ec0ff */
[----:B------:R-:W-:Y:S01]  /*151b0*/  STL [R1+0x89c], R18 ;  /* 0x00089c1201007387 */ /* 0x000fe20000100800 */
[----:B------:R-:W-:-:S03]  /*151c0*/  SHF.R.U32.HI R8, RZ, 0x8, R27 ;  /* 0x00000008ff087819 */ /* 0x000fc6000001161b */
[----:B------:R0:W-:Y:S02]  /*151d0*/  STL [R1+0x1c], R4 ;  /* 0x00001c0401007387 */ /* 0x0001e40000100800 */
[----:B0-----:R-:W-:Y:S02]  /*151e0*/  PRMT R4, R23, 0x3340, R22 ;  /* 0x0000334017047816 */ /* 0x001fe40000000016 */
[----:B------:R-:W-:Y:S02]  /*151f0*/  SHF.R.U32.HI R22, RZ, 0x8, R0 ;  /* 0x00000008ff167819 */ /* 0x000fe40000011600 */
[----:B------:R-:W-:Y:S02]  /*15200*/  SHF.R.U32.HI R26, RZ, 0x8, R2 ;  /* 0x00000008ff1a7819 */ /* 0x000fe40000011602 */
[----:B------:R-:W-:Y:S02]  /*15210*/  LOP3.LUT R22, R22, 0xffff, RZ, 0xc0, !PT ;  /* 0x0000ffff16167812 */ /* 0x000fe400078ec0ff */
[----:B------:R-:W-:-:S02]  /*15220*/  LOP3.LUT R26, R26, 0xffff, RZ, 0xc0, !PT ;  /* 0x0000ffff1a1a7812 */ /* 0x000fc400078ec0ff */
[----:B------:R-:W-:Y:S01]  /*15230*/  PRMT R22, R22, 0x3340, R1 ;  /* 0x0000334016167816 */ /* 0x000fe20000000001 */
[----:B------:R-:W-:Y:S04]  /*15240*/  STL [R1+0x28], R4 ;  /* 0x0000280401007387 */ /* 0x000fe80000100800 */
[----:B------:R-:W-:Y:S01]  /*15250*/  STL [R1+0x898], R22 ;  /* 0x0008981601007387 */ /* 0x000fe20000100800 */
[----:B--2---:R-:W-:Y:S02]  /*15260*/  SHF.R.U32.HI R23, RZ, 0x8, R20 ;  /* 0x00000008ff177819 */ /* 0x004fe40000011614 */
[----:B---3--:R-:W-:Y:S02]  /*15270*/  SHF.R.U32.HI R27, RZ, 0x8, R21 ;  /* 0x00000008ff1b7819 */ /* 0x008fe40000011615 */
[----:B------:R-:W-:-:S02]  /*15280*/  LOP3.LUT R23, R23, 0xffff, RZ, 0xc0, !PT ;  /* 0x0000ffff17177812 */ /* 0x000fc400078ec0ff */
[----:B------:R-:W-:Y:S02]  /*15290*/  LOP3.LUT R27, R27, 0xffff, RZ, 0xc0, !PT ;  /* 0x0000ffff1b1b7812 */ /* 0x000fe400078ec0ff */
[----:B----4-:R-:W-:Y:S02]  /*152a0*/  SHF.R.U32.HI R25, RZ, 0x8, R19 ;  /* 0x00000008ff197819 */ /* 0x010fe40000011613 */
[----:B------:R-:W-:Y:S02]  /*152b0*/  SHF.R.U32.HI R24, RZ, 0x8, R17 ;  /* 0x00000008ff187819 */ /* 0x000fe40000011611 */
[----:B------:R-:W-:Y:S02]  /*152c0*/  PRMT R0, R26, 0x3340, R23 ;  /* 0x000033401a007816 */ /* 0x000fe40000000017 */
[----:B------:R-:W-:Y:S02]  /*152d0*/  PRMT R23, R27, 0x3340, R1 ;  /* 0x000033401b177816 */ /* 0x000fe40000000001 */
[----:B------:R-:W-:-:S02]  /*152e0*/  LOP3.LUT R24, R24, 0xffff, RZ, 0xc0, !PT ;  /* 0x0000ffff18187812 */ /* 0x000fc400078ec0ff */
[----:B------:R-:W-:Y:S01]  /*152f0*/  LOP3.LUT R25, R25, 0xffff, RZ, 0xc0, !PT ;  /* 0x0000ffff19197812 */ /* 0x000fe200078ec0ff */
[----:B------:R-:W-:Y:S04]  /*15300*/  STL [R1+0x894], R23 ;  /* 0x0008941701007387 */ /* 0x000fe80000100800 */
[----:B------:R0:W-:Y:S02]  /*15310*/  STL [R1+0x24], R0 ;  /* 0x0000240001007387 */ /* 0x0001e40000100800 */
[----:B0-----:R-:W-:Y:S02]  /*15320*/  PRMT R0, R25, 0x3340, R24 ;  /* 0x0000334019007816 */ /* 0x001fe40000000018 */
[----:B------:R-:W-:Y:S02]  /*15330*/  SHF.R.U32.HI R24, RZ, 0x8, R15 ;  /* 0x00000008ff187819 */ /* 0x000fe4000001160f */
[----:B------:R-:W-:Y:S01]  /*15340*/  SHF.R.U32.HI R25, RZ, 0x8, R28 ;  /* 0x00000008ff197819 */ /* 0x000fe2000001161c */
[----:B------:R0:W-:Y:S01]  /*15350*/  STL [R1+0x20], R0 ;  /* 0x0000200001007387 */ /* 0x0001e20000100800 */
[----:B------:R-:W-:-:S02]  /*15360*/  SHF.R.U32.HI R26, RZ, 0x8, R29 ;  /* 0x00000008ff1a7819 */ /* 0x000fc4000001161d */
[----:B------:R-:W-:Y:S01]  /*15370*/  SHF.R.U32.HI R28, RZ, 0x8, R11 ;  /* 0x00000008ff1c7819 */ /* 0x000fe2000001160b */
[----:B------:R-:W2:Y:S01]  /*15380*/  LDL.LU R23, [R1+0x70] ;  /* 0x0000700001177983 */ /* 0x000ea20000300800 */
[----:B------:R-:W-:Y:S02]  /*15390*/  SHF.R.U32.HI R27, RZ, 0x8, R13 ;  /* 0x00000008ff1b7819 */ /* 0x000fe4000001160d */
[----:B------:R-:W-:Y:S01]  /*153a0*/  LOP3.LUT R24, R24, 0xffff, RZ, 0xc0, !PT ;  /* 0x0000ffff18187812 */ /* 0x000fe200078ec0ff */
[----:B------:R-:W3:Y:S01]  /*153b0*/  LDL.LU R11, [R1+0x68] ;  /* 0x00006800010b7983 */ /* 0x000ee20000300800 */
[----:B------:R-:W-:-:S03]  /*153c0*/  LOP3.LUT R25, R25, 0xffff, RZ, 0xc0, !PT ;  /* 0x0000ffff19197812 */ /* 0x000fc600078ec0ff */
[----:B------:R-:W4:Y:S01]  /*153d0*/  LDL.LU R13, [R1+0x64] ;  /* 0x00006400010d7983 */ /* 0x000f220000300800 */
[----:B------:R-:W-:-:S03]  /*153e0*/  LOP3.LUT R26, R26, 0xffff, RZ, 0xc0, !PT ;  /* 0x0000ffff1a1a7812 */ /* 0x000fc600078ec0ff */
[----:B------:R-:W2:Y:S01]  /*153f0*/  LDL.LU R15, [R1+0x6c] ;  /* 0x00006c00010f7983 */ /* 0x000ea20000300800 */
[----:B------:R-:W-:-:S03]  /*15400*/  PRMT R24, R24, 0x3340, R1 ;  /* 0x0000334018187816 */ /* 0x000fc60000000001 */
[----:B------:R-:W2:Y:S01]  /*15410*/  LDL.LU R17, [R1+0x54] ;  /* 0x0000540001117983 */ /* 0x000ea20000300800 */
[----:B------:R-:W-:-:S03]  /*15420*/  SHF.R.U32.HI R29, RZ, 0x8, R3 ;  /* 0x00000008ff1d7819 */ /* 0x000fc60000011603 */
[----:B------:R-:W2:Y:S01]  /*15430*/  LDL.LU R19, [R1+0x5c] ;  /* 0x00005c0001137983 */ /* 0x000ea20000300800 */
[----:B------:R-:W-:-:S03]  /*15440*/  LOP3.LUT R27, R27, 0xffff, RZ, 0xc0, !PT ;  /* 0x0000ffff1b1b7812 */ /* 0x000fc600078ec0ff */
[----:B------:R-:W2:Y:S01]  /*15450*/  LDL.LU R21, [R1+0x3c] ;  /* 0x00003c0001157983 */ /* 0x000ea20000300800 */
[----:B------:R-:W-:-:S03]  /*15460*/  PRMT R3, R26, 0x3340, R25 ;  /* 0x000033401a037816 */ /* 0x000fc60000000019 */
[----:B------:R-:W2:Y:S01]  /*15470*/  LDL.LU R20, [R1+0x50] ;  /* 0x0000500001147983 */ /* 0x000ea20000300800 */
[----:B------:R-:W-:-:S03]  /*15480*/  LOP3.LUT R29, R29, 0xffff, RZ, 0xc0, !PT ;  /* 0x0000ffff1d1d7812 */ /* 0x000fc600078ec0ff */
[----:B------:R-:W2:Y:S01]  /*15490*/  LDL.LU R2, [R1+0x4] ;  /* 0x0000040001027983 */ /* 0x000ea20000300800 */
[----:B------:R-:W-:-:S03]  /*154a0*/  LOP3.LUT R28, R28, 0xffff, RZ, 0xc0, !PT ;  /* 0x0000ffff1c1c7812 */ /* 0x000fc600078ec0ff */
[----:B0-----:R-:W2:Y:S01]  /*154b0*/  LDL.LU R0, [R1+0x8] ;  /* 0x0000080001007983 */ /* 0x001ea20000300800 */
[----:B------:R-:W-:-:S03]  /*154c0*/  PRMT R25, R27, 0x3340, R1 ;  /* 0x000033401b197816 */ /* 0x000fc60000000001 */
[----:B------:R-:W2:Y:S04]  /*154d0*/  LDL.LU R4, [R1+0xc] ;  /* 0x00000c0001047983 */ /* 0x000ea80000300800 */
[----:B------:R0:W-:Y:S04]  /*154e0*/  STL [R1+0x890], R24 ;  /* 0x0008901801007387 */ /* 0x0001e80000100800 */
[----:B0-----:R-:W2:Y:S04]  /*154f0*/  LDL.LU R24, [R1+0x60] ;  /* 0x0000600001187983 */ /* 0x001ea80000300800 */
[----:B------:R-:W2:Y:S04]  /*15500*/  LDL.LU R26, [R1+0x30] ;  /* 0x00003000011a7983 */ /* 0x000ea80000300800 */
[----:B------:R0:W-:Y:S04]  /*15510*/  STL [R1+0x8a0], R3 ;  /* 0x0008a00301007387 */ /* 0x0001e80000100800 */
[----:B------:R-:W2:Y:S04]  /*15520*/  LDL.LU R27, [R1+0x40] ;  /* 0x00004000011b7983 */ /* 0x000ea80000300800 */
[----:B------:R1:W-:Y:S01]  /*15530*/  STL [R1+0x8a4], R25 ;  /* 0x0008a41901007387 */ /* 0x0003e20000100800 */
[----:B0-----:R-:W-:-:S03]  /*15540*/  PRMT R3, R28, 0x3340, R29 ;  /* 0x000033401c037816 */ /* 0x001fc6000000001d */
[----:B------:R-:W2:Y:S04]  /*15550*/  LDL.LU R28, [R1+0x58] ;  /* 0x00005800011c7983 */ /* 0x000ea80000300800 */
[----:B------:R-:W2:Y:S04]  /*15560*/  LDL.LU R29, [R1+0x44] ;  /* 0x00004400011d7983 */ /* 0x000ea80000300800 */
[----:B------:R-:W-:Y:S04]  /*15570*/  STL [R1+0x124], R3 ;  /* 0x0001240301007387 */ /* 0x000fe80000100800 */
[----:B------:R-:W2:Y:S04]  /*15580*/  LDL.LU R14, [R1+0x4c] ;  /* 0x00004c00010e7983 */ /* 0x000ea80000300800 */
[----:B------:R-:W2:Y:S04]  /*15590*/  LDL.LU R16, [R1+0x34] ;  /* 0x0000340001107983 */ /* 0x000ea80000300800 */
[----:B-1----:R-:W2:Y:S01]  /*155a0*/  LDL.LU R25, [R1+0x18] ;  /* 0x0000180001197983 */ /* 0x002ea20000300800 */
[----:B------:R-:W-:-:S03]  /*155b0*/  LOP3.LUT R9, R9, 0xffff, RZ, 0xc0, !PT ;  /* 0x0000ffff09097812 */ /* 0x000fc600078ec0ff */
[----:B--2---:R0:W-:Y:S04]  /*155c0*/  STL [R1+0x8ac], R25 ;  /* 0x0008ac1901007387 */ /* 0x0041e80000100800 */
[----:B0-----:R-:W2:Y:S04]  /*155d0*/  LDL.LU R25, [R1+0x38] ;  /* 0x0000380001197983 */ /* 0x001ea80000300800 */
[----:B------:R-:W2:Y:S01]  /*155e0*/  LDL.LU R3, [R1+0x10] ;  /* 0x0000100001037983 */ /* 0x000ea20000300800 */
[----:B------:R-:W-:Y:S02]  /*155f0*/  PRMT R9, R9, 0x3340, R1 ;  /* 0x0000334009097816 */ /* 0x000fe40000000001 */
[----:B------:R-:W-:-:S02]  /*15600*/  PRMT R5, R23, 0x5410, R5 ;  /* 0x0000541017057816 */ /* 0x000fc40000000005 */
[----:B------:R-:W-:Y:S02]  /*15610*/  PRMT R7, R24, 0x5410, R7 ;  /* 0x0000541018077816 */ /* 0x000fe40000000007 */
[----:B---3--:R-:W-:Y:S01]  /*15620*/  PRMT R9, R11, 0x5410, R9 ;  /* 0x000054100b097816 */ /* 0x008fe20000000009 */
[----:B--2---:R0:W-:Y:S04]  /*15630*/  STL [R1+0x8a8], R3 ;  /* 0x0008a80301007387 */ /* 0x0041e80000100800 */
[----:B0-----:R-:W2:Y:S04]  /*15640*/  LDL.LU R3, [R1+0x14] ;  /* 0x0000140001037983 */ /* 0x001ea80000300800 */
[----:B------:R-:W3:Y:S04]  /*15650*/  LDL.LU R18, [R1+0x2c] ;  /* 0x00002c0001127983 */ /* 0x000ee80000300800 */
[----:B------:R-:W2:Y:S04]  /*15660*/  LDL.LU R22, [R1+0x1c] ;  /* 0x00001c0001167983 */ /* 0x000ea80000300800 */
[----:B------:R-:W2:Y:S04]  /*15670*/  LDL.LU R23, [R1+0x28] ;  /* 0x0000280001177983 */ /* 0x000ea80000300800 */
[----:B------:R-:W2:Y:S04]  /*15680*/  LDL.LU R24, [R1+0x24] ;  /* 0x0000240001187983 */ /* 0x000ea80000300800 */
[----:B------:R-:W4:Y:S02]  /*15690*/  LDL.LU R11, [R1+0x8dc] ;  /* 0x0008dc00010b7983 */ /* 0x000f240000300800 */
[----:B----4-:R-:W-:-:S02]  /*156a0*/  PRMT R11, R13, 0x5410, R11 ;  /* 0x000054100d0b7816 */ /* 0x010fc4000000000b */
[----:B------:R-:W4:Y:S02]  /*156b0*/  LDL.LU R13, [R1+0x8d8] ;  /* 0x0008d800010d7983 */ /* 0x000f240000300800 */
[----:B----4-:R-:W-:Y:S02]  /*156c0*/  PRMT R13, R15, 0x5410, R13 ;  /* 0x000054100f0d7816 */ /* 0x010fe4000000000d */
[----:B------:R-:W4:Y:S02]  /*156d0*/  LDL.LU R15, [R1+0x8d4] ;  /* 0x0008d400010f7983 */ /* 0x000f240000300800 */
[----:B----4-:R-:W-:Y:S02]  /*156e0*/  PRMT R15, R17, 0x5410, R15 ;  /* 0x00005410110f7816 */ /* 0x010fe4000000000f */
        /* <DEDUP_REMOVED lines=10> */
[----:B------:R-:W4:Y:S01]  /*15790*/  LDL.LU R0, [R1+0x8bc] ;  /* 0x0008bc0001007983 */ /* 0x000f220000300800 */
[----:B------:R-:W-:Y:S02]  /*157a0*/  LOP3.LUT R6, R6, 0xffff, RZ, 0xc0, !PT ;  /* 0x0000ffff06067812 */ /* 0x000fe400078ec0ff */
[----:B------:R-:W-:Y:S02]  /*157b0*/  LOP3.LUT R8, R8, 0xffff, RZ, 0xc0, !PT ;  /* 0x0000ffff08087812 */ /* 0x000fe400078ec0ff */
[----:B------:R-:W-:Y:S02]  /*157c0*/  LOP3.LUT R10, R10, 0xffff, RZ, 0xc0, !PT ;  /* 0x0000ffff0a0a7812 */ /* 0x000fe400078ec0ff */
[----:B----4-:R-:W-:-:S02]  /*157d0*/  PRMT R0, R4, 0x5410, R0 ;  /* 0x0000541004007816 */ /* 0x010fc40000000000 */
[----:B------:R-:W4:Y:S01]  /*157e0*/  LDL.LU R4, [R1+0x8b8] ;  /* 0x0008b80001047983 */ /* 0x000f220000300800 */
[--C-:B------:R-:W-:Y:S02]  /*157f0*/  PRMT R6, R6, 0x3340, R1.reuse ;  /* 0x0000334006067816 */ /* 0x100fe40000000001 */
[----:B------:R-:W-:Y:S02]  /*15800*/  LOP3.LUT R12, R12, 0xffff, RZ, 0xc0, !PT ;  /* 0x0000ffff0c0c7812 */ /* 0x000fe400078ec0ff */
[--C-:B------:R-:W-:Y:S02]  /*15810*/  PRMT R8, R8, 0x3340, R1.reuse ;  /* 0x0000334008087816 */ /* 0x100fe40000000001 */
[--C-:B------:R-:W-:Y:S02]  /*15820*/  PRMT R10, R10, 0x3340, R1.reuse ;  /* 0x000033400a0a7816 */ /* 0x100fe40000000001 */
[----:B------:R-:W-:Y:S02]  /*15830*/  PRMT R12, R12, 0x3340, R1 ;  /* 0x000033400c0c7816 */ /* 0x000fe40000000001 */
[----:B------:R-:W-:-:S02]  /*15840*/  PRMT R27, R27, 0x5410, R6 ;  /* 0x000054101b1b7816 */ /* 0x000fc40000000006 */
[----:B------:R-:W-:Y:S02]  /*15850*/  PRMT R28, R28, 0x5410, R8 ;  /* 0x000054101c1c7816 */ /* 0x000fe40000000008 */
[----:B------:R-:W-:Y:S02]  /*15860*/  PRMT R29, R29, 0x5410, R10 ;  /* 0x000054101d1d7816 */ /* 0x000fe4000000000a */
[----:B------:R-:W-:Y:S02]  /*15870*/  PRMT R12, R14, 0x5410, R12 ;  /* 0x000054100e0c7816 */ /* 0x000fe4000000000c */
[----:B----4-:R-:W-:Y:S02]  /*15880*/  PRMT R26, R26, 0x5410, R4 ;  /* 0x000054101a1a7816 */ /* 0x010fe40000000004 */
[----:B------:R-:W4:Y:S04]  /*15890*/  LDL.LU R4, [R1+0x1a8] ;  /* 0x0001a80001047983 */ /* 0x000f280000300800 */
[----:B------:R-:W2:Y:S04]  /*158a0*/  LDL.LU R6, [R1+0x46c] ;  /* 0x00046c0001067983 */ /* 0x000ea80000300800 */
[----:B------:R-:W2:Y:S04]  /*158b0*/  LDL.LU R8, [R1+0x470] ;  /* 0x0004700001087983 */ /* 0x000ea80000300800 */
[----:B------:R-:W2:Y:S04]  /*158c0*/  LDL.LU R10, [R1+0x400] ;  /* 0x00040000010a7983 */ /* 0x000ea80000300800 */
[----:B------:R-:W2:Y:S04]  /*158d0*/  LDL.LU R14, [R1+0x8b4] ;  /* 0x0008b400010e7983 */ /* 0x000ea80000300800 */
[----:B------:R0:W-:Y:S04]  /*158e0*/  STL [R1+0x4], R12 ;  /* 0x0000040c01007387 */ /* 0x0001e80000100800 */
[----:B0-----:R-:W3:Y:S01]  /*158f0*/  LDL.LU R12, [R1+0x404] ;  /* 0x00040400010c7983 */ /* 0x001ee20000300800 */
[----:B--2---:R-:W-:-:S03]  /*15900*/  PRMT R14, R16, 0x5410, R14 ;  /* 0x00005410100e7816 */ /* 0x004fc6000000000e */
        /* <DEDUP_REMOVED lines=8> */
[----:B------:R-:W3:Y:S04]  /*15990*/  LDL.LU R3, [R1+0x8a8] ;  /* 0x0008a80001037983 */ /* 0x000ee80000300800 */
[----:B------:R0:W-:Y:S04]  /*159a0*/  STL [R1+0x14], R25 ;  /* 0x0000141901007387 */ /* 0x0001e80000100800 */
[----:B0-----:R-:W2:Y:S01]  /*159b0*/  LDL.LU R25, [R1+0x8a4] ;  /* 0x0008a40001197983 */ /* 0x001ea20000300800 */
[----:B---3--:R-:W-:-:S03]  /*159c0*/  PRMT R18, R18, 0x5410, R3 ;  /* 0x0000541012127816 */ /* 0x008fc60000000003 */
[----:B------:R-:W2:Y:S04]  /*159d0*/  LDL.LU R3, [R1+0x8a0] ;  /* 0x0008a00001037983 */ /* 0x000ea80000300800 */
[----:B------:R0:W-:Y:S04]  /*159e0*/  STL [R1+0x18], R18 ;  /* 0x0000181201007387 */ /* 0x0001e80000100800 */
[----:B0-----:R-:W3:Y:S02]  /*159f0*/  LDL.LU R18, [R1+0x89c] ;  /* 0x00089c0001127983 */ /* 0x001ee40000300800 */
[----:B---3--:R-:W-:-:S02]  /*15a00*/  PRMT R18, R22, 0x5410, R18 ;  /* 0x0000541016127816 */ /* 0x008fc40000000012 */
[----:B------:R-:W3:Y:S04]  /*15a10*/  LDL.LU R22, [R1+0x898] ;  /* 0x0008980001167983 */ /* 0x000ee80000300800 */
[----:B------:R0:W-:Y:S04]  /*15a20*/  STL [R1+0x1c], R18 ;  /* 0x00001c1201007387 */ /* 0x0001e80000100800 */
[----:B0-----:R-:W2:Y:S01]  /*15a30*/  LDL.LU R18, [R1+0x324] ;  /* 0x0003240001127983 */ /* 0x001ea20000300800 */
[----:B---3--:R-:W-:-:S03]  /*15a40*/  PRMT R22, R23, 0x5410, R22 ;  /* 0x0000541017167816 */ /* 0x008fc60000000016 */
[----:B------:R-:W3:Y:S04]  /*15a50*/  LDL.LU R23, [R1+0x894] ;  /* 0x0008940001177983 */ /* 0x000ee80000300800 */
[----:B------:R0:W-:Y:S04]  /*15a60*/  STL [R1+0x4c], R22 ;  /* 0x00004c1601007387 */ /* 0x0001e80000100800 */
[----:B0-----:R-:W2:Y:S01]  /*15a70*/  LDL.LU R22, [R1+0x320] ;  /* 0x0003200001167983 */ /* 0x001ea20000300800 */
[----:B---3--:R-:W-:-:S03]  /*15a80*/  PRMT R23, R24, 0x5410, R23 ;  /* 0x0000541018177816 */ /* 0x008fc60000000017 */
[----:B------:R-:W3:Y:S04]  /*15a90*/  LDL.LU R24, [R1+0x890] ;  /* 0x0008900001187983 */ /* 0x000ee80000300800 */
[----:B------:R0:W-:Y:S04]  /*15aa0*/  STL [R1+0x44], R23 ;  /* 0x0000441701007387 */ /* 0x0001e80000100800 */
[----:B0-----:R-:W3:Y:S01]  /*15ab0*/  LDL.LU R23, [R1+0x20] ;  /* 0x0000200001177983 */ /* 0x001ee20000300800 */
[----:B------:R-:W-:-:S04]  /*15ac0*/  LOP3.LUT R6, R6, 0xffff, RZ, 0xc0, !PT ;  /* 0x0000ffff06067812 */ /* 0x000fc800078ec0ff */
[--C-:B----4-:R-:W-:Y:S02]  /*15ad0*/  PRMT R4, R4, 0x4210, R6.reuse ;  /* 0x0000421004047816 */ /* 0x110fe40000000006 */
[----:B------:R-:W-:Y:S02]  /*15ae0*/  PRMT R5, R5, 0x5210, R6 ;  /* 0x0000521005057816 */ /* 0x000fe40000000006 */
[----:B---3--:R-:W-:Y:S02]  /*15af0*/  PRMT R23, R23, 0x5410, R24 ;  /* 0x0000541017177816 */ /* 0x008fe40000000018 */
[----:B------:R-:W3:Y:S04]  /*15b00*/  LDL.LU R24, [R1+0x1a4] ;  /* 0x0001a40001187983 */ /* 0x000ee80000300800 */
[----:B------:R2:W-:Y:S02]  /*15b10*/  STL [R1+0x40], R23 ;  /* 0x0000401701007387 */ /* 0x0005e40000100800 */
[----:B--2---:R-:W-:-:S02]  /*15b20*/  PRMT R23, R3, 0x5410, R25 ;  /* 0x0000541003177816 */ /* 0x004fc40000000019 */
[----:B------:R-:W2:Y:S04]  /*15b30*/  LDL.LU R3, [R1+0x88c] ;  /* 0x00088c0001037983 */ /* 0x000ea80000300800 */
[----:B------:R-:W4:Y:S04]  /*15b40*/  LDL.LU R25, [R1+0x168] ;  /* 0x0001680001197983 */ /* 0x000f280000300800 */
[----:B------:R-:W2:Y:S01]  /*15b50*/  LDL.LU R6, [R1+0x184] ;  /* 0x0001840001067983 */ /* 0x000ea20000300800 */
[----:B------:R-:W-:-:S04]  /*15b60*/  LOP3.LUT R8, R8, 0xffff, RZ, 0xc0, !PT ;  /* 0x0000ffff08087812 */ /* 0x000fc800078ec0ff */
[--C-:B------:R-:W-:Y:S02]  /*15b70*/  PRMT R7, R7, 0x5210, R8.reuse ;  /* 0x0000521007077816 */ /* 0x100fe40000000008 */
[----:B--2---:R-:W-:Y:S02]  /*15b80*/  PRMT R6, R6, 0x4210, R8 ;  /* 0x0000421006067816 */ /* 0x004fe40000000008 */
[----:B------:R-:W2:Y:S01]  /*15b90*/  LDL.LU R8, [R1+0x188] ;  /* 0x0001880001087983 */ /* 0x000ea20000300800 */
[----:B------:R-:W-:-:S04]  /*15ba0*/  LOP3.LUT R10, R10, 0xffff, RZ, 0xc0, !PT ;  /* 0x0000ffff0a0a7812 */ /* 0x000fc800078ec0ff */
[--C-:B------:R-:W-:Y:S02]  /*15bb0*/  PRMT R9, R9, 0x5210, R10.reuse ;  /* 0x0000521009097816 */ /* 0x100fe4000000000a */
[----:B--2---:R-:W-:Y:S02]  /*15bc0*/  PRMT R8, R8, 0x4210, R10 ;  /* 0x0000421008087816 */ /* 0x004fe4000000000a */
[----:B------:R-:W2:Y:S01]  /*15bd0*/  LDL.LU R10, [R1+0x1a0] ;  /* 0x0001a000010a7983 */ /* 0x000ea20000300800 */
[----:B------:R-:W-:Y:S02]  /*15be0*/  LOP3.LUT R12, R12, 0xffff, RZ, 0xc0, !PT ;  /* 0x0000ffff0c0c7812 */ /* 0x000fe400078ec0ff */
[----:B------:R-:W-:Y:S02]  /*15bf0*/  LOP3.LUT R14, R14, 0xffff, RZ, 0xc0, !PT ;  /* 0x0000ffff0e0e7812 */ /* 0x000fe400078ec0ff */
[----:B------:R-:W-:Y:S02]  /*15c00*/  PRMT R11, R11, 0x5210, R12 ;  /* 0x000052100b0b7816 */ /* 0x000fe4000000000c */
[----:B------:R-:W-:-:S02]  /*15c10*/  PRMT R13, R13, 0x5210, R14 ;  /* 0x000052100d0d7816 */ /* 0x000fc4000000000e */
[----:B--2---:R-:W-:Y:S02]  /*15c20*/  PRMT R10, R10, 0x4210, R12 ;  /* 0x000042100a0a7816 */ /* 0x004fe4000000000c */
[----:B---3--:R-:W-:Y:S02]  /*15c30*/  PRMT R12, R24, 0x4210, R14 ;  /* 0x00004210180c7816 */ /* 0x008fe4000000000e */
[----:B------:R-:W2:Y:S01]  /*15c40*/  LDL.LU R14, [R1+0x16c] ;  /* 0x00016c00010e7983 */ /* 0x000ea20000300800 */
[----:B------:R-:W-:Y:S02]  /*15c50*/  LOP3.LUT R16, R16, 0xffff, RZ, 0xc0, !PT ;  /* 0x0000ffff10107812 */ /* 0x000fe400078ec0ff */
[----:B------:R-:W-:Y:S01]  /*15c60*/  LOP3.LUT R18, R18, 0xffff, RZ, 0xc0, !PT ;  /* 0x0000ffff12127812 */ /* 0x000fe200078ec0ff */
[----:B------:R-:W3:Y:S01]  /*15c70*/  LDL.LU R24, [R1+0x154] ;  /* 0x0001540001187983 */ /* 0x000ee20000300800 */
[----:B------:R-:W-:Y:S02]  /*15c80*/  PRMT R15, R15, 0x5210, R16 ;  /* 0x000052100f0f7816 */ /* 0x000fe40000000010 */
[----:B------:R-:W-:-:S02]  /*15c90*/  PRMT R17, R17, 0x5210, R18 ;  /* 0x0000521011117816 */ /* 0x000fc40000000012 */
[----:B--2---:R-:W-:Y:S02]  /*15ca0*/  PRMT R14, R14, 0x4210, R16 ;  /* 0x000042100e0e7816 */ /* 0x004fe40000000010 */
[----:B----4-:R-:W-:Y:S02]  /*15cb0*/  PRMT R16, R25, 0x4210, R18 ;  /* 0x0000421019107816 */ /* 0x010fe40000000012 */
[----:B------:R-:W2:Y:S04]  /*15cc0*/  LDL.LU R25, [R1+0x134] ;  /* 0x0001340001197983 */ /* 0x000ea80000300800 */
[----:B------:R-:W4:Y:S01]  /*15cd0*/  LDL.LU R18, [R1+0x164] ;  /* 0x0001640001127983 */ /* 0x000f220000300800 */
[----:B------:R-:W-:-:S03]  /*15ce0*/  LOP3.LUT R22, R22, 0xffff, RZ, 0xc0, !PT ;  /* 0x0000ffff16167812 */ /* 0x000fc600078ec0ff */
[----:B------:R0:W-:Y:S01]  /*15cf0*/  STSM.16.M88.4 [R3], R4 ;  /* 0x0000000403007844 */ /* 0x0001e20000000200 */
[----:B------:R-:W-:-:S03]  /*15d00*/  PRMT R19, R19, 0x5210, R22 ;  /* 0x0000521013137816 */ /* 0x000fc60000000016 */
[----:B------:R1:W-:Y:S04]  /*15d10*/  STSM.16.M88.4 [R3+0x200], R8 ;  /* 0x0002000803007844 */ /* 0x0003e80000000200 */
[----:B------:R0:W-:Y:S01]  /*15d20*/  STSM.16.M88.4 [R3+0x400], R12 ;  /* 0x0004000c03007844 */ /* 0x0001e20000000200 */
[----:B----4-:R-:W-:-:S03]  /*15d30*/  PRMT R18, R18, 0x4210, R22 ;  /* 0x0000421012127816 */ /* 0x010fc60000000016 */
[----:B------:R-:W4:Y:S04]  /*15d40*/  LDL.LU R22, [R1+0x138] ;  /* 0x0001380001167983 */ /* 0x000f280000300800 */
[----:B0-----:R-:W2:Y:S04]  /*15d50*/  LDL.LU R5, [R1+0x2b4] ;  /* 0x0002b40001057983 */ /* 0x001ea80000300800 */
[----:B------:R-:W2:Y:S04]  /*15d60*/  LDL.LU R7, [R1+0x2b0] ;  /* 0x0002b00001077983 */ /* 0x000ea80000300800 */
[----:B------:R-:W2:Y:S04]  /*15d70*/  LDL.LU R4, [R1+0x180] ;  /* 0x0001800001047983 */ /* 0x000ea80000300800 */
[----:B------:R-:W2:Y:S04]  /*15d80*/  LDL.LU R6, [R1+0x14c] ;  /* 0x00014c0001067983 */ /* 0x000ea80000300800 */
[----:B-1----:R-:W2:Y:S04]  /*15d90*/  LDL.LU R9, [R1+0x240] ;  /* 0x0002400001097983 */ /* 0x002ea80000300800 */
[----:B------:R-:W2:Y:S04]  /*15da0*/  LDL.LU R11, [R1+0x244] ;  /* 0x00024400010b7983 */ /* 0x000ea80000300800 */
[----:B------:R-:W3:Y:S04]  /*15db0*/  LDL.LU R8, [R1+0x150] ;  /* 0x0001500001087983 */ /* 0x000ee80000300800 */
[----:B------:R-:W3:Y:S04]  /*15dc0*/  LDL.LU R10, [R1+0x15c] ;  /* 0x00015c00010a7983 */ /* 0x000ee80000300800 */
[----:B------:R-:W4:Y:S04]  /*15dd0*/  LDL.LU R15, [R1+0x160] ;  /* 0x00016000010f7983 */ /* 0x000f280000300800 */
[----:B------:R-:W4:Y:S04]  /*15de0*/  LDL.LU R12, [R1+0x158] ;  /* 0x00015800010c7983 */ /* 0x000f280000300800 */
[----:B------:R-:W4:Y:S04]  /*15df0*/  LDL.LU R14, [R1+0x13c] ;  /* 0x00013c00010e7983 */ /* 0x000f280000300800 */
[----:B------:R0:W-:Y:S04]  /*15e00*/  STSM.16.M88.4 [R3+0x600], R16 ;  /* 0x0006001003007844 */ /* 0x0001e80000000200 */
[----:B0-----:R-:W4:Y:S04]  /*15e10*/  LDL.LU R18, [R1+0x148] ;  /* 0x0001480001127983 */ /* 0x001f280000300800 */
[----:B------:R-:W4:Y:S01]  /*15e20*/  LDL.LU R19, [R1+0x144] ;  /* 0x0001440001137983 */ /* 0x000f220000300800 */
[----:B--2---:R-:W-:-:S02]  /*15e30*/  LOP3.LUT R11, R11, 0xffff, RZ, 0xc0, !PT ;  /* 0x0000ffff0b0b7812 */ /* 0x004fc400078ec0ff */
[----:B---3--:R-:W-:Y:S02]  /*15e40*/  LOP3.LUT R13, R10, 0xffff, RZ, 0xc0, !PT ;  /* 0x0000ffff0a0d7812 */ /* 0x008fe400078ec0ff */
[----:B------:R-:W-:Y:S02]  /*15e50*/  PRMT R10, R24, 0x4210, R11 ;  /* 0x00004210180a7816 */ /* 0x000fe4000000000b */
[----:B------:R-:W2:Y:S01]  /*15e60*/  LDL.LU R24, [R1+0x44c] ;  /* 0x00044c0001187983 */ /* 0x000ea20000300800 */
[----:B------:R-:W-:Y:S02]  /*15e70*/  LOP3.LUT R5, R5, 0xffff, RZ, 0xc0, !PT ;  /* 0x0000ffff05057812 */ /* 0x000fe400078ec0ff */
[----:B------:R-:W-:Y:S02]  /*15e80*/  LOP3.LUT R7, R7, 0xffff, RZ, 0xc0, !PT ;  /* 0x0000ffff07077812 */ /* 0x000fe400078ec0ff */
[----:B------:R-:W-:Y:S02]  /*15e90*/  LOP3.LUT R9, R9, 0xffff, RZ, 0xc0, !PT ;  /* 0x0000ffff09097812 */ /* 0x000fe400078ec0ff */
[----:B------:R-:W-:-:S02]  /*15ea0*/  PRMT R4, R4, 0x4210, R5 ;  /* 0x0000421004047816 */ /* 0x000fc40000000005 */
[----:B------:R-:W-:Y:S02]  /*15eb0*/  PRMT R6, R6, 0x4210, R7 ;  /* 0x0000421006067816 */ /* 0x000fe40000000007 */
[----:B------:R-:W-:Y:S02]  /*15ec0*/  PRMT R5, R21, 0x5210, R5 ;  /* 0x0000521015057816 */ /* 0x000fe40000000005 */
[----:B------:R-:W-:Y:S02]  /*15ed0*/  PRMT R7, R20, 0x5210, R7 ;  /* 0x0000521014077816 */ /* 0x000fe40000000007 */
[--C-:B------:R-:W-:Y:S02]  /*15ee0*/  PRMT R8, R8, 0x4210, R9.reuse ;  /* 0x0000421008087816 */ /* 0x100fe40000000009 */
[----:B------:R-:W-:Y:S02]  /*15ef0*/  PRMT R9, R2, 0x5210, R9 ;  /* 0x0000521002097816 */ /* 0x000fe40000000009 */
[----:B----4-:R-:W-:Y:S01]  /*15f00*/  LOP3.LUT R15, R15, 0xffff, RZ, 0xc0, !PT ;  /* 0x0000ffff0f0f7812 */ /* 0x010fe200078ec0ff */
[----:B------:R-:W3:Y:S01]  /*15f10*/  LDL.LU R2, [R1+0x3d0] ;  /* 0x0003d00001027983 */ /* 0x000ee20000300800 */
[----:B------:R-:W-:-:S03]  /*15f20*/  PRMT R11, R0, 0x5210, R11 ;  /* 0x00005210000b7816 */ /* 0x000fc6000000000b */
[----:B------:R-:W4:Y:S01]  /*15f30*/  LDL.LU R20, [R1+0x2f4] ;  /* 0x0002f40001147983 */ /* 0x000f220000300800 */
[----:B------:R-:W-:Y:S02]  /*15f40*/  LOP3.LUT R17, R18, 0xffff, RZ, 0xc0, !PT ;  /* 0x0000ffff12117812 */ /* 0x000fe400078ec0ff */
[----:B------:R-:W-:Y:S01]  /*15f50*/  LOP3.LUT R19, R19, 0xffff, RZ, 0xc0, !PT ;  /* 0x0000ffff13137812 */ /* 0x000fe200078ec0ff */
[----:B------:R0:W-:Y:S03]  /*15f60*/  STSM.16.M88.4 [R3+0x800], R4 ;  /* 0x0008000403007844 */ /* 0x0001e60000000200 */
[--C-:B------:R-:W-:Y:S02]  /*15f70*/  PRMT R18, R25, 0x4210, R19.reuse ;  /* 0x0000421019127816 */ /* 0x100fe40000000013 */
[----:B------:R-:W-:Y:S02]  /*15f80*/  PRMT R19, R29, 0x5210, R19 ;  /* 0x000052101d137816 */ /* 0x000fe40000000013 */
[----:B------:R-:W3:Y:S01]  /*15f90*/  LDL.LU R29, [R1+0x4c] ;  /* 0x00004c00011d7983 */ /* 0x000ee20000300800 */
[----:B------:R-:W-:-:S02]  /*15fa0*/  PRMT R12, R12, 0x4210, R13 ;  /* 0x000042100c0c7816 */ /* 0x000fc4000000000d */
[----:B------:R-:W-:Y:S01]  /*15fb0*/  PRMT R14, R14, 0x4210, R15 ;  /* 0x000042100e0e7816 */ /* 0x000fe2000000000f */
[----:B------:R1:W-:Y:S01]  /*15fc0*/  STSM.16.M88.4 [R3+0xa00], R8 ;  /* 0x000a000803007844 */ /* 0x0003e20000000200 */
[----:B------:R-:W-:Y:S02]  /*15fd0*/  PRMT R13, R26, 0x5210, R13 ;  /* 0x000052101a0d7816 */ /* 0x000fe4000000000d */
[----:B------:R-:W-:Y:S01]  /*15fe0*/  PRMT R15, R27, 0x5210, R15 ;  /* 0x000052101b0f7816 */ /* 0x000fe2000000000f */
[----:B0-----:R-:W3:Y:S04]  /*15ff0*/  LDL.LU R4, [R1+0x448] ;  /* 0x0004480001047983 */ /* 0x001ee80000300800 */
[----:B------:R-:W4:Y:S04]  /*16000*/  LDL.LU R5, [R1+0x11c] ;  /* 0x00011c0001057983 */ /* 0x000f280000300800 */
[----:B------:R-:W4:Y:S04]  /*16010*/  LDL.LU R6, [R1+0x1c] ;  /* 0x00001c0001067983 */ /* 0x000f280000300800 */
[----:B------:R-:W4:Y:S04]  /*16020*/  LDL.LU R7, [R1+0x118] ;  /* 0x0001180001077983 */ /* 0x000f280000300800 */
[----:B-1----:R-:W4:Y:S04]  /*16030*/  LDL.LU R8, [R1+0x364] ;  /* 0x0003640001087983 */ /* 0x002f280000300800 */
[----:B------:R-:W4:Y:S04]  /*16040*/  LDL.LU R9, [R1+0x2f0] ;  /* 0x0002f00001097983 */ /* 0x000f280000300800 */
[----:B------:R-:W4:Y:S04]  /*16050*/  LDL.LU R10, [R1+0x130] ;  /* 0x00013000010a7983 */ /* 0x000f280000300800 */
[----:B------:R-:W4:Y:S04]  /*16060*/  LDL.LU R11, [R1+0x18] ;  /* 0x00001800010b7983 */ /* 0x000f280000300800 */
[----:B------:R0:W-:Y:S01]  /*16070*/  STSM.16.M88.4 [R3+0xc00], R12 ;  /* 0x000c000c03007844 */ /* 0x0001e20000000200 */
[----:B------:R-:W-:-:S02]  /*16080*/  PRMT R16, R22, 0x4210, R17 ;  /* 0x0000421016107816 */ /* 0x000fc40000000011 */
[----:B------:R-:W-:Y:S01]  /*16090*/  PRMT R17, R28, 0x5210, R17 ;  /* 0x000052101c117816 */ /* 0x000fe20000000011 */
[----:B0-----:R-:W4:Y:S04]  /*160a0*/  LDL.LU R15, [R1+0x128] ;  /* 0x00012800010f7983 */ /* 0x001f280000300800 */
[----:B------:R-:W4:Y:S04]  /*160b0*/  LDL.LU R14, [R1+0xc] ;  /* 0x00000c00010e7983 */ /* 0x000f280000300800 */
[----:B------:R-:W4:Y:S04]  /*160c0*/  LDL.LU R13, [R1+0x120] ;  /* 0x00012000010d7983 */ /* 0x000f280000300800 */
[----:B------:R-:W4:Y:S04]  /*160d0*/  LDL.LU R12, [R1+0x14] ;  /* 0x00001400010c7983 */ /* 0x000f280000300800 */
[----:B------:R-:W4:Y:S04]  /*160e0*/  LDL.LU R25, [R1+0x284] ;  /* 0x0002840001197983 */ /* 0x000f280000300800 */
[----:B------:R-:W4:Y:S04]  /*160f0*/  LDL.LU R28, [R1+0x10c] ;  /* 0x00010c00011c7983 */ /* 0x000f280000300800 */
[----:B------:R-:W4:Y:S04]  /*16100*/  LDL.LU R27, [R1+0x44] ;  /* 0x00004400011b7983 */ /* 0x000f280000300800 */
[----:B------:R-:W4:Y:S04]  /*16110*/  LDL.LU R26, [R1+0x280] ;  /* 0x00028000011a7983 */ /* 0x000f280000300800 */
[----:B------:R0:W-:Y:S01]  /*16120*/  STSM.16.M88.4 [R3+0xe00], R16 ;  /* 0x000e001003007844 */ /* 0x0001e20000000200 */
[----:B--2---:R-:W-:-:S03]  /*16130*/  LOP3.LUT R0, R24, 0xffff, RZ, 0xc0, !PT ;  /* 0x0000ffff18007812 */ /* 0x004fc600078ec0ff */
[----:B------:R-:W2:Y:S04]  /*16140*/  LDL.LU R24, [R1+0x108] ;  /* 0x0001080001187983 */ /* 0x000ea80000300800 */
[----:B------:R-:W2:Y:S04]  /*16150*/  LDL.LU R21, [R1+0x40] ;  /* 0x0000400001157983 */ /* 0x000ea80000300800 */
[----:B------:R-:W2:Y:S04]  /*16160*/  LDL.LU R22, [R1+0xac] ;  /* 0x0000ac0001167983 */ /* 0x000ea80000300800 */
[----:B0-----:R-:W2:Y:S04]  /*16170*/  LDL.LU R19, [R1+0x140] ;  /* 0x0001400001137983 */ /* 0x001ea80000300800 */
[----:B------:R-:W2:Y:S04]  /*16180*/  LDL.LU R18, [R1+0x4] ;  /* 0x0000040001127983 */ /* 0x000ea80000300800 */
[----:B------:R-:W2:Y:S04]  /*16190*/  LDL.LU R17, [R1+0x12c] ;  /* 0x00012c0001117983 */ /* 0x000ea80000300800 */
[----:B------:R-:W2:Y:S01]  /*161a0*/  LDL.LU R16, [R1+0x8] ;  /* 0x0000080001107983 */ /* 0x000ea20000300800 */
[----:B---3--:R-:W-:-:S02]  /*161b0*/  LOP3.LUT R4, R4, 0xffff, RZ, 0xc0, !PT ;  /* 0x0000ffff04047812 */ /* 0x008fc400078ec0ff */
[----:B------:R-:W-:Y:S01]  /*161c0*/  LOP3.LUT R2, R2, 0xffff, RZ, 0xc0, !PT ;  /* 0x0000ffff02027812 */ /* 0x000fe200078ec0ff */
[----:B------:R-:W-:Y:S01]  /*161d0*/  ULEA UR4, UR5, UR4, 0x18 ;  /* 0x0000000405047291 */ /* 0x000fe2000f8ec0ff */
[----:B------:R-:W0:Y:S01]  /*161e0*/  LDCU UR5, c[0x0][0x3b4] ;  /* 0x00007680ff0577ac */ /* 0x000e220008000800 */
[----:B----4-:R-:W-:Y:S02]  /*161f0*/  LOP3.LUT R25, R25, 0xffff, RZ, 0xc0, !PT ;  /* 0x0000ffff19197812 */ /* 0x010fe400078ec0ff */
[--C-:B--2---:R-:W-:Y:S02]  /*16200*/  PRMT R19, R19, 0x4210, R0.reuse ;  /* 0x0000421013137816 */ /* 0x104fe40000000000 */
[----:B------:R-:W-:Y:S02]  /*16210*/  PRMT R18, R18, 0x5210, R0 ;  /* 0x0000521012127816 */ /* 0x000fe40000000000 */
[----:B------:R-:W2:Y:S01]  /*16220*/  LDL.LU R0, [R1+0x3d4] ;  /* 0x0003d40001007983 */ /* 0x000ea20000300800 */
[----:B------:R-:W-:-:S02]  /*16230*/  PRMT R17, R17, 0x4210, R4 ;  /* 0x0000421011117816 */ /* 0x000fc40000000004 */
[----:B------:R-:W-:Y:S02]  /*16240*/  PRMT R16, R16, 0x5210, R4 ;  /* 0x0000521010107816 */ /* 0x000fe40000000004 */
[----:B------:R-:W3:Y:S01]  /*16250*/  LDL.LU R4, [R1+0x360] ;  /* 0x0003600001047983 */ /* 0x000ee20000300800 */
[--C-:B------:R-:W-:Y:S02]  /*16260*/  PRMT R15, R15, 0x4210, R2.reuse ;  /* 0x000042100f0f7816 */ /* 0x100fe40000000002 */
[----:B------:R-:W-:Y:S02]  /*16270*/  PRMT R14, R14, 0x5210, R2 ;  /* 0x000052100e0e7816 */ /* 0x000fe40000000002 */
[--C-:B------:R-:W-:Y:S02]  /*16280*/  PRMT R24, R24, 0x4210, R25.reuse ;  /* 0x0000421018187816 */ /* 0x100fe40000000019 */
[----:B------:R-:W-:Y:S01]  /*16290*/  PRMT R25, R21, 0x5210, R25 ;  /* 0x0000521015197816 */ /* 0x000fe20000000019 */
[----:B------:R-:W-:Y:S01]  /*162a0*/  BAR.SYNC.DEFER_BLOCKING 0x0 ;  /* 0x0000000000007b1d */ /* 0x000fe20000010000 */
[----:B--2---:R-:W-:-:S04]  /*162b0*/  LOP3.LUT R0, R0, 0xffff, RZ, 0xc0, !PT ;  /* 0x0000ffff00007812 */ /* 0x004fc800078ec0ff */
[--C-:B------:R-:W-:Y:S02]  /*162c0*/  PRMT R13, R13, 0x4210, R0.reuse ;  /* 0x000042100d0d7816 */ /* 0x100fe40000000000 */
[----:B------:R-:W-:Y:S02]  /*162d0*/  PRMT R12, R12, 0x5210, R0 ;  /* 0x000052100c0c7816 */ /* 0x000fe40000000000 */
[----:B---3--:R-:W-:Y:S02]  /*162e0*/  LOP3.LUT R2, R4, 0xffff, RZ, 0xc0, !PT ;  /* 0x0000ffff04027812 */ /* 0x008fe400078ec0ff */
[----:B------:R-:W-:Y:S02]  /*162f0*/  LOP3.LUT R4, R8, 0xffff, RZ, 0xc0, !PT ;  /* 0x0000ffff08047812 */ /* 0x000fe400078ec0ff */
[----:B------:R-:W-:Y:S02]  /*16300*/  LOP3.LUT R0, R9, 0xffff, RZ, 0xc0, !PT ;  /* 0x0000ffff09007812 */ /* 0x000fe400078ec0ff */
[----:B------:R-:W-:-:S02]  /*16310*/  PRMT R10, R10, 0x4210, R2 ;  /* 0x000042100a0a7816 */ /* 0x000fc40000000002 */
[----:B------:R-:W-:Y:S02]  /*16320*/  PRMT R9, R11, 0x5210, R2 ;  /* 0x000052100b097816 */ /* 0x000fe40000000002 */
[----:B------:R-:W-:Y:S02]  /*16330*/  PRMT R2, R6, 0x5210, R4 ;  /* 0x0000521006027816 */ /* 0x000fe40000000004 */
[--C-:B------:R-:W-:Y:S02]  /*16340*/  PRMT R7, R7, 0x4210, R0.reuse ;  /* 0x0000421007077816 */ /* 0x100fe40000000000 */
[----:B------:R-:W-:Y:S02]  /*16350*/  PRMT R6, R29, 0x5210, R0 ;  /* 0x000052101d067816 */ /* 0x000fe40000000000 */
[----:B------:R-:W-:Y:S02]  /*16360*/  LOP3.LUT R0, R20, 0xffff, RZ, 0xc0, !PT ;  /* 0x0000ffff14007812 */ /* 0x000fe400078ec0ff */
[----:B------:R-:W1:Y:S01]  /*16370*/  S2R R20, SR_TID.X ;  /* 0x0000000000147919 */ /* 0x000e620000002100 */
[----:B------:R-:W-:-:S02]  /*16380*/  PRMT R8, R5, 0x4210, R4 ;  /* 0x0000421005087816 */ /* 0x000fc40000000004 */
[--C-:B------:R-:W-:Y:S02]  /*16390*/  PRMT R4, R27, 0x5210, R0.reuse ;  /* 0x000052101b047816 */ /* 0x100fe40000000000 */
[----:B------:R-:W-:Y:S02]  /*163a0*/  PRMT R5, R28, 0x4210, R0 ;  /* 0x000042101c057816 */ /* 0x000fe40000000000 */
[----:B------:R-:W-:-:S04]  /*163b0*/  LOP3.LUT R27, R26, 0xffff, RZ, 0xc0, !PT ;  /* 0x0000ffff1a1b7812 */ /* 0x000fc800078ec0ff */
[--C-:B------:R-:W-:Y:S02]  /*163c0*/  PRMT R26, R22, 0x4210, R27.reuse ;  /* 0x00004210161a7816 */ /* 0x100fe4000000001b */
[----:B------:R-:W-:Y:S01]  /*163d0*/  PRMT R27, R23, 0x5210, R27 ;  /* 0x00005210171b7816 */ /* 0x000fe2000000001b */
[----:B-1----:R-:W-:-:S05]  /*163e0*/  IMAD.SHL.U32 R20, R20, 0x10, RZ ;  /* 0x0000001014147824 */ /* 0x002fca00078e00ff */
[----:B------:R-:W-:-:S05]  /*163f0*/  LOP3.LUT R0, R20, 0x1ff0, RZ, 0xc0, !PT ;  /* 0x00001ff014007812 */ /* 0x000fca00078ec0ff */
[----:B------:R-:W1:Y:S04]  /*16400*/  LDS.128 R20, [R0+UR4] ;  /* 0x0000000400147984 */ /* 0x000e680008000c00 */
[----:B-1----:R-:W-:Y:S04]  /*16410*/  STL.64 [R1+0x50], R20 ;  /* 0x0000501401007387 */ /* 0x002fe80000100a00 */
[----:B------:R-:W-:Y:S04]  /*16420*/  STL.64 [R1+0x58], R22 ;  /* 0x0000581601007387 */ /* 0x000fe80000100a00 */
[----:B------:R-:W1:Y:S04]  /*16430*/  LDS.128 R20, [R0+UR4+0x2000] ;  /* 0x0020000400147984 */ /* 0x000e680008000c00 */
[----:B-1----:R-:W-:Y:S04]  /*16440*/  STL.64 [R1+0x60], R20 ;  /* 0x0000601401007387 */ /* 0x002fe80000100a00 */
[----:B------:R-:W-:Y:S04]  /*16450*/  STL.64 [R1+0x68], R22 ;  /* 0x0000681601007387 */ /* 0x000fe80000100a00 */
[----:B------:R-:W1:Y:S04]  /*16460*/  LDS.128 R20, [R0+UR4+0x4000] ;  /* 0x0040000400147984 */ /* 0x000e680008000c00 */
[----:B-1----:R1:W-:Y:S04]  /*16470*/  STL [R1+0x848], R20 ;  /* 0x0008481401007387 */ /* 0x0023e80000100800 */
[----:B------:R2:W-:Y:S04]  /*16480*/  STL [R1+0x844], R21 ;  /* 0x0008441501007387 */ /* 0x0005e80000100800 */
[----:B------:R3:W-:Y:S01]  /*16490*/  STL [R1+0x840], R22 ;  /* 0x0008401601007387 */ /* 0x0007e20000100800 */
[----:B-1----:R-:W-:-:S03]  /*164a0*/  IMAD.MOV.U32 R20, RZ, RZ, R7 ;  /* 0x000000ffff147224 */ /* 0x002fc600078e0007 */
[----:B------:R1:W-:Y:S01]  /*164b0*/  STL [R1+0x83c], R23 ;  /* 0x00083c1701007387 */ /* 0x0003e20000100800 */
[----:B--2---:R-:W-:Y:S02]  /*164c0*/  IMAD.MOV.U32 R21, RZ, RZ, R6 ;  /* 0x000000ffff157224 */ /* 0x004fe400078e0006 */
[----:B---3--:R-:W-:Y:S02]  /*164d0*/  IMAD.MOV.U32 R22, RZ, RZ, R5 ;  /* 0x000000ffff167224 */ /* 0x008fe400078e0005 */
[----:B-1----:R-:W-:Y:S02]  /*164e0*/  IMAD.MOV.U32 R23, RZ, RZ, R4 ;  /* 0x000000ffff177224 */ /* 0x002fe400078e0004 */
[----:B------:R-:W1:Y:S04]  /*164f0*/  LDS.128 R4, [R0+UR4+0x6000] ;  /* 0x0060000400047984 */ /* 0x000e680008000c00 */
[----:B-1----:R1:W-:Y:S04]  /*16500*/  STL [R1+0x84c], R4 ;  /* 0x00084c0401007387 */ /* 0x0023e80000100800 */
[----:B------:R2:W-:Y:S04]  /*16510*/  STL [R1+0x838], R5 ;  /* 0x0008380501007387 */ /* 0x0005e80000100800 */
[----:B------:R3:W-:Y:S01]  /*16520*/  STL [R1+0x834], R6 ;  /* 0x0008340601007387 */ /* 0x0007e20000100800 */
[----:B-1----:R-:W-:-:S02]  /*16530*/  IMAD.MOV.U32 R4, RZ, RZ, R10 ;  /* 0x000000ffff047224 */ /* 0x002fc400078e000a */
[----:B--2---:R-:W-:Y:S02]  /*16540*/  IMAD.MOV.U32 R5, RZ, RZ, R9 ;  /* 0x000000ffff057224 */ /* 0x004fe400078e0009 */
[----:B---3--:R-:W-:Y:S02]  /*16550*/  IMAD.MOV.U32 R6, RZ, RZ, R8 ;  /* 0x000000ffff067224 */ /* 0x008fe400078e0008 */
[----:B------:R-:W1:Y:S04]  /*16560*/  LDS.128 R8, [R0+UR4+0x8000] ;  /* 0x0080000400087984 */ /* 0x000e680008000c00 */
[----:B------:R-:W-:Y:S04]  /*16570*/  STL [R1+0x830], R7 ;  /* 0x0008300701007387 */ /* 0x000fe80000100800 */
        /* <DEDUP_REMOVED lines=17> */
[----:B------:R-:W1:Y:S01]  /*16690*/  LDS.128 R16, [R0+UR4+0xc000] ;  /* 0x00c0000400107984 */ /* 0x000e620008000c00 */
[----:B------:R-:W-:-:S03]  /*166a0*/  IMAD.MOV.U32 R7, RZ, RZ, R2 ;  /* 0x000000ffff077224 */ /* 0x000fc600078e0002 */
[----:B-1----:R-:W-:Y:S04]  /*166b0*/  STL [R1+0x80c], R16 ;  /* 0x00080c1001007387 */ /* 0x002fe80000100800 */
[----:B------:R-:W-:Y:S04]  /*166c0*/  STL [R1+0x808], R17 ;  /* 0x0008081101007387 */ /* 0x000fe80000100800 */
[----:B------:R-:W-:Y:S04]  /*166d0*/  STL [R1+0x804], R18 ;  /* 0x0008041201007387 */ /* 0x000fe80000100800 */
[----:B------:R-:W-:Y:S04]  /*166e0*/  STL [R1+0x800], R19 ;  /* 0x0008001301007387 */ /* 0x000fe80000100800 */
[----:B------:R-:W1:Y:S01]  /*166f0*/  LDS.128 R16, [R0+UR4+0xe000] ;  /* 0x00e0000400107984 */ /* 0x000e620008000c00 */
[----:B------:R-:W-:Y:S06]  /*16700*/  BAR.SYNC.DEFER_BLOCKING 0x0 ;  /* 0x0000000000007b1d */ /* 0x000fec0000010000 */
[----:B------:R-:W-:Y:S04]  /*16710*/  STSM.16.M88.4 [R3], R12 ;  /* 0x0000000c03007844 */ /* 0x000fe80000000200 */
[----:B------:R-:W-:Y:S04]  /*16720*/  STSM.16.M88.4 [R3+0x200], R8 ;  /* 0x0002000803007844 */ /* 0x000fe80000000200 */
[----:B------:R-:W-:Y:S04]  /*16730*/  STSM.16.M88.4 [R3+0x400], R4 ;  /* 0x0004000403007844 */ /* 0x000fe80000000200 */
[----:B-1----:R-:W-:Y:S04]  /*16740*/  STL.64 [R1+0x70], R16 ;  /* 0x0000701001007387 */ /* 0x002fe80000100a00 */
[----:B------:R-:W-:Y:S04]  /*16750*/  STSM.16.M88.4 [R3+0x600], R20 ;  /* 0x0006001403007844 */ /* 0x000fe80000000200 */
[----:B------:R-:W-:Y:S04]  /*16760*/  STL.64 [R1+0x78], R18 ;  /* 0x0000781201007387 */ /* 0x000fe80000100a00 */
[----:B------:R1:W-:Y:S04]  /*16770*/  STSM.16.M88.4 [R3+0x800], R24 ;  /* 0x0008001803007844 */ /* 0x0003e80000000200 */
[----:B-1----:R-:W2:Y:S01]  /*16780*/  LDL.LU R26, [R1+0x48] ;  /* 0x00004800011a7983 */ /* 0x002ea20000300800 */
[----:B------:R-:W1:Y:S03]  /*16790*/  S2R R28, SR_TID.X ;  /* 0x00000000001c7919 */ /* 0x000e660000002100 */
[----:B------:R2:W-:Y:S01]  /*167a0*/  STL [R1+0x874], R3 ;  /* 0x0008740301007387 */ /* 0x0005e20000100800 */
[----:B-1----:R-:W-:-:S04]  /*167b0*/  SHF.R.U32.HI R25, RZ, 0x8, R28 ;  /* 0x00000008ff197819 */ /* 0x002fc8000001161c */
[----:B------:R-:W-:-:S04]  /*167c0*/  SGXT.U32 R25, R25, 0x1 ;  /* 0x000000011919781a */ /* 0x000fc80000000000 */
[C-C-:B--2---:R-:W-:Y:S02]  /*167d0*/  LOP3.LUT R3, R26.reuse, 0x2, R25.reuse, 0xfe, !PT ;  /* 0x000000021a037812 */ /* 0x144fe400078efe19 */
[C-C-:B------:R-:W-:Y:S02]  /*167e0*/  LOP3.LUT R2, R26.reuse, 0x4, R25.reuse, 0xfe, !PT ;  /* 0x000000041a027812 */ /* 0x140fe400078efe19 */
[C-C-:B------:R-:W-:Y:S01]  /*167f0*/  LOP3.LUT R0, R26.reuse, 0x6, R25.reuse, 0xfe, !PT ;  /* 0x000000061a007812 */ /* 0x140fe200078efe19 */
[----:B------:R1:W-:Y:S01]  /*16800*/  STL [R1+0x14], R3 ;  /* 0x0000140301007387 */ /* 0x0003e20000100800 */
[----:B------:R-:W-:-:S03]  /*16810*/  LOP3.LUT R4, R26, 0xe, R25, 0xfe, !PT ;  /* 0x0000000e1a047812 */ /* 0x000fc600078efe19 */
[----:B------:R2:W-:Y:S01]  /*16820*/  STL [R1+0x18], R2 ;  /* 0x0000180201007387 */ /* 0x0005e20000100800 */
[----:B------:R-:W-:-:S03]  /*16830*/  LOP3.LUT R20, R26, 0x10, R25, 0xfe, !PT ;  /* 0x000000101a147812 */ /* 0x000fc600078efe19 */
[----:B------:R3:W-:Y:S01]  /*16840*/  STL [R1+0x1c], R0 ;  /* 0x00001c0001007387 */ /* 0x0007e20000100800 */
[C-C-:B-1----:R-:W-:Y:S02]  /*16850*/  LOP3.LUT R3, R26.reuse, 0x8, R25.reuse, 0xfe, !PT ;  /* 0x000000081a037812 */ /* 0x142fe400078efe19 */
[----:B--2---:R-:W-:-:S03]  /*16860*/  LOP3.LUT R2, R26, 0xa, R25, 0xfe, !PT ;  /* 0x0000000a1a027812 */ /* 0x004fc600078efe19 */
[----:B------:R-:W-:Y:S01]  /*16870*/  STL [R1+0x20], R3 ;  /* 0x0000200301007387 */ /* 0x000fe20000100800 */
[C-C-:B------:R-:W-:Y:S02]  /*16880*/  LOP3.LUT R21, R26.reuse, 0x12, R25.reuse, 0xfe, !PT ;  /* 0x000000121a157812 */ /* 0x140fe400078efe19 */
[C-C-:B---3--:R-:W-:Y:S01]  /*16890*/  LOP3.LUT R0, R26.reuse, 0xc, R25.reuse, 0xfe, !PT ;  /* 0x0000000c1a007812 */ /* 0x148fe200078efe19 */
[----:B------:R-:W-:Y:S01]  /*168a0*/  STL [R1+0x28], R2 ;  /* 0x0000280201007387 */ /* 0x000fe20000100800 */
[C-C-:B------:R-:W-:Y:S02]  /*168b0*/  LOP3.LUT R22, R26.reuse, 0x14, R25.reuse, 0xfe, !PT ;  /* 0x000000141a167812 */ /* 0x140fe400078efe19 */
[C-C-:B------:R-:W-:Y:S01]  /*168c0*/  LOP3.LUT R23, R26.reuse, 0x16, R25.reuse, 0xfe, !PT ;  /* 0x000000161a177812 */ /* 0x140fe200078efe19 */
[----:B------:R-:W-:Y:S01]  /*168d0*/  STL [R1+0x850], R4 ;  /* 0x0008500401007387 */ /* 0x000fe20000100800 */
[----:B------:R-:W-:-:S03]  /*168e0*/  LOP3.LUT R5, R26, 0x1a, R25, 0xfe, !PT ;  /* 0x0000001a1a057812 */ /* 0x000fc600078efe19 */
[----:B------:R1:W-:Y:S04]  /*168f0*/  STL [R1+0x2c], R0 ;  /* 0x00002c0001007387 */ /* 0x0003e80000100800 */
[----:B------:R-:W-:Y:S01]  /*16900*/  STL [R1+0x854], R20 ;  /* 0x0008541401007387 */ /* 0x000fe20000100800 */
[----:B------:R-:W-:-:S03]  /*16910*/  LOP3.LUT R6, R26, 0x1c, R25, 0xfe, !PT ;  /* 0x0000001c1a067812 */ /* 0x000fc600078efe19 */
[----:B------:R-:W-:Y:S01]  /*16920*/  STL [R1+0x858], R21 ;  /* 0x0008581501007387 */ /* 0x000fe20000100800 */
[----:B-1----:R-:W-:-:S03]  /*16930*/  LOP3.LUT R0, R26, 0x18, R25, 0xfe, !PT ;  /* 0x000000181a007812 */ /* 0x002fc600078efe19 */
[----:B------:R-:W-:Y:S01]  /*16940*/  STL [R1+0x870], R22 ;  /* 0x0008701601007387 */ /* 0x000fe20000100800 */
[----:B------:R-:W-:-:S03]  /*16950*/  LOP3.LUT R7, R26, 0x1e, R25, 0xfe, !PT ;  /* 0x0000001e1a077812 */ /* 0x000fc600078efe19 */
[----:B------:R-:W-:Y:S01]  /*16960*/  STL [R1+0x878], R23 ;  /* 0x0008781701007387 */ /* 0x000fe20000100800 */
[----:B------:R-:W-:-:S03]  /*16970*/  LOP3.LUT R10, R26, 0x26, R25, 0xfe, !PT ;  /* 0x000000261a0a7812 */ /* 0x000fc600078efe19 */
[----:B------:R-:W-:Y:S01]  /*16980*/  STL [R1+0x87c], R5 ;  /* 0x00087c0501007387 */ /* 0x000fe20000100800 */
[----:B------:R-:W-:-:S03]  /*16990*/  LOP3.LUT R11, R26, 0x28, R25, 0xfe, !PT ;  /* 0x000000281a0b7812 */ /* 0x000fc600078efe19 */
[----:B------:R1:W-:Y:S01]  /*169a0*/  STL [R1+0x80], R0 ;  /* 0x0000800001007387 */ /* 0x0003e20000100800 */
[C---:B------:R-:W-:Y:S02]  /*169b0*/  LOP3.LUT R9, R26.reuse, R25, RZ, 0xfc, !PT ;  /* 0x000000191a097212 */ /* 0x040fe400078efcff */
[C-C-:B------:R-:W-:Y:S01]  /*169c0*/  LOP3.LUT R8, R26.reuse, 0x24, R25.reuse, 0xfe, !PT ;  /* 0x000000241a087812 */ /* 0x140fe200078efe19 */
[----:B------:R-:W-:Y:S01]  /*169d0*/  STL [R1+0x880], R6 ;  /* 0x0008800601007387 */ /* 0x000fe20000100800 */
[C-C-:B------:R-:W-:Y:S02]  /*169e0*/  LOP3.LUT R12, R26.reuse, 0x2a, R25.reuse, 0xfe, !PT ;  /* 0x0000002a1a0c7812 */ /* 0x140fe400078efe19 */
[C-C-:B-1----:R-:W-:Y:S01]  /*169f0*/  LOP3.LUT R0, R26.reuse, 0x22, R25.reuse, 0xfe, !PT ;  /* 0x000000221a007812 */ /* 0x142fe200078efe19 */
[----:B------:R-:W-:Y:S01]  /*16a00*/  STL [R1+0x884], R7 ;  /* 0x0008840701007387 */ /* 0x000fe20000100800 */
[----:B------:R-:W-:-:S03]  /*16a10*/  LOP3.LUT R3, R26, 0x3a, R25, 0xfe, !PT ;  /* 0x0000003a1a037812 */ /* 0x000fc600078efe19 */
[----:B------:R1:W-:Y:S01]  /*16a20*/  STL [R1+0x9c], R0 ;  /* 0x00009c0001007387 */ /* 0x0003e20000100800 */
[----:B------:R-:W-:-:S03]  /*16a30*/  LOP3.LUT R2, R26, 0x3e, R25, 0xfe, !PT ;  /* 0x0000003e1a027812 */ /* 0x000fc600078efe19 */
[----:B------:R-:W-:Y:S04]  /*16a40*/  STL.64 [R1+0x868], R10 ;  /* 0x0008680a01007387 */ /* 0x000fe80000100a00 */
[----:B------:R-:W-:Y:S01]  /*16a50*/  STL.64 [R1+0x860], R8 ;  /* 0x0008600801007387 */ /* 0x000fe20000100a00 */
[----:B-1----:R-:W-:-:S03]  /*16a60*/  LOP3.LUT R0, R26, 0x3c, R25, 0xfe, !PT ;  /* 0x0000003c1a007812 */ /* 0x002fc600078efe19 */
[----:B------:R-:W-:Y:S04]  /*16a70*/  STL [R1+0x888], R12 ;  /* 0x0008880c01007387 */ /* 0x000fe80000100800 */
[----:B------:R1:W-:Y:S04]  /*16a80*/  STL [R1+0xcc], R3 ;  /* 0x0000cc0301007387 */ /* 0x0003e80000100800 */
[----:B------:R2:W-:Y:S04]  /*16a90*/  STL [R1+0xd0], R0 ;  /* 0x0000d00001007387 */ /* 0x0005e80000100800 */
[----:B------:R3:W-:Y:S01]  /*16aa0*/  STL [R1+0xd4], R2 ;  /* 0x0000d40201007387 */ /* 0x0007e20000100800 */
[----:B-1----:R-:W-:-:S02]  /*16ab0*/  LOP3.LUT R3, R26, 0x40, R25, 0xfe, !PT ;  /* 0x000000401a037812 */ /* 0x002fc400078efe19 */
[----:B--2---:R-:W-:-:S03]  /*16ac0*/  LOP3.LUT R0, R26, 0x42, R25, 0xfe, !PT ;  /* 0x000000421a007812 */ /* 0x004fc600078efe19 */
[----:B------:R1:W-:Y:S01]  /*16ad0*/  STL [R1+0xd8], R3 ;  /* 0x0000d80301007387 */ /* 0x0003e20000100800 */
[----:B---3--:R-:W-:-:S03]  /*16ae0*/  LOP3.LUT R2, R26, 0x44, R25, 0xfe, !PT ;  /* 0x000000441a027812 */ /* 0x008fc600078efe19 */
[----:B------:R2:W-:Y:S04]  /*16af0*/  STL [R1+0xdc], R0 ;  /* 0x0000dc0001007387 */ /* 0x0005e80000100800 */
[----:B------:R3:W-:Y:S01]  /*16b00*/  STL [R1+0xe0], R2 ;  /* 0x0000e00201007387 */ /* 0x0007e20000100800 */
[C-C-:B-1----:R-:W-:Y:S02]  /*16b10*/  LOP3.LUT R3, R26.reuse, 0x46, R25.reuse, 0xfe, !PT ;  /* 0x000000461a037812 */ /* 0x142fe400078efe19 */
        /* <DEDUP_REMOVED lines=327> */
[----:B------:R-:W2:Y:S04]  /*17f90*/  LDL.LU R28, [R1+0x3c4] ;  /* 0x0003c400011c7983 */ /* 0x000ea80000300800 */
[----:B------:R3:W-:Y:S04]  /*17fa0*/  STL [R1+0x3d0], R0 ;  /* 0x0003d00001007387 */ /* 0x0007e80000100800 */
[----:B------:R4:W-:Y:S01]  /*17fb0*/  STL [R1+0x3d4], R2 ;  /* 0x0003d40201007387 */ /* 0x0009e20000100800 */
[C-C-:B-1----:R-:W-:Y:S02]  /*17fc0*/  LOP3.LUT R3, R26.reuse, 0x194, R25.reuse, 0xfe, !PT ;  /* 0x000001941a037812 */ /* 0x142fe400078efe19 */
[----:B---3--:R-:W-:-:S02]  /*17fd0*/  LOP3.LUT R0, R26, 0x190, R25, 0xfe, !PT ;  /* 0x000001901a007812 */ /* 0x008fc400078efe19 */
[----:B----4-:R-:W-:-:S03]  /*17fe0*/  LOP3.LUT R2, R26, 0x192, R25, 0xfe, !PT ;  /* 0x000001921a027812 */ /* 0x010fc600078efe19 */
[----:B------:R1:W-:Y:S04]  /*17ff0*/  STL [R1+0x3d8], R0 ;  /* 0x0003d80001007387 */ /* 0x0003e80000100800 */
[----:B------:R3:W-:Y:S04]  /*18000*/  STL [R1+0x3dc], R2 ;  /* 0x0003dc0201007387 */ /* 0x0007e80000100800 */
[----:B------:R4:W-:Y:S01]  /*18010*/  STL [R1+0x3e0], R3 ;  /* 0x0003e00301007387 */ /* 0x0009e20000100800 */
[C-C-:B-1----:R-:W-:Y:S02]  /*18020*/  LOP3.LUT R0, R26.reuse, 0x196, R25.reuse, 0xfe, !PT ;  /* 0x000001961a007812 */ /* 0x142fe400078efe19 */
[----:B---3--:R-:W-:-:S03]  /*18030*/  LOP3.LUT R2, R26, 0x198, R25, 0xfe, !PT ;  /* 0x000001981a027812 */ /* 0x008fc600078efe19 */
[----:B------:R1:W-:Y:S01]  /*18040*/  STL [R1+0x3e4], R0 ;  /* 0x0003e40001007387 */ /* 0x0003e20000100800 */
[----:B----4-:R-:W-:-:S03]  /*18050*/  LOP3.LUT R3, R26, 0x19a, R25, 0xfe, !PT ;  /* 0x0000019a1a037812 */ /* 0x010fc600078efe19 */
        /* <DEDUP_REMOVED lines=46> */
[----:B------:R-:W-:Y:S01]  /*18340*/  STL [R1+0x448], R0 ;  /* 0x0004480001007387 */ /* 0x000fe20000100800 */
[----:B----4-:R-:W-:-:S03]  /*18350*/  LOP3.LUT R3, R26, 0x1ca, R25, 0xfe, !PT ;  /* 0x000001ca1a037812 */ /* 0x010fc600078efe19 */
[----:B------:R1:W-:Y:S04]  /*18360*/  STL [R1+0x44c], R2 ;  /* 0x00044c0201007387 */ /* 0x0003e80000100800 */
[----:B------:R3:W-:Y:S04]  /*18370*/  STL [R1+0x450], R3 ;  /* 0x0004500301007387 */ /* 0x0007e80000100800 */
[----:B------:R-:W4:Y:S01]  /*18380*/  LDL.LU R27, [R1+0x2ec] ;  /* 0x0002ec00011b7983 */ /* 0x000f220000300800 */
[C-C-:B-1----:R-:W-:Y:S02]  /*18390*/  LOP3.LUT R2, R26.reuse, 0x1cc, R25.reuse, 0xfe, !PT ;  /* 0x000001cc1a027812 */ /* 0x142fe400078efe19 */
[----:B---3--:R-:W-:-:S03]  /*183a0*/  LOP3.LUT R3, R26, 0x1ce, R25, 0xfe, !PT ;  /* 0x000001ce1a037812 */ /* 0x008fc600078efe19 */
[----:B------:R1:W-:Y:S04]  /*183b0*/  STL [R1+0x3c4], R2 ;  /* 0x0003c40201007387 */ /* 0x0003e80000100800 */
[----:B-1----:R-:W3:Y:S04]  /*183c0*/  LDL.LU R2, [R1+0x2d8] ;  /* 0x0002d80001027983 */ /* 0x002ee80000300800 */
[----:B------:R1:W-:Y:S04]  /*183d0*/  STL [R1+0x454], R3 ;  /* 0x0004540301007387 */ /* 0x0003e80000100800 */
[----:B------:R-:W3:Y:S01]  /*183e0*/  LDL.LU R29, [R1+0x2e4] ;  /* 0x0002e400011d7983 */ /* 0x000ee20000300800 */
[----:B------:R-:W-:-:S02]  /*183f0*/  LOP3.LUT R5, R26, 0x1d2, R25, 0xfe, !PT ;  /* 0x000001d21a057812 */ /* 0x000fc400078efe19 */
[C-C-:B-1----:R-:W-:Y:S02]  /*18400*/  LOP3.LUT R3, R26.reuse, 0x1d0, R25.reuse, 0xfe, !PT ;  /* 0x000001d01a037812 */ /* 0x142fe400078efe19 */
[----:B------:R-:W-:-:S03]  /*18410*/  LOP3.LUT R4, R26, 0x1d6, R25, 0xfe, !PT ;  /* 0x000001d61a047812 */ /* 0x000fc600078efe19 */
[----:B------:R1:W-:Y:S04]  /*18420*/  STL [R1+0x458], R3 ;  /* 0x0004580301007387 */ /* 0x0003e80000100800 */
[----:B------:R0:W-:Y:S01]  /*18430*/  STL [R1+0x45c], R5 ;  /* 0x00045c0501007387 */ /* 0x0001e20000100800 */
[C-C-:B-1----:R-:W-:Y:S02]  /*18440*/  LOP3.LUT R3, R26.reuse, 0x1d4, R25.reuse, 0xfe, !PT ;  /* 0x000001d41a037812 */ /* 0x142fe400078efe19 */
[----:B0-----:R-:W-:-:S03]  /*18450*/  LOP3.LUT R5, R26, 0x1d8, R25, 0xfe, !PT ;  /* 0x000001d81a057812 */ /* 0x001fc600078efe19 */
[----:B------:R0:W-:Y:S04]  /*18460*/  STL [R1+0x460], R3 ;  /* 0x0004600301007387 */ /* 0x0001e80000100800 */
[----:B------:R1:W-:Y:S01]  /*18470*/  STL [R1+0x464], R4 ;  /* 0x0004640401007387 */ /* 0x0003e20000100800 */
[----:B0-----:R-:W-:-:S03]  /*18480*/  LOP3.LUT R3, R26, 0x1da, R25, 0xfe, !PT ;  /* 0x000001da1a037812 */ /* 0x001fc600078efe19 */
[----:B------:R0:W-:Y:S01]  /*18490*/  STL [R1+0x468], R5 ;  /* 0x0004680501007387 */ /* 0x0001e20000100800 */
[----:B-1----:R-:W-:-:S03]  /*184a0*/  LOP3.LUT R4, R26, 0x1dc, R25, 0xfe, !PT ;  /* 0x000001dc1a047812 */ /* 0x002fc600078efe19 */
        /* <DEDUP_REMOVED lines=12> */
[----:B------:R-:W4:Y:S04]  /*18570*/  LDL.LU R20, [R1+0x2c8] ;  /* 0x0002c80001147983 */ /* 0x000f280000300800 */
[----:B------:R1:W-:Y:S01]  /*18580*/  STL [R1+0x488], R3 ;  /* 0x0004880301007387 */ /* 0x0003e20000100800 */
[C-C-:B------:R-:W-:Y:S02]  /*18590*/  LOP3.LUT R6, R26.reuse, 0x1ec, R25.reuse, 0xfe, !PT ;  /* 0x000001ec1a067812 */ /* 0x140fe400078efe19 */
[C-C-:B0-----:R-:W-:Y:S01]  /*185a0*/  LOP3.LUT R5, R26.reuse, 0x1ee, R25.reuse, 0xfe, !PT ;  /* 0x000001ee1a057812 */ /* 0x141fe200078efe19 */
[----:B-1----:R-:W4:Y:S04]  /*185b0*/  LDL.LU R3, [R1+0x2ac] ;  /* 0x0002ac0001037983 */ /* 0x002f280000300800 */
[----:B------:R0:W-:Y:S02]  /*185c0*/  STL [R1+0x48c], R4 ;  /* 0x00048c0401007387 */ /* 0x0001e40000100800 */
[----:B0-----:R-:W-:-:S02]  /*185d0*/  LOP3.LUT R4, R26, 0x1ea, R25, 0xfe, !PT ;  /* 0x000001ea1a047812 */ /* 0x001fc400078efe19 */
[----:B--2---:R-:W-:Y:S02]  /*185e0*/  SHF.R.U32.HI R0, RZ, 0x8, R28 ;  /* 0x00000008ff007819 */ /* 0x004fe4000001161c */
[----:B------:R-:W2:Y:S04]  /*185f0*/  LDL.LU R28, [R1+0x2c0] ;  /* 0x0002c000011c7983 */ /* 0x000ea80000300800 */
        /* <DEDUP_REMOVED lines=9> */
[----:B------:R1:W-:Y:S04]  /*18690*/  STL [R1+0x4a4], R5 ;  /* 0x0004a40501007387 */ /* 0x0003e80000100800 */
[----:B------:R1:W-:Y:S01]  /*186a0*/  STL [R1+0x4a8], R4 ;  /* 0x0004a80401007387 */ /* 0x0003e20000100800 */
[C-C-:B0-----:R-:W-:Y:S02]  /*186b0*/  LOP3.LUT R6, R26.reuse, 0x1f8, R25.reuse, 0xfe, !PT ;  /* 0x000001f81a067812 */ /* 0x141fe400078efe19 */
[----:B-1----:R-:W-:-:S03]  /*186c0*/  LOP3.LUT R5, R26, 0x1fa, R25, 0xfe, !PT ;  /* 0x000001fa1a057812 */ /* 0x002fc600078efe19 */
[----:B------:R-:W-:Y:S01]  /*186d0*/  STL [R1+0x4b0], R6 ;  /* 0x0004b00601007387 */ /* 0x000fe20000100800 */
[----:B------:R-:W-:-:S03]  /*186e0*/  LOP3.LUT R4, R26, 0x1fc, R25, 0xfe, !PT ;  /* 0x000001fc1a047812 */ /* 0x000fc600078efe19 */
[----:B------:R-:W-:Y:S04]  /*186f0*/  STL [R1+0x4b4], R5 ;  /* 0x0004b40501007387 */ /* 0x000fe80000100800 */
[----:B------:R0:W-:Y:S04]  /*18700*/  STL [R1+0x478], R4 ;  /* 0x0004780401007387 */ /* 0x0001e80000100800 */
[----:B0-----:R-:W2:Y:S01]  /*18710*/  LDL.LU R4, [R1+0x2e0] ;  /* 0x0002e00001047983 */ /* 0x001ea20000300800 */
[----:B---3--:R-:W-:-:S03]  /*18720*/  LOP3.LUT R24, R29, 0xffff, RZ, 0xc0, !PT ;  /* 0x0000ffff1d187812 */ /* 0x008fc600078ec0ff */
[----:B------:R-:W3:Y:S01]  /*18730*/  LDL.LU R29, [R1+0x2cc] ;  /* 0x0002cc00011d7983 */ /* 0x000ee20000300800 */
[----:B------:R-:W-:Y:S02]  /*18740*/  LOP3.LUT R0, R0, 0xffff, RZ, 0xc0, !PT ;  /* 0x0000ffff00007812 */ /* 0x000fe400078ec0ff */
[----:B------:R-:W-:Y:S02]  /*18750*/  LOP3.LUT R2, R2, 0xffff, RZ, 0xc0, !PT ;  /* 0x0000ffff02027812 */ /* 0x000fe400078ec0ff */
[----:B------:R-:W-:Y:S02]  /*18760*/  PRMT R7, R0, 0x3340, R1 ;  /* 0x0000334000077816 */ /* 0x000fe40000000001 */
[----:B----4-:R-:W-:Y:S02]  /*18770*/  LOP3.LUT R0, R27, 0xffff, RZ, 0xc0, !PT ;  /* 0x0000ffff1b007812 */ /* 0x010fe400078ec0ff */
[----:B------:R-:W4:Y:S01]  /*18780*/  LDL.LU R27, [R1+0x2dc] ;  /* 0x0002dc00011b7983 */ /* 0x000f220000300800 */
[----:B------:R-:W-:-:S02]  /*18790*/  LOP3.LUT R13, R26, 0x2c, R25, 0xfe, !PT ;  /* 0x0000002c1a0d7812 */ /* 0x000fc400078efe19 */
[C-C-:B------:R-:W-:Y:S01]  /*187a0*/  LOP3.LUT R14, R26.reuse, 0x2e, R25.reuse, 0xfe, !PT ;  /* 0x0000002e1a0e7812 */ /* 0x140fe200078efe19 */
[----:B------:R-:W4:Y:S01]  /*187b0*/  LDL.LU R11, [R1+0x2bc] ;  /* 0x0002bc00010b7983 */ /* 0x000f220000300800 */
[C-C-:B------:R-:W-:Y:S02]  /*187c0*/  LOP3.LUT R15, R26.reuse, 0x30, R25.reuse, 0xfe, !PT ;  /* 0x000000301a0f7812 */ /* 0x140fe400078efe19 */
[C-C-:B------:R-:W-:Y:S01]  /*187d0*/  LOP3.LUT R16, R26.reuse, 0x32, R25.reuse, 0xfe, !PT ;  /* 0x000000321a107812 */ /* 0x140fe200078efe19 */
[----:B------:R-:W4:Y:S01]  /*187e0*/  LDL.LU R21, [R1+0x2a4] ;  /* 0x0002a40001157983 */ /* 0x000f220000300800 */
[C-C-:B------:R-:W-:Y:S02]  /*187f0*/  LOP3.LUT R17, R26.reuse, 0x34, R25.reuse, 0xfe, !PT ;  /* 0x000000341a117812 */ /* 0x140fe400078efe19 */
[C-C-:B------:R-:W-:Y:S02]  /*18800*/  LOP3.LUT R18, R26.reuse, 0x36, R25.reuse, 0xfe, !PT ;  /* 0x000000361a127812 */ /* 0x140fe400078efe19 */
[----:B------:R-:W-:-:S02]  /*18810*/  LOP3.LUT R19, R26, 0x38, R25, 0xfe, !PT ;  /* 0x000000381a137812 */ /* 0x000fc400078efe19 */
[--C-:B------:R-:W-:Y:S02]  /*18820*/  PRMT R26, R0, 0x3340, R24.reuse ;  /* 0x00003340001a7816 */ /* 0x100fe40000000018 */
[----:B------:R-:W-:Y:S02]  /*18830*/  PRMT R25, R2, 0x3340, R1 ;  /* 0x0000334002197816 */ /* 0x000fe40000000001 */
[----:B------:R-:W-:Y:S02]  /*18840*/  SHF.R.U32.HI R24, RZ, 0x8, R24 ;  /* 0x00000008ff187819 */ /* 0x000fe40000011618 */
[----:B------:R-:W-:Y:S02]  /*18850*/  SHF.R.U32.HI R0, RZ, 0x8, R0 ;  /* 0x00000008ff007819 */ /* 0x000fe40000011600 */
[----:B------:R-:W-:Y:S02]  /*18860*/  SHF.R.U32.HI R2, RZ, 0x8, R2 ;  /* 0x00000008ff027819 */ /* 0x000fe40000011602 */
[----:B------:R-:W-:-:S02]  /*18870*/  LOP3.LUT R24, R24, 0xffff, RZ, 0xc0, !PT ;  /* 0x0000ffff18187812 */ /* 0x000fc400078ec0ff */
[----:B------:R-:W-:Y:S02]  /*18880*/  LOP3.LUT R0, R0, 0xffff, RZ, 0xc0, !PT ;  /* 0x0000ffff00007812 */ /* 0x000fe400078ec0ff */
[----:B------:R-:W-:Y:S02]  /*18890*/  LOP3.LUT R2, R2, 0xffff, RZ, 0xc0, !PT ;  /* 0x0000ffff02027812 */ /* 0x000fe400078ec0ff */
[----:B------:R-:W-:Y:S02]  /*188a0*/  PRMT R5, R0, 0x3340, R24 ;  /* 0x0000334000057816 */ /* 0x000fe40000000018 */
[----:B------:R-:W-:Y:S02]  /*188b0*/  PRMT R6, R2, 0x3340, R1 ;  /* 0x0000334002067816 */ /* 0x000fe40000000001 */
[----:B------:R-:W-:Y:S02]  /*188c0*/  PRMT R10, R26, 0x5410, R25 ;  /* 0x000054101a0a7816 */ /* 0x000fe40000000019 */
[----:B------:R-:W-:-:S02]  /*188d0*/  LOP3.LUT R0, R20, 0xffff, RZ, 0xc0, !PT ;  /* 0x0000ffff14007812 */ /* 0x000fc400078ec0ff */
[----:B------:R-:W-:-:S04]  /*188e0*/  LOP3.LUT R2, R3, 0xffff, RZ, 0xc0, !PT ;  /* 0x0000ffff03027812 */ /* 0x000fc800078ec0ff */
[----:B------:R-:W-:Y:S02]  /*188f0*/  PRMT R25, R2, 0x3340, R1 ;  /* 0x0000334002197816 */ /* 0x000fe40000000001 */
[----:B------:R-:W-:-:S04]  /*18900*/  SHF.R.U32.HI R2, RZ, 0x8, R2 ;  /* 0x00000008ff027819 */ /* 0x000fc80000011602 */
[----:B------:R-:W-:Y:S02]  /*18910*/  LOP3.LUT R2, R2, 0xffff, RZ, 0xc0, !PT ;  /* 0x0000ffff02027812 */ /* 0x000fe400078ec0ff */
[----:B--2---:R-:W-:Y:S02]  /*18920*/  LOP3.LUT R24, R28, 0xffff, RZ, 0xc0, !PT ;  /* 0x0000ffff1c187812 */ /* 0x004fe400078ec0ff */
[----:B------:R-:W2:Y:S02]  /*18930*/  LDL.LU R28, [R1+0x2b8] ;  /* 0x0002b800011c7983 */ /* 0x000ea40000300800 */
[--C-:B------:R-:W-:Y:S02]  /*18940*/  PRMT R26, R0, 0x3340, R24.reuse ;  /* 0x00003340001a7816 */ /* 0x100fe40000000018 */
[----:B------:R-:W-:Y:S01]  /*18950*/  SHF.R.U32.HI R24, RZ, 0x8, R24 ;  /* 0x00000008ff187819 */ /* 0x000fe20000011618 */
[----:B------:R-:W2:Y:S01]  /*18960*/  LDL.LU R20, [R1+0x2d4] ;  /* 0x0002d40001147983 */ /* 0x000ea20000300800 */
[----:B------:R-:W-:-:S02]  /*18970*/  SHF.R.U32.HI R0, RZ, 0x8, R0 ;  /* 0x00000008ff007819 */ /* 0x000fc40000011600 */
[----:B------:R-:W-:Y:S02]  /*18980*/  LOP3.LUT R24, R24, 0xffff, RZ, 0xc0, !PT ;  /* 0x0000ffff18187812 */ /* 0x000fe400078ec0ff */
[----:B------:R-:W-:Y:S02]  /*18990*/  LOP3.LUT R0, R0, 0xffff, RZ, 0xc0, !PT ;  /* 0x0000ffff00007812 */ /* 0x000fe400078ec0ff */
[----:B------:R-:W-:Y:S02]  /*189a0*/  PRMT R3, R26, 0x5410, R25 ;  /* 0x000054101a037816 */ /* 0x000fe40000000019 */
[----:B------:R-:W-:Y:S02]  /*189b0*/  PRMT R23, R0, 0x3340, R24 ;  /* 0x0000334000177816 */ /* 0x000fe40000000018 */
[----:B------:R-:W-:Y:S02]  /*189c0*/  PRMT R25, R2, 0x3340, R1 ;  /* 0x0000334002197816 */ /* 0x000fe40000000001 */
[----:B------:R-:W-:-:S02]  /*189d0*/  LOP3.LUT R0, R4, 0xffff, RZ, 0xc0, !PT ;  /* 0x0000ffff04007812 */ /* 0x000fc400078ec0ff */
[----:B------:R-:W2:Y:S01]  /*189e0*/  LDL.LU R4, [R1+0x2c4] ;  /* 0x0002c40001047983 */ /* 0x000ea20000300800 */
[----:B---3--:R-:W-:-:S03]  /*189f0*/  LOP3.LUT R2, R29, 0xffff, RZ, 0xc0, !PT ;  /* 0x0000ffff1d027812 */ /* 0x008fc600078ec0ff */
[----:B------:R-:W3:Y:S01]  /*18a00*/  LDL.LU R29, [R1+0x2d0] ;  /* 0x0002d000011d7983 */ /* 0x000ee20000300800 */
[----:B------:R-:W-:Y:S02]  /*18a10*/  PRMT R26, R2, 0x3340, R1 ;  /* 0x00003340021a7816 */ /* 0x000fe40000000001 */
[----:B----4-:R-:W-:Y:S01]  /*18a20*/  LOP3.LUT R24, R27, 0xffff, RZ, 0xc0, !PT ;  /* 0x0000ffff1b187812 */ /* 0x010fe200078ec0ff */
[----:B------:R-:W4:Y:S01]  /*18a30*/  LDL.LU R9, [R1+0x340] ;  /* 0x0003400001097983 */ /* 0x000f220000300800 */
[----:B------:R-:W-:Y:S02]  /*18a40*/  SHF.R.U32.HI R2, RZ, 0x8, R2 ;  /* 0x00000008ff027819 */ /* 0x000fe40000011602 */
[--C-:B------:R-:W-:Y:S02]  /*18a50*/  PRMT R27, R0, 0x3340, R24.reuse ;  /* 0x00003340001b7816 */ /* 0x100fe40000000018 */
[----:B------:R-:W-:Y:S02]  /*18a60*/  SHF.R.U32.HI R24, RZ, 0x8, R24 ;  /* 0x00000008ff187819 */ /* 0x000fe40000011618 */
[----:B------:R-:W-:-:S02]  /*18a70*/  SHF.R.U32.HI R0, RZ, 0x8, R0 ;  /* 0x00000008ff007819 */ /* 0x000fc40000011600 */
[----:B------:R-:W-:Y:S02]  /*18a80*/  LOP3.LUT R24, R24, 0xffff, RZ, 0xc0, !PT ;  /* 0x0000ffff18187812 */ /* 0x000fe400078ec0ff */
[----:B------:R-:W-:Y:S02]  /*18a90*/  LOP3.LUT R0, R0, 0xffff, RZ, 0xc0, !PT ;  /* 0x0000ffff00007812 */ /* 0x000fe400078ec0ff */
[----:B------:R-:W-:Y:S02]  /*18aa0*/  LOP3.LUT R2, R2, 0xffff, RZ, 0xc0, !PT ;  /* 0x0000ffff02027812 */ /* 0x000fe400078ec0ff */
[----:B------:R-:W-:Y:S02]  /*18ab0*/  PRMT R8, R0, 0x3340, R24 ;  /* 0x0000334000087816 */ /* 0x000fe40000000018 */
[----:B------:R-:W-:Y:S02]  /*18ac0*/  PRMT R22, R27, 0x5410, R26 ;  /* 0x000054101b167816 */ /* 0x000fe4000000001a */
[----:B------:R-:W-:-:S02]  /*18ad0*/  PRMT R0, R2, 0x3340, R1 ;  /* 0x0000334002007816 */ /* 0x000fc40000000001 */
[----:B------:R-:W-:Y:S02]  /*18ae0*/  LOP3.LUT R24, R11, 0xffff, RZ, 0xc0, !PT ;  /* 0x0000ffff0b187812 */ /* 0x000fe400078ec0ff */
[----:B------:R-:W-:Y:S01]  /*18af0*/  LOP3.LUT R2, R21, 0xffff, RZ, 0xc0, !PT ;  /* 0x0000ffff15027812 */ /* 0x000fe200078ec0ff */
[----:B------:R-:W4:Y:S03]  /*18b00*/  LDL.LU R11, [R1+0x308] ;  /* 0x00030800010b7983 */ /* 0x000f260000300800 */
[----:B------:R-:W-:Y:S02]  /*18b10*/  PRMT R27, R2, 0x3340, R1 ;  /* 0x00003340021b7816 */ /* 0x000fe40000000001 */
[----:B------:R-:W-:-:S04]  /*18b20*/  SHF.R.U32.HI R2, RZ, 0x8, R2 ;  /* 0x00000008ff027819 */ /* 0x000fc80000011602 */
[----:B------:R-:W-:Y:S02]  /*18b30*/  LOP3.LUT R2, R2, 0xffff, RZ, 0xc0, !PT ;  /* 0x0000ffff02027812 */ /* 0x000fe400078ec0ff */
[----:B--2---:R-:W-:-:S04]  /*18b40*/  LOP3.LUT R26, R28, 0xffff, RZ, 0xc0, !PT ;  /* 0x0000ffff1c1a7812 */ /* 0x004fc800078ec0ff */
[--C-:B------:R-:W-:Y:S02]  /*18b50*/  PRMT R28, R24, 0x3340, R26.reuse ;  /* 0x00003340181c7816 */ /* 0x100fe4000000001a */
[----:B------:R-:W-:Y:S02]  /*18b60*/  SHF.R.U32.HI R26, RZ, 0x8, R26 ;  /* 0x00000008ff1a7819 */ /* 0x000fe4000001161a */
[----:B------:R-:W-:Y:S02]  /*18b70*/  SHF.R.U32.HI R24, RZ, 0x8, R24 ;  /* 0x00000008ff187819 */ /* 0x000fe40000011618 */
[----:B------:R-:W-:Y:S02]  /*18b80*/  LOP3.LUT R26, R26, 0xffff, RZ, 0xc0, !PT ;  /* 0x0000ffff1a1a7812 */ /* 0x000fe400078ec0ff */
[----:B------:R-:W-:Y:S02]  /*18b90*/  LOP3.LUT R24, R24, 0xffff, RZ, 0xc0, !PT ;  /* 0x0000ffff18187812 */ /* 0x000fe400078ec0ff */
[----:B------:R-:W-:-:S02]  /*18ba0*/  PRMT R21, R28, 0x5410, R27 ;  /* 0x000054101c157816 */ /* 0x000fc4000000001b */
[----:B------:R-:W-:Y:S02]  /*18bb0*/  PRMT R27, R24, 0x3340, R26 ;  /* 0x00003340181b7816 */ /* 0x000fe4000000001a */
[--C-:B------:R-:W-:Y:S02]  /*18bc0*/  PRMT R28, R2, 0x3340, R1.reuse ;  /* 0x00003340021c7816 */ /* 0x100fe40000000001 */
[----:B------:R-:W-:Y:S02]  /*18bd0*/  LOP3.LUT R12, R20, 0xffff, RZ, 0xc0, !PT ;  /* 0x0000ffff140c7812 */ /* 0x000fe400078ec0ff */
[----:B------:R-:W-:Y:S02]  /*18be0*/  LOP3.LUT R2, R4, 0xffff, RZ, 0xc0, !PT ;  /* 0x0000ffff04027812 */ /* 0x000fe400078ec0ff */
[----:B------:R-:W2:Y:S02]  /*18bf0*/  LDL.LU R4, [R1+0x348] ;  /* 0x0003480001047983 */ /* 0x000ea40000300800 */
[----:B------:R-:W-:-:S02]  /*18c00*/  PRMT R26, R2, 0x3340, R1 ;  /* 0x00003340021a7816 */ /* 0x000fc40000000001 */
[----:B---3--:R-:W-:-:S04]  /*18c10*/  LOP3.LUT R24, R29, 0xffff, RZ, 0xc0, !PT ;  /* 0x0000ffff1d187812 */ /* 0x008fc800078ec0ff */
[----:B------:R-:W-:-:S04]  /*18c20*/  PRMT R29, R12, 0x3340, R24 ;  /* 0x000033400c1d7816 */ /* 0x000fc80000000018 */
[----:B------:R-:W-:Y:S01]  /*18c30*/  PRMT R20, R29, 0x5410, R26 ;  /* 0x000054101d147816 */ /* 0x000fe2000000001a */
[----:B------:R-:W-:Y:S01]  /*18c40*/  IMAD.MOV.U32 R26, RZ, RZ, R12 ;  /* 0x000000ffff1a7224 */ /* 0x000fe200078e000c */
[----:B------:R-:W-:Y:S01]  /*18c50*/  SHF.R.U32.HI R24, RZ, 0x8, R24 ;  /* 0x00000008ff187819 */ /* 0x000fe20000011618 */
[----:B------:R-:W3:Y:S03]  /*18c60*/  LDL.LU R12, [R1+0x888] ;  /* 0x00088800010c7983 */ /* 0x000ee60000300800 */
[----:B------:R-:W-:Y:S02]  /*18c70*/  SHF.R.U32.HI R26, RZ, 0x8, R26 ;  /* 0x00000008ff1a7819 */ /* 0x000fe4000001161a */
[----:B------:R-:W-:Y:S02]  /*18c80*/  LOP3.LUT R24, R24, 0xffff, RZ, 0xc0, !PT ;  /* 0x0000ffff18187812 */ /* 0x000fe400078ec0ff */
[----:B------:R-:W-:-:S04]  /*18c90*/  LOP3.LUT R26, R26, 0xffff, RZ, 0xc0, !PT ;  /* 0x0000ffff1a1a7812 */ /* 0x000fc800078ec0ff */
[----:B------:R-:W-:Y:S02]  /*18ca0*/  PRMT R29, R26, 0x3340, R24 ;  /* 0x000033401a1d7816 */ /* 0x000fe40000000018 */
[----:B------:R-:W2:Y:S01]  /*18cb0*/  LDL.LU R24, [R1+0x124] ;  /* 0x0001240001187983 */ /* 0x000ea20000300800 */
[----:B------:R-:W-:Y:S02]  /*18cc0*/  PRMT R28, R27, 0x5410, R28 ;  /* 0x000054101b1c7816 */ /* 0x000fe4000000001c */
[----:B----4-:R-:W-:Y:S02]  /*18cd0*/  LOP3.LUT R27, R9, 0xffff, RZ, 0xc0, !PT ;  /* 0x0000ffff091b7812 */ /* 0x010fe400078ec0ff */
[----:B------:R-:W-:Y:S02]  /*18ce0*/  PRMT R25, R23, 0x5410, R25 ;  /* 0x0000541017197816 */ /* 0x000fe40000000019 */
[----:B------:R-:W-:Y:S02]  /*18cf0*/  PRMT R0, R8, 0x5410, R0 ;  /* 0x0000541008007816 */ /* 0x000fe40000000000 */
[----:B------:R-:W-:-:S02]  /*18d00*/  PRMT R8, R11, 0x4210, R27 ;  /* 0x000042100b087816 */ /* 0x000fc4000000001b */
[----:B--2---:R-:W-:Y:S02]  /*18d10*/  PRMT R26, R24, 0x5410, R7 ;  /* 0x00005410181a7816 */ /* 0x004fe40000000007 */
[----:B------:R-:W2:Y:S01]  /*18d20*/  LDL.LU R7, [R1+0x884] ;  /* 0x0008840001077983 */ /* 0x000ea20000300800 */
[----:B------:R-:W-:Y:S02]  /*18d30*/  PRMT R24, R5, 0x5410, R6 ;  /* 0x0000541005187816 */ /* 0x000fe40000000006 */
[----:B------:R-:W-:Y:S01]  /*18d40*/  PRMT R9, R26, 0x5210, R27 ;  /* 0x000052101a097816 */ /* 0x000fe2000000001b */
[----:B------:R-:W4:Y:S01]  /*18d50*/  LDL.LU R6, [R1+0x880] ;  /* 0x0008800001067983 */ /* 0x000f220000300800 */
[----:B------:R-:W-:-:S03]  /*18d60*/  LOP3.LUT R26, R4, 0xffff, RZ, 0xc0, !PT ;  /* 0x0000ffff041a7812 */ /* 0x000fc600078ec0ff */
[----:B------:R-:W2:Y:S01]  /*18d70*/  LDL.LU R5, [R1+0x87c] ;  /* 0x00087c0001057983 */ /* 0x000ea20000300800 */
[----:B------:R-:W-:-:S03]  /*18d80*/  PRMT R10, R10, 0x4210, R26 ;  /* 0x000042100a0a7816 */ /* 0x000fc6000000001a */
[----:B------:R-:W2:Y:S01]  /*18d90*/  LDL.LU R23, [R1+0x878] ;  /* 0x0008780001177983 */ /* 0x000ea20000300800 */
[----:B------:R-:W-:-:S03]  /*18da0*/  PRMT R11, R24, 0x5210, R26 ;  /* 0x00005210180b7816 */ /* 0x000fc6000000001a */
[----:B------:R-:W2:Y:S04]  /*18db0*/  LDL.LU R27, [R1+0x32c] ;  /* 0x00032c00011b7983 */ /* 0x000ea80000300800 */
[----:B------:R-:W2:Y:S04]  /*18dc0*/  LDL.LU R4, [R1+0x14] ;  /* 0x0000140001047983 */ /* 0x000ea80000300800 */
[----:B------:R-:W2:Y:S01]  /*18dd0*/  LDL.LU R26, [R1+0x328] ;  /* 0x00032800011a7983 */ /* 0x000ea20000300800 */
[----:B------:R-:W-:Y:S02]  /*18de0*/  SHF.R.U32.HI R2, RZ, 0x8, R2 ;  /* 0x00000008ff027819 */ /* 0x000fe40000011602 */
[----:B--2---:R-:W-:-:S04]  /*18df0*/  LOP3.LUT R26, R26, 0xffff, RZ, 0xc0, !PT ;  /* 0x0000ffff1a1a7812 */ /* 0x004fc800078ec0ff */
[--C-:B------:R-:W-:Y:S02]  /*18e00*/  PRMT R24, R3, 0x4210, R26.reuse ;  /* 0x0000421003187816 */ /* 0x100fe4000000001a */
[----:B------:R-:W2:Y:S01]  /*18e10*/  LDL.LU R3, [R1+0x874] ;  /* 0x0008740001037983 */ /* 0x000ea20000300800 */
[----:B------:R-:W-:Y:S02]  /*18e20*/  LOP3.LUT R2, R2, 0xffff, RZ, 0xc0, !PT ;  /* 0x0000ffff02027812 */ /* 0x000fe400078ec0ff */
[----:B------:R-:W-:Y:S02]  /*18e30*/  LOP3.LUT R27, R27, 0xffff, RZ, 0xc0, !PT ;  /* 0x0000ffff1b1b7812 */ /* 0x000fe400078ec0ff */
[----:B------:R-:W-:Y:S02]  /*18e40*/  PRMT R2, R2, 0x3340, R1 ;  /* 0x0000334002027816 */ /* 0x000fe40000000001 */
[----:B------:R-:W-:Y:S02]  /*18e50*/  PRMT R25, R25, 0x5210, R26 ;  /* 0x0000521019197816 */ /* 0x000fe4000000001a */
[----:B------:R-:W-:-:S02]  /*18e60*/  PRMT R26, R22, 0x4210, R27 ;  /* 0x00004210161a7816 */ /* 0x000fc4000000001b */
[----:B------:R-:W-:Y:S01]  /*18e70*/  PRMT R27, R0, 0x5210, R27 ;  /* 0x00005210001b7816 */ /* 0x000fe2000000001b */
[----:B------:R-:W3:Y:S01]  /*18e80*/  LDL.LU R22, [R1+0x870] ;  /* 0x0008700001167983 */ /* 0x000ee20000300800 */
[----:B------:R-:W-:-:S03]  /*18e90*/  PRMT R2, R29, 0x5410, R2 ;  /* 0x000054101d027816 */ /* 0x000fc60000000002 */
[----:B------:R-:W3:Y:S04]  /*18ea0*/  LDL.LU R0, [R1+0x2f8] ;  /* 0x0002f80001007983 */ /* 0x000ee80000300800 */
[----:B------:R-:W3:Y:S04]  /*18eb0*/  LDL.LU R29, [R1+0x7d4] ;  /* 0x0007d400011d7983 */ /* 0x000ee80000300800 */
[----:B--2---:R0:W-:Y:S04]  /*18ec0*/  STSM.16.M88.4 [R3+0xa00], R8 ;  /* 0x000a000803007844 */ /* 0x0041e80000000200 */
[----:B------:R1:W-:Y:S04]  /*18ed0*/  STSM.16.M88.4 [R3+0xc00], R24 ;  /* 0x000c001803007844 */ /* 0x0003e80000000200 */
[----:B0-----:R-:W2:Y:S04]  /*18ee0*/  LDL.LU.64 R10, [R1+0x868] ;  /* 0x00086800010a7983 */ /* 0x001ea80000300a00 */
[----:B------:R-:W2:Y:S04]  /*18ef0*/  LDL.LU.64 R8, [R1+0x860] ;  /* 0x0008600001087983 */ /* 0x000ea80000300a00 */
[----:B-1----:R-:W2:Y:S01]  /*18f00*/  LDL.LU R27, [R1+0x2fc] ;  /* 0x0002fc00011b7983 */ /* 0x002ea20000300800 */
[----:B---3--:R-:W-:-:S04]  /*18f10*/  LOP3.LUT R0, R0, 0xffff, RZ, 0xc0, !PT ;  /* 0x0000ffff00007812 */ /* 0x008fc800078ec0ff */
[--C-:B------:R-:W-:Y:S02]  /*18f20*/  PRMT R26, R20, 0x4210, R0.reuse ;  /* 0x00004210141a7816 */ /* 0x100fe40000000000 */
[----:B--2---:R-:W-:Y:S02]  /*18f30*/  LOP3.LUT R25, R27, 0xffff, RZ, 0xc0, !PT ;  /* 0x0000ffff1b197812 */ /* 0x004fe400078ec0ff */
[----:B------:R-:W-:Y:S02]  /*18f40*/  PRMT R27, R2, 0x5210, R0 ;  /* 0x00005210021b7816 */ /* 0x000fe40000000000 */
[--C-:B------:R-:W-:Y:S02]  /*18f50*/  PRMT R24, R21, 0x4210, R25.reuse ;  /* 0x0000421015187816 */ /* 0x100fe40000000019 */
[----:B------:R-:W-:Y:S01]  /*18f60*/  PRMT R25, R28, 0x5210, R25 ;  /* 0x000052101c197816 */ /* 0x000fe20000000019 */
[----:B------:R-:W2:Y:S04]  /*18f70*/  LDL.LU R21, [R1+0x858] ;  /* 0x0008580001157983 */ /* 0x000ea80000300800 */
[----:B------:R-:W3:Y:S04]  /*18f80*/  LDL.LU R20, [R1+0x854] ;  /* 0x0008540001147983 */ /* 0x000ee80000300800 */
[----:B------:R0:W-:Y:S04]  /*18f90*/  STSM.16.M88.4 [R3+0xe00], R24 ;  /* 0x000e001803007844 */ /* 0x0001e80000000200 */
[----:B0-----:R-:W2:Y:S04]  /*18fa0*/  LDL.LU R3, [R1+0x18] ;  /* 0x0000180001037983 */ /* 0x001ea80000300800 */
[----:B------:R-:W2:Y:S04]  /*18fb0*/  LDL R26, [R1+0x50] ;  /* 0x00005000011a7983 */ /* 0x000ea80000100800 */
[----:B------:R-:W3:Y:S01]  /*18fc0*/  LDL R27, [R1+0x54] ;  /* 0x00005400011b7983 */ /* 0x000ee20000100800 */
[----:B------:R-:W-:Y:S01]  /*18fd0*/  IMAD R28, R29, UR5, RZ ;  /* 0x000000051d1c7c24 */ /* 0x000fe2000f8e02ff */
[----:B------:R-:W-:Y:S01]  /*18fe0*/  BAR.SYNC.DEFER_BLOCKING 0x0 ;  /* 0x0000000000007b1d */ /* 0x000fe20000010000 */
[C---:B------:R-:W-:Y:S01]  /*18ff0*/  ISETP.LT.AND P3, PT, R9.reuse, UR19, !P0 ;  /* 0x0000001309007c0c */ /* 0x040fe2000c761270 */
[----:B------:R-:W-:-:S02]  /*19000*/  IMAD R9, R9, UR10, RZ ;  /* 0x0000000a09097c24 */ /* 0x000fc4000f8e02ff */
[----:B------:R-:W-:Y:S02]  /*19010*/  IADD3 R0, P5, PT, R28, UR6, RZ ;  /* 0x000000061c007c10 */ /* 0x000fe4000ffbe0ff */
[C---:B------:R-:W-:Y:S01]  /*19020*/  ISETP.LT.AND P4, PT, R4.reuse, UR20, !P0 ;  /* 0x0000001404007c0c */ /* 0x040fe2000c781270 */
[----:B------:R-:W-:Y:S01]  /*19030*/  IMAD R4, R4, UR11, RZ ;  /* 0x0000000b04047c24 */ /* 0x000fe2000f8e02ff */
[----:B------:R-:W-:Y:S01]  /*19040*/  LEA.HI.X.SX32 R2, R28, UR7, 0x1, P5 ;  /* 0x000000071c027c11 */ /* 0x000fe2000a8f0eff */
[----:B------:R-:W0:Y:S01]  /*19050*/  LDCU UR19, c[0x0][0x3b8] ;  /* 0x00007700ff1377ac */ /* 0x000e220008000800 */
[CC--:B------:R-:W-:Y:S02]  /*19060*/  IADD3 R28, P6, PT, R9.reuse, R0.reuse, RZ ;  /* 0x00000000091c7210 */ /* 0x0c0fe40007fde0ff */
[----:B------:R-:W-:Y:S01]  /*19070*/  IADD3 R24, P5, PT, R4, R0, RZ ;  /* 0x0000000004187210 */ /* 0x000fe20007fbe0ff */
[----:B------:R-:W1:Y:S01]  /*19080*/  LDCU UR5, c[0x0][0x3b8] ;  /* 0x00007700ff0577ac */ /* 0x000e620008000800 */
[----:B------:R-:W-:-:S02]  /*19090*/  LEA.HI.X.SX32 R29, R9, R2, 0x1, P6 ;  /* 0x00000002091d7211 */ /* 0x000fc400030f0eff */
[----:B------:R-:W-:Y:S01]  /*190a0*/  LEA.HI.X.SX32 R25, R4, R2, 0x1, P5 ;  /* 0x0000000204197211 */ /* 0x000fe200028f0eff */
[----:B------:R-:W0:Y:S01]  /*190b0*/  LDCU UR20, c[0x0][0x39c] ;  /* 0x00007380ff1477ac */ /* 0x000e220008000800 */
[----:B------:R-:W4:Y:S01]  /*190c0*/  LDL.LU R4, [R1+0x850] ;  /* 0x0008500001047983 */ /* 0x000f220000300800 */
[----:B------:R-:W0:Y:S01]  /*190d0*/  LDCU UR6, c[0x0][0x3b8] ;  /* 0x00007700ff0677ac */ /* 0x000e220008000800 */
[----:B------:R-:W0:Y:S01]  /*190e0*/  LDCU UR10, c[0x0][0x3b8] ;  /* 0x00007700ff0a77ac */ /* 0x000e220008000800 */
[----:B------:R-:W0:Y:S01]  /*190f0*/  LDCU UR7, c[0x0][0x3b8] ;  /* 0x00007700ff0777ac */ /* 0x000e220008000800 */
[----:B------:R-:W0:Y:S01]  /*19100*/  LDCU UR11, c[0x0][0x3b8] ;  /* 0x00007700ff0b77ac */ /* 0x000e220008000800 */
[----:B--2---:R-:W-:Y:S02]  /*19110*/  PRMT R26, R26, 0x7770, RZ ;  /* 0x000077701a1a7816 */ /* 0x004fe400000000ff */
[----:B---3--:R-:W-:-:S03]  /*19120*/  PRMT R27, R27, 0x7770, RZ ;  /* 0x000077701b1b7816 */ /* 0x008fc600000000ff */
[----:B------:R2:W-:Y:S04]  /*19130*/  @P3 STG.E.U8 desc[UR8][R28.64], R26 ;  /* 0x0000001a1c003986 */ /* 0x0005e8000c101108 */
[----:B------:R3:W-:Y:S04]  /*19140*/  @P4 STG.E.U8 desc[UR8][R24.64], R27 ;  /* 0x0000001b18004986 */ /* 0x0007e8000c101108 */
[----:B--2---:R-:W2:Y:S04]  /*19150*/  LDL R28, [R1+0x58] ;  /* 0x00005800011c7983 */ /* 0x004ea80000100800 */
[----:B------:R-:W4:Y:S04]  /*19160*/  LDL R29, [R1+0x5c] ;  /* 0x00005c00011d7983 */ /* 0x000f280000100800 */
[----:B---3--:R-:W3:Y:S04]  /*19170*/  LDL.LU R25, [R1+0x1c] ;  /* 0x00001c0001197983 */ /* 0x008ee80000300800 */
[----:B------:R-:W3:Y:S01]  /*19180*/  LDL.LU R24, [R1+0x20] ;  /* 0x0000200001187983 */ /* 0x000ee20000300800 */
[C---:B------:R-:W-:Y:S01]  /*19190*/  ISETP.LT.AND P6, PT, R3.reuse, UR21, !P0 ;  /* 0x0000001503007c0c */ /* 0x040fe2000c7c1270 */
[----:B------:R-:W-:Y:S01]  /*191a0*/  IMAD R3, R3, UR12, RZ ;  /* 0x0000000c03037c24 */ /* 0x000fe2000f8e02ff */
[----:B------:R-:W0:Y:S04]  /*191b0*/  LDCU UR12, c[0x0][0x39c] ;  /* 0x00007380ff0c77ac */ /* 0x000e280008000800 */
[----:B------:R-:W-:-:S04]  /*191c0*/  IADD3 R26, P3, PT, R3, R0, RZ ;  /* 0x00000000031a7210 */ /* 0x000fc80007f7e0ff */
[----:B------:R-:W-:Y:S02]  /*191d0*/  LEA.HI.X.SX32 R27, R3, R2, 0x1, P3 ;  /* 0x00000002031b7211 */ /* 0x000fe400018f0eff */
[----:B--2---:R-:W-:-:S05]  /*191e0*/  PRMT R28, R28, 0x7770, RZ ;  /* 0x000077701c1c7816 */ /* 0x004fca00000000ff */
[----:B------:R2:W-:Y:S01]  /*191f0*/  @P6 STG.E.U8 desc[UR8][R26.64], R28 ;  /* 0x0000001c1a006986 */ /* 0x0005e2000c101108 */
[----:B---3--:R-:W-:Y:S01]  /*19200*/  IMAD R3, R24, UR14, RZ ;  /* 0x0000000e18037c24 */ /* 0x008fe2000f8e02ff */
[----:B------:R-:W-:Y:S01]  /*19210*/  ISETP.LT.AND P4, PT, R25, UR22, !P0 ;  /* 0x0000001619007c0c */ /* 0x000fe2000c781270 */
[----:B------:R-:W3:Y:S03]  /*19220*/  LDCU UR14, c[0x0][0x39c] ;  /* 0x00007380ff0e77ac */ /* 0x000ee60008000800 */
[C---:B--2---:R-:W-:Y:S01]  /*19230*/  IADD3 R26, P6, PT, R3.reuse, R0, RZ ;  /* 0x00000000031a7210 */ /* 0x044fe20007fde0ff */
[----:B------:R-:W2:Y:S03]  /*19240*/  LDL.LU R28, [R1+0x28] ;  /* 0x00002800011c7983 */ /* 0x000ea60000300800 */
[----:B------:R-:W-:-:S02]  /*19250*/  LEA.HI.X.SX32 R27, R3, R2, 0x1, P6 ;  /* 0x00000002031b7211 */ /* 0x000fc400030f0eff */
[----:B------:R-:W2:Y:S01]  /*19260*/  LDL R3, [R1+0x60] ;  /* 0x0000600001037983 */ /* 0x000ea20000100800 */
[----:B------:R-:W-:Y:S01]  /*19270*/  IMAD R25, R25, UR13, RZ ;  /* 0x0000000d19197c24 */ /* 0x000fe2000f8e02ff */
[----:B------:R-:W-:Y:S01]  /*19280*/  ISETP.LT.AND P3, PT, R24, UR23, !P0 ;  /* 0x0000001718007c0c */ /* 0x000fe2000c761270 */
[----:B------:R-:W0:Y:S03]  /*19290*/  LDCU UR13, c[0x0][0x39c] ;  /* 0x00007380ff0d77ac */ /* 0x000e260008000800 */
[----:B------:R-:W-:Y:S02]  /*192a0*/  IADD3 R24, P5, PT, R25, R0, RZ ;  /* 0x0000000019187210 */ /* 0x000fe40007fbe0ff */
[----:B----4-:R-:W-:Y:S02]  /*192b0*/  PRMT R29, R29, 0x7770, RZ ;  /* 0x000077701d1d7816 */ /* 0x010fe400000000ff */
[----:B------:R-:W-:-:S05]  /*192c0*/  LEA.HI.X.SX32 R25, R25, R2, 0x1, P5 ;  /* 0x0000000219197211 */ /* 0x000fca00028f0eff */
[----:B------:R4:W-:Y:S04]  /*192d0*/  @P4 STG.E.U8 desc[UR8][R24.64], R29 ;  /* 0x0000001d18004986 */ /* 0x0009e8000c101108 */
[----:B----4-:R-:W4:Y:S01]  /*192e0*/  LDL R29, [R1+0x68] ;  /* 0x00006800011d7983 */ /* 0x010f220000100800 */
[----:B--2---:R-:W-:-:S05]  /*192f0*/  PRMT R3, R3, 0x7770, RZ ;  /* 0x0000777003037816 */ /* 0x004fca00000000ff */
[----:B------:R2:W-:Y:S04]  /*19300*/  @P3 STG.E.U8 desc[UR8][R26.64], R3 ;  /* 0x000000031a003986 */ /* 0x0005e8000c101108 */
[----:B--2---:R-:W2:Y:S04]  /*19310*/  LDL.LU R26, [R1+0x2c] ;  /* 0x00002c00011a7983 */ /* 0x004ea80000300800 */
[----:B------:R-:W3:Y:S01]  /*19320*/  LDL R27, [R1+0x64] ;  /* 0x00006400011b7983 */ /* 0x000ee20000100800 */
[C---:B------:R-:W-:Y:S01]  /*19330*/  ISETP.LT.AND P5, PT, R28.reuse, UR24, !P0 ;  /* 0x000000181c007c0c */ /* 0x040fe2000c7a1270 */
[----:B------:R-:W-:Y:S01]  /*19340*/  IMAD R28, R28, UR15, RZ ;  /* 0x0000000f1c1c7c24 */ /* 0x000fe2000f8e02ff */
[----:B------:R-:W0:Y:S04]  /*19350*/  LDCU UR15, c[0x0][0x39c] ;  /* 0x00007380ff0f77ac */ /* 0x000e280008000800 */
[----:B------:R-:W-:-:S04]  /*19360*/  IADD3 R24, P3, PT, R28, R0, RZ ;  /* 0x000000001c187210 */ /* 0x000fc80007f7e0ff */
[----:B------:R-:W-:Y:S01]  /*19370*/  LEA.HI.X.SX32 R25, R28, R2, 0x1, P3 ;  /* 0x000000021c197211 */ /* 0x000fe200018f0eff */
[C---:B------:R-:W-:Y:S01]  /*19380*/  IMAD R28, R4.reuse, UR17, RZ ;  /* 0x00000011041c7c24 */ /* 0x040fe2000f8e02ff */
[----:B------:R-:W-:Y:S02]  /*19390*/  ISETP.LT.AND P3, PT, R4, UR26, !P0 ;  /* 0x0000001a04007c0c */ /* 0x000fe4000c761270 */
[----:B------:R-:W4:Y:S01]  /*193a0*/  LDL.LU R4, [R1+0x84c] ;  /* 0x00084c0001047983 */ /* 0x000f220000300800 */
[C---:B--2---:R-:W-:Y:S01]  /*193b0*/  IMAD R3, R26.reuse, UR16, RZ ;  /* 0x000000101a037c24 */ /* 0x044fe2000f8e02ff */
[----:B------:R-:W-:Y:S02]  /*193c0*/  ISETP.LT.AND P4, PT, R26, UR25, !P0 ;  /* 0x000000191a007c0c */ /* 0x000fe4000c781270 */
[----:B---3--:R-:W-:Y:S02]  /*193d0*/  PRMT R27, R27, 0x7770, RZ ;  /* 0x000077701b1b7816 */ /* 0x008fe400000000ff */
[----:B------:R-:W-:-:S03]  /*193e0*/  IADD3 R26, P6, PT, R3, R0, RZ ;  /* 0x00000000031a7210 */ /* 0x000fc60007fde0ff */
[----:B------:R2:W-:Y:S02]  /*193f0*/  @P5 STG.E.U8 desc[UR8][R24.64], R27 ;  /* 0x0000001b18005986 */ /* 0x0005e4000c101108 */
[----:B--2---:R-:W-:Y:S02]  /*19400*/  IADD3 R24, P5, PT, R28, R0, RZ ;  /* 0x000000001c187210 */ /* 0x004fe40007fbe0ff */
[-C--:B------:R-:W-:Y:S01]  /*19410*/  LEA.HI.X.SX32 R27, R3, R2.reuse, 0x1, P6 ;  /* 0x00000002031b7211 */ /* 0x080fe200030f0eff */
[C---:B------:R-:W-:Y:S01]  /*19420*/  IMAD R3, R20.reuse, UR18, RZ ;  /* 0x0000001214037c24 */ /* 0x040fe2000f8e02ff */
[----:B------:R-:W-:Y:S02]  /*19430*/  ISETP.LT.AND P6, PT, R20, UR27, !P0 ;  /* 0x0000001b14007c0c */ /* 0x000fe4000c7c1270 */
[----:B------:R-:W2:Y:S01]  /*19440*/  LDL.LU R20, [R1+0x848] ;  /* 0x0008480001147983 */ /* 0x000ea20000300800 */
[----:B------:R-:W-:-:S03]  /*19450*/  LEA.HI.X.SX32 R25, R28, R2, 0x1, P5 ;  /* 0x000000021c197211 */ /* 0x000fc600028f0eff */
[----:B------:R-:W3:Y:S01]  /*19460*/  LDL R28, [R1+0x6c] ;  /* 0x00006c00011c7983 */ /* 0x000ee20000100800 */
[----:B----4-:R-:W-:-:S05]  /*19470*/  PRMT R29, R29, 0x7770, RZ ;  /* 0x000077701d1d7816 */ /* 0x010fca00000000ff */
[----:B------:R-:W-:Y:S01]  /*19480*/  @P4 STG.E.U8 desc[UR8][R26.64], R29 ;  /* 0x0000001d1a004986 */ /* 0x000fe2000c101108 */
[----:B------:R-:W-:Y:S02]  /*19490*/  ISETP.LT.AND P4, PT, R21, UR28, !P0 ;  /* 0x0000001c15007c0c */ /* 0x000fe4000c781270 */
[----:B---3--:R-:W-:-:S05]  /*194a0*/  PRMT R28, R28, 0x7770, RZ ;  /* 0x000077701c1c7816 */ /* 0x008fca00000000ff */
[----:B------:R0:W-:Y:S02]  /*194b0*/  @P3 STG.E.U8 desc[UR8][R24.64], R28 ;  /* 0x0000001c18003986 */ /* 0x0001e4000c101108 */
[----:B0-----:R-:W-:Y:S02]  /*194c0*/  IMAD R25, R21, UR19, RZ ;  /* 0x0000001315197c24 */ /* 0x001fe4000f8e02ff */
[----:B------:R-:W3:Y:S01]  /*194d0*/  LDL.LU R21, [R1+0x844] ;  /* 0x0008440001157983 */ /* 0x000ee20000300800 */
[-C--:B------:R-:W-:Y:S01]  /*194e0*/  IADD3 R26, P3, PT, R3, R0.reuse, RZ ;  /* 0x00000000031a7210 */ /* 0x080fe20007f7e0ff */
[C---:B-1----:R-:W-:Y:S01]  /*194f0*/  IMAD R28, R22.reuse, UR5, RZ ;  /* 0x00000005161c7c24 */ /* 0x042fe2000f8e02ff */
[----:B------:R-:W-:Y:S01]  /*19500*/  IADD3 R24, P5, PT, R25, R0, RZ ;  /* 0x0000000019187210 */ /* 0x000fe20007fbe0ff */
[----:B------:R-:W0:Y:S01]  /*19510*/  LDCU UR5, c[0x0][0x3b8] ;  /* 0x00007700ff0577ac */ /* 0x000e220008000800 */
[----:B------:R-:W-:Y:S02]  /*19520*/  LEA.HI.X.SX32 R27, R3, R2, 0x1, P3 ;  /* 0x00000002031b7211 */ /* 0x000fe400018f0eff */
[----:B------:R-:W-:-:S02]  /*19530*/  ISETP.LT.AND P3, PT, R22, UR20, !P0 ;  /* 0x0000001416007c0c */ /* 0x000fc4000c761270 */
[----:B------:R-:W4:Y:S01]  /*19540*/  LDL.LU R22, [R1+0x840] ;  /* 0x0008400001167983 */ /* 0x000f220000300800 */
[----:B--2---:R-:W-:Y:S02]  /*19550*/  PRMT R3, R20, 0x7770, RZ ;  /* 0x0000777014037816 */ /* 0x004fe400000000ff */
[----:B------:R-:W-:Y:S02]  /*19560*/  LEA.HI.X.SX32 R25, R25, R2, 0x1, P5 ;  /* 0x0000000219197211 */ /* 0x000fe400028f0eff */
[C---:B------:R-:W-:Y:S01]  /*19570*/  ISETP.LT.AND P5, PT, R23.reuse, UR12, !P0 ;  /* 0x0000000c17007c0c */ /* 0x040fe2000c7a1270 */
[----:B------:R1:W-:Y:S01]  /*19580*/  @P6 STG.E.U8 desc[UR8][R26.64], R3 ;  /* 0x000000031a006986 */ /* 0x0003e2000c101108 */
[----:B------:R-:W2:Y:S01]  /*19590*/  LDCU UR12, c[0x0][0x39c] ;  /* 0x00007380ff0c77ac */ /* 0x000ea20008000800 */
[----:B-1----:R-:W-:Y:S01]  /*195a0*/  IMAD R3, R23, UR6, RZ ;  /* 0x0000000617037c24 */ /* 0x002fe2000f8e02ff */
[----:B---3--:R-:W-:Y:S01]  /*195b0*/  PRMT R29, R21, 0x7770, RZ ;  /* 0x00007770151d7816 */ /* 0x008fe200000000ff */
[----:B------:R-:W3:Y:S01]  /*195c0*/  LDL.LU R23, [R1+0x83c] ;  /* 0x00083c0001177983 */ /* 0x000ee20000300800 */
[C---:B------:R-:W-:Y:S01]  /*195d0*/  IADD3 R26, P6, PT, R28.reuse, R0, RZ ;  /* 0x000000001c1a7210 */ /* 0x040fe20007fde0ff */
[----:B------:R-:W1:Y:S02]  /*195e0*/  LDCU UR6, c[0x0][0x39c] ;  /* 0x00007380ff0677ac */ /* 0x000e640008000800 */
[----:B------:R0:W-:Y:S04]  /*195f0*/  @P4 STG.E.U8 desc[UR8][R24.64], R29 ;  /* 0x0000001d18004986 */ /* 0x0001e8000c101108 */
[----:B0-----:R-:W2:Y:S01]  /*19600*/  LDL.LU R29, [R1+0x80] ;  /* 0x00008000011d7983 */ /* 0x001ea20000300800 */
[----:B------:R-:W-:-:S02]  /*19610*/  LEA.HI.X.SX32 R27, R28, R2, 0x1, P6 ;  /* 0x000000021c1b7211 */ /* 0x000fc400030f0eff */
[----:B----4-:R-:W-:Y:S02]  /*19620*/  PRMT R28, R22, 0x7770, RZ ;  /* 0x00007770161c7816 */ /* 0x010fe400000000ff */
[----:B------:R-:W-:-:S03]  /*19630*/  IADD3 R24, P6, PT, R3, R0, RZ ;  /* 0x0000000003187210 */ /* 0x000fc60007fde0ff */
[----:B------:R0:W-:Y:S01]  /*19640*/  @P3 STG.E.U8 desc[UR8][R26.64], R28 ;  /* 0x0000001c1a003986 */ /* 0x0001e2000c101108 */
[----:B------:R-:W-:Y:S01]  /*19650*/  LEA.HI.X.SX32 R25, R3, R2, 0x1, P6 ;  /* 0x0000000203197211 */ /* 0x000fe200030f0eff */
[C---:B------:R-:W-:Y:S01]  /*19660*/  IMAD R3, R5.reuse, UR10, RZ ;  /* 0x0000000a05037c24 */ /* 0x040fe2000f8e02ff */
[----:B------:R-:W-:Y:S01]  /*19670*/  ISETP.LT.AND P3, PT, R5, UR14, !P0 ;  /* 0x0000000e05007c0c */ /* 0x000fe2000c761270 */
[----:B------:R-:W4:Y:S01]  /*19680*/  LDCU UR10, c[0x0][0x39c] ;  /* 0x00007380ff0a77ac */ /* 0x000f220008000800 */
[----:B------:R-:W4:Y:S01]  /*19690*/  LDL.LU R5, [R1+0x838] ;  /* 0x0008380001057983 */ /* 0x000f220000300800 */
[----:B0-----:R-:W-:Y:S01]  /*196a0*/  IMAD R28, R6, UR11, RZ ;  /* 0x0000000b061c7c24 */ /* 0x001fe2000f8e02ff */
[----:B---3--:R-:W-:-:S05]  /*196b0*/  PRMT R26, R23, 0x7770, RZ ;  /* 0x00007770171a7816 */ /* 0x008fca00000000ff */
[----:B------:R0:W-:Y:S01]  /*196c0*/  @P5 STG.E.U8 desc[UR8][R24.64], R26 ;  /* 0x0000001a18005986 */ /* 0x0001e2000c101108 */
[C---:B--2---:R-:W-:Y:S01]  /*196d0*/  IMAD R27, R29.reuse, UR7, RZ ;  /* 0x000000071d1b7c24 */ /* 0x044fe2000f8e02ff */
[----:B------:R-:W-:Y:S01]  /*196e0*/  ISETP.LT.AND P4, PT, R29, UR13, !P0 ;  /* 0x0000000d1d007c0c */ /* 0x000fe2000c781270 */
[----:B------:R-:W2:Y:S03]  /*196f0*/  LDCU UR7, c[0x0][0x39c] ;  /* 0x00007380ff0777ac */ /* 0x000ea60008000800 */
[----:B0-----:R-:W-:-:S04]  /*19700*/  IADD3 R24, P5, PT, R27, R0, RZ ;  /* 0x000000001b187210 */ /* 0x001fc80007fbe0ff */
[----:B------:R-:W-:Y:S02]  /*19710*/  LEA.HI.X.SX32 R25, R27, R2, 0x1, P5 ;  /* 0x000000021b197211 */ /* 0x000fe400028f0eff */
[----:B------:R-:W-:Y:S02]  /*19720*/  ISETP.LT.AND P5, PT, R6, UR15, !P0 ;  /* 0x0000000f06007c0c */ /* 0x000fe4000c7a1270 */
[----:B------:R-:W3:Y:S01]  /*19730*/  LDL.LU R6, [R1+0x834] ;  /* 0x0008340001067983 */ /* 0x000ee20000300800 */
[----:B------:R-:W-:-:S05]  /*19740*/  PRMT R29, R4, 0x7770, RZ ;  /* 0x00007770041d7816 */ /* 0x000fca00000000ff */
[----:B------:R0:W-:Y:S04]  /*19750*/  @P4 STG.E.U8 desc[UR8][R24.64], R29 ;  /* 0x0000001d18004986 */ /* 0x0001e8000c101108 */
[----:B0-----:R-:W2:Y:S01]  /*19760*/  LDL.LU R29, [R1+0x9c] ;  /* 0x00009c00011d7983 */ /* 0x001ea20000300800 */
[----:B------:R-:W-:-:S04]  /*19770*/  IADD3 R26, P6, PT, R3, R0, RZ ;  /* 0x00000000031a7210 */ /* 0x000fc80007fde0ff */
[----:B------:R-:W-:Y:S02]  /*19780*/  LEA.HI.X.SX32 R27, R3, R2, 0x1, P6 ;  /* 0x00000002031b7211 */ /* 0x000fe400030f0eff */
[----:B----4-:R-:W-:Y:S02]  /*19790*/  PRMT R3, R5, 0x7770, RZ ;  /* 0x0000777005037816 */ /* 0x010fe400000000ff */
[C---:B-1----:R-:W-:Y:S01]  /*197a0*/  ISETP.LT.AND P4, PT, R7.reuse, UR6, !P0 ;  /* 0x0000000607007c0c */ /* 0x042fe2000c781270 */
[----:B------:R-:W0:Y:S02]  /*197b0*/  LDCU UR6, c[0x0][0x39c] ;  /* 0x00007380ff0677ac */ /* 0x000e240008000800 */
[----:B------:R1:W-:Y:S02]  /*197c0*/  @P3 STG.E.U8 desc[UR8][R26.64], R3 ;  /* 0x000000031a003986 */ /* 0x0003e4000c101108 */
[----:B-1----:R-:W-:Y:S01]  /*197d0*/  IMAD R3, R7, UR5, RZ ;  /* 0x0000000507037c24 */ /* 0x002fe2000f8e02ff */
[C---:B------:R-:W-:Y:S01]  /*197e0*/  IADD3 R24, P3, PT, R28.reuse, R0, RZ ;  /* 0x000000001c187210 */ /* 0x040fe20007f7e0ff */
[----:B------:R-:W4:Y:S01]  /*197f0*/  LDL.LU R7, [R1+0x830] ;  /* 0x0008300001077983 */ /* 0x000f220000300800 */
[----:B------:R-:W1:Y:S02]  /*19800*/  LDCU UR5, c[0x0][0x39c] ;  /* 0x00007380ff0577ac */ /* 0x000e640008000800 */
[----:B------:R-:W-:-:S02]  /*19810*/  LEA.HI.X.SX32 R25, R28, R2, 0x1, P3 ;  /* 0x000000021c197211 */ /* 0x000fc400018f0eff */
[----:B---3--:R-:W-:Y:S01]  /*19820*/  PRMT R27, R6, 0x7770, RZ ;  /* 0x00007770061b7816 */ /* 0x008fe200000000ff */
[----:B------:R-:W3:Y:S04]  /*19830*/  LDC R28, c[0x0][0x3b8] ;  /* 0x0000ee00ff1c7b82 */ /* 0x000ee80000000800 */
[----:B------:R0:W-:Y:S01]  /*19840*/  @P5 STG.E.U8 desc[UR8][R24.64], R27 ;  /* 0x0000001b18005986 */ /* 0x0001e2000c101108 */
[----:B--2---:R-:W-:Y:S01]  /*19850*/  ISETP.LT.AND P5, PT, R8, UR7, !P0 ;  /* 0x0000000708007c0c */ /* 0x004fe2000c7a1270 */
[----:B------:R-:W2:Y:S02]  /*19860*/  LDCU UR7, c[0x0][0x39c] ;  /* 0x00007380ff0777ac */ /* 0x000ea40008000800 */
[----:B------:R-:W2:Y:S01]  /*19870*/  LDL.LU R8, [R1+0x82c] ;  /* 0x00082c0001087983 */ /* 0x000ea20000300800 */
[----:B------:R-:W-:-:S02]  /*19880*/  ISETP.LT.AND P6, PT, R29, UR12, !P0 ;  /* 0x0000000c1d007c0c */ /* 0x000fc4000c7c1270 */
[----:B------:R-:W0:Y:S01]  /*19890*/  LDC R29, c[0x0][0x3b8] ;  /* 0x0000ee00ff1d7b82 */ /* 0x000e220000000800 */
[----:B------:R-:W-:Y:S01]  /*198a0*/  IADD3 R26, P3, PT, R3, R0, RZ ;  /* 0x00000000031a7210 */ /* 0x000fe20007f7e0ff */
[----:B0-----:R-:W-:Y:S02]  /*198b0*/  IMAD R25, R29, 0x20, R9 ;  /* 0x000000201d197824 */ /* 0x001fe400078e0209 */
[----:B------:R-:W2:Y:S01]  /*198c0*/  LDL.LU R9, [R1+0x828] ;  /* 0x0008280001097983 */ /* 0x000ea20000300800 */
[----:B------:R-:W-:-:S03]  /*198d0*/  LEA.HI.X.SX32 R27, R3, R2, 0x1, P3 ;  /* 0x00000002031b7211 */ /* 0x000fc600018f0eff */
[----:B------:R-:W0:Y:S01]  /*198e0*/  LDC R29, c[0x0][0x3b8] ;  /* 0x0000ee00ff1d7b82 */ /* 0x000e220000000800 */
[----:B----4-:R-:W-:-:S05]  /*198f0*/  PRMT R3, R7, 0x7770, RZ ;  /* 0x0000777007037816 */ /* 0x010fca00000000ff */
[----:B------:R3:W-:Y:S01]  /*19900*/  @P4 STG.E.U8 desc[UR8][R26.64], R3 ;  /* 0x000000031a004986 */ /* 0x0007e2000c101108 */
[----:B------:R-:W-:Y:S01]  /*19910*/  ISETP.LT.AND P4, PT, R10, UR10, !P0 ;  /* 0x0000000a0a007c0c */ /* 0x000fe2000c781270 */
[----:B------:R-:W4:Y:S02]  /*19920*/  LDCU UR10, c[0x0][0x39c] ;  /* 0x00007380ff0a77ac */ /* 0x000f240008000800 */
[----:B------:R-:W4:Y:S01]  /*19930*/  LDL.LU R10, [R1+0x824] ;  /* 0x00082400010a7983 */ /* 0x000f220000300800 */
[----:B------:R-:W-:Y:S01]  /*19940*/  IADD3 R24, P3, PT, R25, R0, RZ ;  /* 0x0000000019187210 */ /* 0x000fe20007f7e0ff */
[----:B---3--:R-:W-:-:S03]  /*19950*/  IMAD R3, R28, 0x2, R25 ;  /* 0x000000021c037824 */ /* 0x008fc600078e0219 */
[----:B------:R-:W-:Y:S01]  /*19960*/  LEA.HI.X.SX32 R25, R25, R2, 0x1, P3 ;  /* 0x0000000219197211 */ /* 0x000fe200018f0eff */
[----:B------:R-:W3:Y:S01]  /*19970*/  LDC R28, c[0x0][0x3b8] ;  /* 0x0000ee00ff1c7b82 */ /* 0x000ee20000000800 */
[----:B------:R-:W-:Y:S02]  /*19980*/  IADD3 R26, P3, PT, R3, R0, RZ ;  /* 0x00000000031a7210 */ /* 0x000fe40007f7e0ff */
[----:B--2---:R-:W-:-:S05]  /*19990*/  PRMT R27, R8, 0x7770, RZ ;  /* 0x00007770081b7816 */ /* 0x004fca00000000ff */
[----:B------:R2:W-:Y:S02]  /*199a0*/  @P2 STG.E.U8 desc[UR8][R24.64], R27 ;  /* 0x0000001b18002986 */ /* 0x0005e4000c101108 */
[----:B--2---:R-:W-:Y:S01]  /*199b0*/  LEA.HI.X.SX32 R27, R3, R2, 0x1, P3 ;  /* 0x00000002031b7211 */ /* 0x004fe200018f0eff */
[----:B------:R-:W2:Y:S01]  /*199c0*/  LDC R25, c[0x0][0x3b8] ;  /* 0x0000ee00ff197b82 */ /* 0x000ea20000000800 */
[----:B-1----:R-:W-:Y:S01]  /*199d0*/  ISETP.LT.AND P3, PT, R11, UR5, !P0 ;  /* 0x000000050b007c0c */ /* 0x002fe2000c761270 */
[----:B------:R-:W1:Y:S01]  /*199e0*/  LDCU UR5, c[0x0][0x39c] ;  /* 0x00007380ff0577ac */ /* 0x000e620008000800 */
[----:B------:R-:W3:Y:S01]  /*199f0*/  LDL.LU R11, [R1+0x820] ;  /* 0x00082000010b7983 */ /* 0x000ee20000300800 */
[----:B--2---:R-:W-:Y:S01]  /*19a00*/  IMAD R25, R25, 0x2, R3 ;  /* 0x0000000219197824 */ /* 0x004fe200078e0203 */
[----:B------:R-:W-:-:S04]  /*19a10*/  PRMT R3, R9, 0x7770, RZ ;  /* 0x0000777009037816 */ /* 0x000fc800000000ff */
[----:B------:R-:W-:Y:S01]  /*19a20*/  IADD3 R24, P2, PT, R25, R0, RZ ;  /* 0x0000000019187210 */ /* 0x000fe20007f5e0ff */
[----:B------:R0:W-:Y:S02]  /*19a30*/  @P6 STG.E.U8 desc[UR8][R26.64], R3 ;  /* 0x000000031a006986 */ /* 0x0001e4000c101108 */
[----:B0-----:R-:W-:Y:S01]  /*19a40*/  IMAD R3, R29, 0x2, R25 ;  /* 0x000000021d037824 */ /* 0x001fe200078e0219 */
[----:B------:R-:W-:Y:S01]  /*19a50*/  LEA.HI.X.SX32 R25, R25, R2, 0x1, P2 ;  /* 0x0000000219197211 */ /* 0x000fe200010f0eff */
[----:B------:R-:W0:Y:S01]  /*19a60*/  LDC R29, c[0x0][0x3b8] ;  /* 0x0000ee00ff1d7b82 */ /* 0x000e220000000800 */
[----:B------:R-:W-:Y:S01]  /*19a70*/  ISETP.LT.AND P2, PT, R12, UR6, !P0 ;  /* 0x000000060c007c0c */ /* 0x000fe2000c741270 */
[----:B------:R-:W2:Y:S01]  /*19a80*/  LDCU UR6, c[0x0][0x39c] ;  /* 0x00007380ff0677ac */ /* 0x000ea20008000800 */
[----:B------:R-:W2:Y:S01]  /*19a90*/  LDL.LU R12, [R1+0x81c] ;  /* 0x00081c00010c7983 */ /* 0x000ea20000300800 */
        /* <DEDUP_REMOVED lines=9> */
[----:B------:R-:W-:-:S05]  /*19b30*/  PRMT R3, R11, 0x7770, RZ ;  /* 0x000077700b037816 */ /* 0x000fca00000000ff */
[----:B------:R3:W-:Y:S01]  /*19b40*/  @P4 STG.E.U8 desc[UR8][R26.64], R3 ;  /* 0x000000031a004986 */ /* 0x0007e2000c101108 */
[----:B-1----:R-:W-:Y:S01]  /*19b50*/  ISETP.LT.AND P4, PT, R14, UR5, !P0 ;  /* 0x000000050e007c0c */ /* 0x002fe2000c781270 */
[----:B------:R-:W1:Y:S02]  /*19b60*/  LDCU UR5, c[0x0][0x39c] ;  /* 0x00007380ff0577ac */ /* 0x000e640008000800 */
[----:B------:R-:W4:Y:S01]  /*19b70*/  LDL.LU R14, [R1+0x814] ;  /* 0x00081400010e7983 */ /* 0x000f220000300800 */
[----:B------:R-:W-:Y:S01]  /*19b80*/  IADD3 R24, P6, PT, R25, R0, RZ ;  /* 0x0000000019187210 */ /* 0x000fe20007fde0ff */
[----:B---3--:R-:W-:-:S03]  /*19b90*/  IMAD R3, R28, 0x2, R25 ;  /* 0x000000021c037824 */ /* 0x008fc600078e0219 */
[----:B------:R-:W-:Y:S01]  /*19ba0*/  LEA.HI.X.SX32 R25, R25, R2, 0x1, P6 ;  /* 0x0000000219197211 */ /* 0x000fe200030f0eff */
[----:B------:R-:W3:Y:S01]  /*19bb0*/  LDC R28, c[0x0][0x3b8] ;  /* 0x0000ee00ff1c7b82 */ /* 0x000ee20000000800 */
[----:B--2---:R-:W-:-:S05]  /*19bc0*/  PRMT R27, R12, 0x7770, RZ ;  /* 0x000077700c1b7816 */ /* 0x004fca00000000ff */
[----:B------:R2:W-:Y:S02]  /*19bd0*/  @P3 STG.E.U8 desc[UR8][R24.64], R27 ;  /* 0x0000001b18003986 */ /* 0x0005e4000c101108 */
[----:B--2---:R-:W2:Y:S01]  /*19be0*/  LDC R25, c[0x0][0x3b8] ;  /* 0x0000ee00ff197b82 */ /* 0x004ea20000000800 */
[----:B------:R-:W-:Y:S02]  /*19bf0*/  IADD3 R26, P6, PT, R3, R0, RZ ;  /* 0x00000000031a7210 */ /* 0x000fe40007fde0ff */
[----:B------:R-:W-:Y:S01]  /*19c00*/  ISETP.LT.AND P3, PT, R15, UR6, !P0 ;  /* 0x000000060f007c0c */ /* 0x000fe2000c761270 */
[----:B------:R-:W0:Y:S01]  /*19c10*/  LDCU UR6, c[0x0][0x39c] ;  /* 0x00007380ff0677ac */ /* 0x000e220008000800 */
[----:B------:R-:W-:Y:S01]  /*19c20*/  LEA.HI.X.SX32 R27, R3, R2, 0x1, P6 ;  /* 0x00000002031b7211 */ /* 0x000fe200030f0eff */
[----:B------:R-:W3:Y:S01]  /*19c30*/  LDL.LU R15, [R1+0x810] ;  /* 0x00081000010f7983 */ /* 0x000ee20000300800 */
[----:B--2---:R-:W-:Y:S01]  /*19c40*/  IMAD R25, R25, 0x2, R3 ;  /* 0x0000000219197824 */ /* 0x004fe200078e0203 */
[----:B----4-:R-:W-:-:S05]  /*19c50*/  PRMT R3, R13, 0x7770, RZ ;  /* 0x000077700d037816 */ /* 0x010fca00000000ff */
[----:B------:R0:W-:Y:S01]  /*19c60*/  @P2 STG.E.U8 desc[UR8][R26.64], R3 ;  /* 0x000000031a002986 */ /* 0x0001e2000c101108 */
[----:B-1----:R-:W-:Y:S01]  /*19c70*/  ISETP.LT.AND P2, PT, R16, UR5, !P0 ;  /* 0x0000000510007c0c */ /* 0x002fe2000c741270 */
[----:B------:R-:W1:Y:S02]  /*19c80*/  LDCU UR5, c[0x0][0x39c] ;  /* 0x00007380ff0577ac */ /* 0x000e640008000800 */
[----:B------:R-:W2:Y:S01]  /*19c90*/  LDL.LU R16, [R1+0x80c] ;  /* 0x00080c0001107983 */ /* 0x000ea20000300800 */
[----:B------:R-:W-:Y:S01]  /*19ca0*/  IADD3 R24, P6, PT, R25, R0, RZ ;  /* 0x0000000019187210 */ /* 0x000fe20007fde0ff */
[----:B0-----:R-:W-:-:S03]  /*19cb0*/  IMAD R3, R29, 0x2, R25 ;  /* 0x000000021d037824 */ /* 0x001fc600078e0219 */
[----:B------:R-:W-:Y:S01]  /*19cc0*/  LEA.HI.X.SX32 R25, R25, R2, 0x1, P6 ;  /* 0x0000000219197211 */ /* 0x000fe200030f0eff */
[----:B------:R-:W0:Y:S01]  /*19cd0*/  LDC R29, c[0x0][0x3b8] ;  /* 0x0000ee00ff1d7b82 */ /* 0x000e220000000800 */
[----:B------:R-:W-:-:S05]  /*19ce0*/  PRMT R27, R14, 0x7770, RZ ;  /* 0x000077700e1b7816 */ /* 0x000fca00000000ff */
[----:B------:R3:W-:Y:S01]  /*19cf0*/  @P5 STG.E.U8 desc[UR8][R24.64], R27 ;  /* 0x0000001b18005986 */ /* 0x0007e2000c101108 */
[----:B------:R-:W-:Y:S01]  /*19d00*/  ISETP.LT.AND P5, PT, R17, UR7, !P0 ;  /* 0x0000000711007c0c */ /* 0x000fe2000c7a1270 */
[----:B------:R-:W4:Y:S02]  /*19d10*/  LDCU UR7, c[0x0][0x39c] ;  /* 0x00007380ff0777ac */ /* 0x000f240008000800 */
[----:B------:R-:W4:Y:S01]  /*19d20*/  LDL.LU R17, [R1+0x808] ;  /* 0x0008080001117983 */ /* 0x000f220000300800 */
[----:B---3--:R-:W-:Y:S02]  /*19d30*/  IMAD R25, R28, 0x2, R3 ;  /* 0x000000021c197824 */ /* 0x008fe400078e0203 */
[----:B------:R-:W3:Y:S01]  /*19d40*/  LDC R28, c[0x0][0x3b8] ;  /* 0x0000ee00ff1c7b82 */ /* 0x000ee20000000800 */
[----:B------:R-:W-:-:S04]  /*19d50*/  IADD3 R26, P6, PT, R3, R0, RZ ;  /* 0x00000000031a7210 */ /* 0x000fc80007fde0ff */
[----:B------:R-:W-:Y:S02]  /*19d60*/  LEA.HI.X.SX32 R27, R3, R2, 0x1, P6 ;  /* 0x00000002031b7211 */ /* 0x000fe400030f0eff */
[----:B------:R-:W-:Y:S02]  /*19d70*/  IADD3 R24, P6, PT, R25, R0, RZ ;  /* 0x0000000019187210 */ /* 0x000fe40007fde0ff */
[----:B------:R-:W-:-:S05]  /*19d80*/  PRMT R3, R15, 0x7770, RZ ;  /* 0x000077700f037816 */ /* 0x000fca00000000ff */
[----:B------:R3:W-:Y:S02]  /*19d90*/  @P4 STG.E.U8 desc[UR8][R26.64], R3 ;  /* 0x000000031a004986 */ /* 0x0007e4000c101108 */
[----:B---3--:R-:W-:Y:S01]  /*19da0*/  IMAD R3, R28, 0x2, R25 ;  /* 0x000000021c037824 */ /* 0x008fe200078e0219 */
[----:B------:R-:W-:Y:S01]  /*19db0*/  LEA.HI.X.SX32 R25, R25, R2, 0x1, P6 ;  /* 0x0000000219197211 */ /* 0x000fe200030f0eff */
[----:B------:R-:W3:Y:S01]  /*19dc0*/  LDC R28, c[0x0][0x3b8] ;  /* 0x0000ee00ff1c7b82 */ /* 0x000ee20000000800 */
[----:B--2---:R-:W-:-:S05]  /*19dd0*/  PRMT R27, R16, 0x7770, RZ ;  /* 0x00007770101b7816 */ /* 0x004fca00000000ff */
[----:B------:R2:W-:Y:S01]  /*19de0*/  @P3 STG.E.U8 desc[UR8][R24.64], R27 ;  /* 0x0000001b18003986 */ /* 0x0005e2000c101108 */
[----:B------:R-:W-:Y:S01]  /*19df0*/  ISETP.LT.AND P4, PT, R18, UR6, !P0 ;  /* 0x0000000612007c0c */ /* 0x000fe2000c781270 */
[----:B------:R-:W0:Y:S02]  /*19e00*/  LDCU UR6, c[0x0][0x39c] ;  /* 0x00007380ff0677ac */ /* 0x000e240008000800 */
[----:B------:R-:W3:Y:S01]  /*19e10*/  LDL.LU R18, [R1+0x804] ;  /* 0x0008040001127983 */ /* 0x000ee20000300800 */
[----:B--2---:R-:W2:Y:S01]  /*19e20*/  LDC R25, c[0x0][0x3b8] ;  /* 0x0000ee00ff197b82 */ /* 0x004ea20000000800 */
[----:B------:R-:W-:-:S04]  /*19e30*/  IADD3 R26, P6, PT, R3, R0, RZ ;  /* 0x00000000031a7210 */ /* 0x000fc80007fde0ff */
[----:B------:R-:W-:Y:S02]  /*19e40*/  LEA.HI.X.SX32 R27, R3, R2, 0x1, P6 ;  /* 0x00000002031b7211 */ /* 0x000fe400030f0eff */
[----:B-1----:R-:W-:Y:S01]  /*19e50*/  ISETP.LT.AND P3, PT, R19, UR5, !P0 ;  /* 0x0000000513007c0c */ /* 0x002fe2000c761270 */
[----:B------:R-:W1:Y:S01]  /*19e60*/  LDCU UR5, c[0x0][0x39c] ;  /* 0x00007380ff0577ac */ /* 0x000e620008000800 */
[----:B------:R-:W3:Y:S01]  /*19e70*/  LDL.LU R19, [R1+0x800] ;  /* 0x0008000001137983 */ /* 0x000ee20000300800 */
[----:B--2---:R-:W-:Y:S01]  /*19e80*/  IMAD R25, R25, 0x2, R3 ;  /* 0x0000000219197824 */ /* 0x004fe200078e0203 */
[----:B----4-:R-:W-:-:S05]  /*19e90*/  PRMT R3, R17, 0x7770, RZ ;  /* 0x0000777011037816 */ /* 0x010fca00000000ff */
[----:B------:R2:W-:Y:S04]  /*19ea0*/  @P2 STG.E.U8 desc[UR8][R26.64], R3 ;  /* 0x000000031a002986 */ /* 0x0005e8000c101108 */
[----:B--2---:R-:W2:Y:S01]  /*19eb0*/  LDL.LU R26, [R1+0xcc] ;  /* 0x0000cc00011a7983 */ /* 0x004ea20000300800 */
[----:B------:R-:W-:Y:S01]  /*19ec0*/  IADD3 R24, P6, PT, R25, R0, RZ ;  /* 0x0000000019187210 */ /* 0x000fe20007fde0ff */
[----:B0-----:R-:W-:Y:S02]  /*19ed0*/  IMAD R3, R29, 0x2, R25 ;  /* 0x000000021d037824 */ /* 0x001fe400078e0219 */
[----:B------:R-:W4:Y:S01]  /*19ee0*/  LDL.LU R29, [R1+0xd0] ;  /* 0x0000d000011d7983 */ /* 0x000f220000300800 */
[----:B------:R-:W-:Y:S02]  /*19ef0*/  LEA.HI.X.SX32 R25, R25, R2, 0x1, P6 ;  /* 0x0000000219197211 */ /* 0x000fe400030f0eff */
[----:B---3--:R-:W-:-:S05]  /*19f00*/  PRMT R27, R18, 0x7770, RZ ;  /* 0x00007770121b7816 */ /* 0x008fca00000000ff */
[----:B------:R0:W-:Y:S02]  /*19f10*/  @P5 STG.E.U8 desc[UR8][R24.64], R27 ;  /* 0x0000001b18005986 */ /* 0x0001e4000c101108 */
[----:B0-----:R-:W-:Y:S02]  /*19f20*/  IMAD R25, R28, 0x2, R3 ;  /* 0x000000021c197824 */ /* 0x001fe400078e0203 */
[----:B------:R-:W3:Y:S01]  /*19f30*/  LDL R28, [R1+0x70] ;  /* 0x00007000011c7983 */ /* 0x000ee20000100800 */
[----:B--2---:R-:W-:Y:S01]  /*19f40*/  ISETP.LT.AND P2, PT, R26, UR6, !P0 ;  /* 0x000000061a007c0c */ /* 0x004fe2000c741270 */
[----:B------:R-:W0:Y:S01]  /*19f50*/  LDCU UR6, c[0x0][0x39c] ;  /* 0x00007380ff0677ac */ /* 0x000e220008000800 */
[----:B------:R-:W-:-:S04]  /*19f60*/  IADD3 R26, P6, PT, R3, R0, RZ ;  /* 0x00000000031a7210 */ /* 0x000fc80007fde0ff */
[----:B------:R-:W-:Y:S02]  /*19f70*/  LEA.HI.X.SX32 R27, R3, R2, 0x1, P6 ;  /* 0x00000002031b7211 */ /* 0x000fe400030f0eff */
[----:B------:R-:W-:-:S05]  /*19f80*/  PRMT R3, R19, 0x7770, RZ ;  /* 0x0000777013037816 */ /* 0x000fca00000000ff */
[----:B------:R2:W-:Y:S04]  /*19f90*/  @P4 STG.E.U8 desc[UR8][R26.64], R3 ;  /* 0x000000031a004986 */ /* 0x0005e8000c101108 */
[----:B--2---:R-:W1:Y:S01]  /*19fa0*/  LDL.LU R26, [R1+0xd4] ;  /* 0x0000d400011a7983 */ /* 0x004e620000300800 */
[----:B------:R-:W2:Y:S01]  /*19fb0*/  LDC R27, c[0x0][0x3b8] ;  /* 0x0000ee00ff1b7b82 */ /* 0x000ea20000000800 */
[----:B------:R-:W-:Y:S01]  /*19fc0*/  IADD3 R24, P6, PT, R25, R0, RZ ;  /* 0x0000000019187210 */ /* 0x000fe20007fde0ff */
[----:B--2---:R-:W-:-:S03]  /*19fd0*/  IMAD R3, R27, 0x2, R25 ;  /* 0x000000021b037824 */ /* 0x004fc600078e0219 */
[----:B------:R-:W-:Y:S02]  /*19fe0*/  LEA.HI.X.SX32 R25, R25, R2, 0x1, P6 ;  /* 0x0000000219197211 */ /* 0x000fe400030f0eff */
[----:B---3--:R-:W-:Y:S02]  /*19ff0*/  PRMT R27, R28, 0x7770, RZ ;  /* 0x000077701c1b7816 */ /* 0x008fe400000000ff */
[----:B----4-:R-:W-:Y:S01]  /*1a000*/  ISETP.LT.AND P5, PT, R29, UR7, !P0 ;  /* 0x000000071d007c0c */ /* 0x010fe2000c7a1270 */
[----:B------:R-:W2:Y:S01]  /*1a010*/  LDC R28, c[0x0][0x3b8] ;  /* 0x0000ee00ff1c7b82 */ /* 0x000ea20000000800 */
[----:B------:R-:W3:Y:S01]  /*1a020*/  LDCU UR7, c[0x0][0x39c] ;  /* 0x00007380ff0777ac */ /* 0x000ee20008000800 */
[----:B------:R4:W-:Y:S06]  /*1a030*/  @P3 STG.E.U8 desc[UR8][R24.64], R27 ;  /* 0x0000001b18003986 */ /* 0x0009ec000c101108 */
[----:B------:R-:W0:Y:S01]  /*1a040*/  LDC R29, c[0x0][0x3b8] ;  /* 0x0000ee00ff1d7b82 */ /* 0x000e220000000800 */
[----:B----4-:R-:W0:Y:S07]  /*1a050*/  LDL.LU R24, [R1+0xd8] ;  /* 0x0000d80001187983 */ /* 0x010e2e0000300800 */
[----:B------:R-:W4:Y:S02]  /*1a060*/  LDC R25, c[0x0][0x3b8] ;  /* 0x0000ee00ff197b82 */ /* 0x000f240000000800 */
[----:B----4-:R-:W-:Y:S01]  /*1a070*/  IMAD R25, R25, 0x2, R3 ;  /* 0x0000000219197824 */ /* 0x010fe200078e0203 */
[----:B-1----:R-:W-:Y:S01]  /*1a080*/  ISETP.LT.AND P4, PT, R26, UR5, !P0 ;  /* 0x000000051a007c0c */ /* 0x002fe2000c781270 */
[----:B------:R-:W1:Y:S01]  /*1a090*/  LDCU UR5, c[0x0][0x39c] ;  /* 0x00007380ff0577ac */ /* 0x000e620008000800 */
[----:B------:R-:W-:-:S04]  /*1a0a0*/  IADD3 R26, P6, PT, R3, R0, RZ ;  /* 0x00000000031a7210 */ /* 0x000fc80007fde0ff */
[----:B------:R-:W-:Y:S02]  /*1a0b0*/  LEA.HI.X.SX32 R27, R3, R2, 0x1, P6 ;  /* 0x00000002031b7211 */ /* 0x000fe400030f0eff */
[----:B------:R-:W4:Y:S02]  /*1a0c0*/  LDL R3, [R1+0x74] ;  /* 0x0000740001037983 */ /* 0x000f240000100800 */
[----:B----4-:R-:W-:-:S05]  /*1a0d0*/  PRMT R3, R3, 0x7770, RZ ;  /* 0x0000777003037816 */ /* 0x010fca00000000ff */
[----:B------:R4:W-:Y:S04]  /*1a0e0*/  @P2 STG.E.U8 desc[UR8][R26.64], R3 ;  /* 0x000000031a002986 */ /* 0x0009e8000c101108 */
[----:B----4-:R-:W4:Y:S01]  /*1a0f0*/  LDL R27, [R1+0x78] ;  /* 0x00007800011b7983 */ /* 0x010f220000100800 */
[----:B0-----:R-:W-:Y:S01]  /*1a100*/  ISETP.LT.AND P3, PT, R24, UR6, !P0 ;  /* 0x0000000618007c0c */ /* 0x001fe2000c761270 */
[----:B------:R-:W-:Y:S01]  /*1a110*/  IMAD R3, R29, 0x2, R25 ;  /* 0x000000021d037824 */ /* 0x000fe200078e0219 */
[C---:B------:R-:W-:Y:S01]  /*1a120*/  IADD3 R24, P6, PT, R25.reuse, R0, RZ ;  /* 0x0000000019187210 */ /* 0x040fe20007fde0ff */
[----:B------:R-:W1:Y:S01]  /*1a130*/  LDL.LU R26, [R1+0xdc] ;  /* 0x0000dc00011a7983 */ /* 0x000e620000300800 */
[----:B------:R-:W0:Y:S02]  /*1a140*/  LDCU UR6, c[0x0][0x39c] ;  /* 0x00007380ff0677ac */ /* 0x000e240008000800 */
[----:B------:R-:W-:Y:S01]  /*1a150*/  LEA.HI.X.SX32 R25, R25, R2, 0x1, P6 ;  /* 0x0000000219197211 */ /* 0x000fe200030f0eff */
[----:B------:R-:W2:Y:S01]  /*1a160*/  LDL R29, [R1+0x7c] ;  /* 0x00007c00011d7983 */ /* 0x000ea20000100800 */
[----:B----4-:R-:W-:-:S05]  /*1a170*/  PRMT R27, R27, 0x7770, RZ ;  /* 0x000077701b1b7816 */ /* 0x010fca00000000ff */
[----:B------:R4:W-:Y:S04]  /*1a180*/  @P5 STG.E.U8 desc[UR8][R24.64], R27 ;  /* 0x0000001b18005986 */ /* 0x0009e8000c101108 */
[----:B----4-:R-:W3:Y:S01]  /*1a190*/  LDL.LU R25, [R1+0xe0] ;  /* 0x0000e00001197983 */ /* 0x010ee20000300800 */
[----:B-1----:R-:W-:Y:S01]  /*1a1a0*/  ISETP.LT.AND P2, PT, R26, UR5, !P0 ;  /* 0x000000051a007c0c */ /* 0x002fe2000c741270 */
[----:B------:R-:W1:Y:S01]  /*1a1b0*/  LDCU UR5, c[0x0][0x39c] ;  /* 0x00007380ff0577ac */ /* 0x000e620008000800 */
[----:B------:R-:W-:-:S04]  /*1a1c0*/  IADD3 R26, P6, PT, R3, R0, RZ ;  /* 0x00000000031a7210 */ /* 0x000fc80007fde0ff */
[----:B------:R-:W-:Y:S02]  /*1a1d0*/  LEA.HI.X.SX32 R27, R3, R2, 0x1, P6 ;  /* 0x00000002031b7211 */ /* 0x000fe400030f0eff */
[----:B---3--:R-:W-:Y:S01]  /*1a1e0*/  ISETP.LT.AND P5, PT, R25, UR7, !P0 ;  /* 0x0000000719007c0c */ /* 0x008fe2000c7a1270 */
[----:B--2---:R-:W-:Y:S01]  /*1a1f0*/  IMAD R25, R28, 0x2, R3 ;  /* 0x000000021c197824 */ /* 0x004fe200078e0203 */
[----:B------:R-:W2:Y:S01]  /*1a200*/  LDCU UR7, c[0x0][0x39c] ;  /* 0x00007380ff0777ac */ /* 0x000ea20008000800 */
[----:B------:R-:W3:Y:S01]  /*1a210*/  LDL R28, [R1+0x50] ;  /* 0x00005000011c7983 */ /* 0x000ee20000100800 */
[----:B------:R-:W-:Y:S02]  /*1a220*/  PRMT R3, R29, 0x7770, RZ ;  /* 0x000077701d037816 */ /* 0x000fe400000000ff */
[----:B------:R-:W-:Y:S01]  /*1a230*/  IADD3 R24, P6, PT, R25, R0, RZ ;  /* 0x0000000019187210 */ /* 0x000fe20007fde0ff */
[----:B------:R-:W4:Y:S02]  /*1a240*/  LDC R29, c[0x0][0x3b8] ;  /* 0x0000ee00ff1d7b82 */ /* 0x000f240000000800 */
[----:B------:R0:W-:Y:S04]  /*1a250*/  @P4 STG.E.U8 desc[UR8][R26.64], R3 ;  /* 0x000000031a004986 */ /* 0x0001e8000c101108 */
[----:B0-----:R-:W2:Y:S02]  /*1a260*/  LDL.LU R26, [R1+0xe4] ;  /* 0x0000e400011a7983 */ /* 0x001ea40000300800 */
[----:B------:R-:W0:Y:S02]  /*1a270*/  LDC R27, c[0x0][0x3b8] ;  /* 0x0000ee00ff1b7b82 */ /* 0x000e240000000800 */
[----:B0-----:R-:W-:Y:S01]  /*1a280*/  IMAD R3, R27, 0x2, R25 ;  /* 0x000000021b037824 */ /* 0x001fe200078e0219 */
[----:B------:R-:W-:-:S02]  /*1a290*/  LEA.HI.X.SX32 R25, R25, R2, 0x1, P6 ;  /* 0x0000000219197211 */ /* 0x000fc400030f0eff */
[----:B---3--:R-:W-:-:S03]  /*1a2a0*/  PRMT R27, R28, 0x7771, RZ ;  /* 0x000077711c1b7816 */ /* 0x008fc600000000ff */
[----:B------:R-:W0:Y:S02]  /*1a2b0*/  LDC R28, c[0x0][0x3b8] ;  /* 0x0000ee00ff1c7b82 */ /* 0x000e240000000800 */
[----:B------:R3:W-:Y:S06]  /*1a2c0*/  @P3 STG.E.U8 desc[UR8][R24.64], R27 ;  /* 0x0000001b18003986 */ /* 0x0007ec000c101108 */
[----:B---3--:R-:W3:Y:S01]  /*1a2d0*/  LDC R25, c[0x0][0x3b8] ;  /* 0x0000ee00ff197b82 */ /* 0x008ee20000000800 */
[----:B--2---:R-:W-:Y:S01]  /*1a2e0*/  ISETP.LT.AND P4, PT, R26, UR6, !P0 ;  /* 0x000000061a007c0c */ /* 0x004fe2000c781270 */
[----:B------:R-:W1:Y:S01]  /*1a2f0*/  LDL.LU R24, [R1+0xe8] ;  /* 0x0000e80001187983 */ /* 0x000e620000300800 */
[C---:B------:R-:W-:Y:S01]  /*1a300*/  IADD3 R26, P6, PT, R3.reuse, R0, RZ ;  /* 0x00000000031a7210 */ /* 0x040fe20007fde0ff */
[----:B------:R-:W2:Y:S03]  /*1a310*/  LDCU UR6, c[0x0][0x39c] ;  /* 0x00007380ff0677ac */ /* 0x000ea60008000800 */
[----:B------:R-:W-:Y:S01]  /*1a320*/  LEA.HI.X.SX32 R27, R3, R2, 0x1, P6 ;  /* 0x00000002031b7211 */ /* 0x000fe200030f0eff */
[----:B---3--:R-:W-:-:S02]  /*1a330*/  IMAD R25, R25, 0x2, R3 ;  /* 0x0000000219197824 */ /* 0x008fc400078e0203 */
[----:B------:R-:W3:Y:S02]  /*1a340*/  LDL R3, [R1+0x54] ;  /* 0x0000540001037983 */ /* 0x000ee40000100800 */
[----:B---3--:R-:W-:-:S05]  /*1a350*/  PRMT R3, R3, 0x7771, RZ ;  /* 0x0000777103037816 */ /* 0x008fca00000000ff */
[----:B------:R3:W-:Y:S04]  /*1a360*/  @P2 STG.E.U8 desc[UR8][R26.64], R3 ;  /* 0x000000031a002986 */ /* 0x0007e8000c101108 */
[----:B---3--:R-:W3:Y:S01]  /*1a370*/  LDL R27, [R1+0x58] ;  /* 0x00005800011b7983 */ /* 0x008ee20000100800 */
[----:B-1----:R-:W-:Y:S01]  /*1a380*/  ISETP.LT.AND P3, PT, R24, UR5, !P0 ;  /* 0x0000000518007c0c */ /* 0x002fe2000c761270 */
[----:B----4-:R-:W-:Y:S01]  /*1a390*/  IMAD R3, R29, 0x2, R25 ;  /* 0x000000021d037824 */ /* 0x010fe200078e0219 */
[C---:B------:R-:W-:Y:S01]  /*1a3a0*/  IADD3 R24, P6, PT, R25.reuse, R0, RZ ;  /* 0x0000000019187210 */ /* 0x040fe20007fde0ff */
[----:B------:R-:W2:Y:S01]  /*1a3b0*/  LDL.LU R26, [R1+0xec] ;  /* 0x0000ec00011a7983 */ /* 0x000ea20000300800 */
[----:B------:R-:W1:Y:S02]  /*1a3c0*/  LDCU UR5, c[0x0][0x39c] ;  /* 0x00007380ff0577ac */ /* 0x000e640008000800 */
[----:B------:R-:W-:Y:S01]  /*1a3d0*/  LEA.HI.X.SX32 R25, R25, R2, 0x1, P6 ;  /* 0x0000000219197211 */ /* 0x000fe200030f0eff */
[----:B------:R-:W4:Y:S01]  /*1a3e0*/  LDL R29, [R1+0x5c] ;  /* 0x00005c00011d7983 */ /* 0x000f220000100800 */
[----:B---3--:R-:W-:-:S05]  /*1a3f0*/  PRMT R27, R27, 0x7771, RZ ;  /* 0x000077711b1b7816 */ /* 0x008fca00000000ff */
[----:B------:R3:W-:Y:S04]  /*1a400*/  @P5 STG.E.U8 desc[UR8][R24.64], R27 ;  /* 0x0000001b18005986 */ /* 0x0007e8000c101108 */
[----:B---3--:R-:W3:Y:S01]  /*1a410*/  LDL.LU R25, [R1+0xf0] ;  /* 0x0000f00001197983 */ /* 0x008ee20000300800 */
[----:B--2---:R-:W-:Y:S01]  /*1a420*/  ISETP.LT.AND P2, PT, R26, UR6, !P0 ;  /* 0x000000061a007c0c */ /* 0x004fe2000c741270 */
[----:B------:R-:W2:Y:S01]  /*1a430*/  LDCU UR6, c[0x0][0x39c] ;  /* 0x00007380ff0677ac */ /* 0x000ea20008000800 */
[----:B------:R-:W-:-:S04]  /*1a440*/  IADD3 R26, P6, PT, R3, R0, RZ ;  /* 0x00000000031a7210 */ /* 0x000fc80007fde0ff */
[----:B------:R-:W-:Y:S02]  /*1a450*/  LEA.HI.X.SX32 R27, R3, R2, 0x1, P6 ;  /* 0x00000002031b7211 */ /* 0x000fe400030f0eff */
[----:B---3--:R-:W-:Y:S01]  /*1a460*/  ISETP.LT.AND P5, PT, R25, UR7, !P0 ;  /* 0x0000000719007c0c */ /* 0x008fe2000c7a1270 */
[----:B0-----:R-:W-:Y:S01]  /*1a470*/  IMAD R25, R28, 0x2, R3 ;  /* 0x000000021c197824 */ /* 0x001fe200078e0203 */
[----:B------:R-:W0:Y:S01]  /*1a480*/  LDCU UR7, c[0x0][0x39c] ;  /* 0x00007380ff0777ac */ /* 0x000e220008000800 */
[----:B------:R-:W3:Y:S01]  /*1a490*/  LDL R28, [R1+0x60] ;  /* 0x00006000011c7983 */ /* 0x000ee20000100800 */
[----:B----4-:R-:W-:Y:S02]  /*1a4a0*/  PRMT R3, R29, 0x7771, RZ ;  /* 0x000077711d037816 */ /* 0x010fe400000000ff */
[----:B------:R-:W-:Y:S01]  /*1a4b0*/  IADD3 R24, P6, PT, R25, R0, RZ ;  /* 0x0000000019187210 */ /* 0x000fe20007fde0ff */
[----:B------:R-:W4:Y:S02]  /*1a4c0*/  LDC R29, c[0x0][0x3b8] ;  /* 0x0000ee00ff1d7b82 */ /* 0x000f240000000800 */
[----:B------:R0:W-:Y:S04]  /*1a4d0*/  @P4 STG.E.U8 desc[UR8][R26.64], R3 ;  /* 0x000000031a004986 */ /* 0x0001e8000c101108 */
[----:B0-----:R-:W1:Y:S02]  /*1a4e0*/  LDL.LU R26, [R1+0xf4] ;  /* 0x0000f400011a7983 */ /* 0x001e640000300800 */
[----:B------:R-:W0:Y:S02]  /*1a4f0*/  LDC R27, c[0x0][0x3b8] ;  /* 0x0000ee00ff1b7b82 */ /* 0x000e240000000800 */
[----:B0-----:R-:W-:Y:S01]  /*1a500*/  IMAD R3, R27, 0x2, R25 ;  /* 0x000000021b037824 */ /* 0x001fe200078e0219 */
[----:B------:R-:W-:-:S02]  /*1a510*/  LEA.HI.X.SX32 R25, R25, R2, 0x1, P6 ;  /* 0x0000000219197211 */ /* 0x000fc400030f0eff */
[----:B---3--:R-:W-:-:S03]  /*1a520*/  PRMT R27, R28, 0x7771, RZ ;  /* 0x000077711c1b7816 */ /* 0x008fc600000000ff */
[----:B------:R-:W0:Y:S02]  /*1a530*/  LDC R28, c[0x0][0x3b8] ;  /* 0x0000ee00ff1c7b82 */ /* 0x000e240000000800 */
[----:B------:R3:W-:Y:S06]  /*1a540*/  @P3 STG.E.U8 desc[UR8][R24.64], R27 ;  /* 0x0000001b18003986 */ /* 0x0007ec000c101108 */
[----:B---3--:R-:W3:Y:S01]  /*1a550*/  LDC R25, c[0x0][0x3b8] ;  /* 0x0000ee00ff197b82 */ /* 0x008ee20000000800 */
[----:B-1----:R-:W-:Y:S01]  /*1a560*/  ISETP.LT.AND P4, PT, R26, UR5, !P0 ;  /* 0x000000051a007c0c */ /* 0x002fe2000c781270 */
[----:B------:R-:W2:Y:S01]  /*1a570*/  LDL.LU R24, [R1+0xf8] ;  /* 0x0000f80001187983 */ /* 0x000ea20000300800 */
[C---:B------:R-:W-:Y:S01]  /*1a580*/  IADD3 R26, P6, PT, R3.reuse, R0, RZ ;  /* 0x00000000031a7210 */ /* 0x040fe20007fde0ff */
[----:B------:R-:W1:Y:S03]  /*1a590*/  LDCU UR5, c[0x0][0x39c] ;  /* 0x00007380ff0577ac */ /* 0x000e660008000800 */
[----:B------:R-:W-:Y:S01]  /*1a5a0*/  LEA.HI.X.SX32 R27, R3, R2, 0x1, P6 ;  /* 0x00000002031b7211 */ /* 0x000fe200030f0eff */
[----:B---3--:R-:W-:-:S02]  /*1a5b0*/  IMAD R25, R25, 0x2, R3 ;  /* 0x0000000219197824 */ /* 0x008fc400078e0203 */
[----:B------:R-:W3:Y:S02]  /*1a5c0*/  LDL R3, [R1+0x64] ;  /* 0x0000640001037983 */ /* 0x000ee40000100800 */
[----:B---3--:R-:W-:-:S05]  /*1a5d0*/  PRMT R3, R3, 0x7771, RZ ;  /* 0x0000777103037816 */ /* 0x008fca00000000ff */
[----:B------:R3:W-:Y:S04]  /*1a5e0*/  @P2 STG.E.U8 desc[UR8][R26.64], R3 ;  /* 0x000000031a002986 */ /* 0x0007e8000c101108 */
[----:B---3--:R-:W3:Y:S01]  /*1a5f0*/  LDL R27, [R1+0x68] ;  /* 0x00006800011b7983 */ /* 0x008ee20000100800 */
[----:B--2---:R-:W-:Y:S01]  /*1a600*/  ISETP.LT.AND P3, PT, R24, UR6, !P0 ;  /* 0x0000000618007c0c */ /* 0x004fe2000c761270 */
[----:B----4-:R-:W-:Y:S01]  /*1a610*/  IMAD R3, R29, 0x2, R25 ;  /* 0x000000021d037824 */ /* 0x010fe200078e0219 */
[C---:B------:R-:W-:Y:S01]  /*1a620*/  IADD3 R24, P6, PT, R25.reuse, R0, RZ ;  /* 0x0000000019187210 */ /* 0x040fe20007fde0ff */
[----:B------:R-:W1:Y:S01]  /*1a630*/  LDL.LU R26, [R1+0xfc] ;  /* 0x0000fc00011a7983 */ /* 0x000e620000300800 */
[----:B------:R-:W2:Y:S02]  /*1a640*/  LDCU UR6, c[0x0][0x39c] ;  /* 0x00007380ff0677ac */ /* 0x000ea40008000800 */
[----:B------:R-:W-:Y:S01]  /*1a650*/  LEA.HI.X.SX32 R25, R25, R2, 0x1, P6 ;  /* 0x0000000219197211 */ /* 0x000fe200030f0eff */
[----:B------:R-:W4:Y:S01]  /*1a660*/  LDL R29, [R1+0x6c] ;  /* 0x00006c00011d7983 */ /* 0x000f220000100800 */
[----:B---3--:R-:W-:-:S05]  /*1a670*/  PRMT R27, R27, 0x7771, RZ ;  /* 0x000077711b1b7816 */ /* 0x008fca00000000ff */
[----:B------:R3:W-:Y:S04]  /*1a680*/  @P5 STG.E.U8 desc[UR8][R24.64], R27 ;  /* 0x0000001b18005986 */ /* 0x0007e8000c101108 */
[----:B---3--:R-:W3:Y:S01]  /*1a690*/  LDL.LU R25, [R1+0x100] ;  /* 0x0001000001197983 */ /* 0x008ee20000300800 */
[----:B-1----:R-:W-:Y:S01]  /*1a6a0*/  ISETP.LT.AND P2, PT, R26, UR5, !P0 ;  /* 0x000000051a007c0c */ /* 0x002fe2000c741270 */
[----:B------:R-:W1:Y:S01]  /*1a6b0*/  LDCU UR5, c[0x0][0x39c] ;  /* 0x00007380ff0577ac */ /* 0x000e620008000800 */
[----:B------:R-:W-:-:S04]  /*1a6c0*/  IADD3 R26, P6, PT, R3, R0, RZ ;  /* 0x00000000031a7210 */ /* 0x000fc80007fde0ff */
[----:B------:R-:W-:Y:S02]  /*1a6d0*/  LEA.HI.X.SX32 R27, R3, R2, 0x1, P6 ;  /* 0x00000002031b7211 */ /* 0x000fe400030f0eff */
[----:B---3--:R-:W-:Y:S01]  /*1a6e0*/  ISETP.LT.AND P5, PT, R25, UR7, !P0 ;  /* 0x0000000719007c0c */ /* 0x008fe2000c7a1270 */
[----:B0-----:R-:W-:Y:S01]  /*1a6f0*/  IMAD R25, R28, 0x2, R3 ;  /* 0x000000021c197824 */ /* 0x001fe200078e0203 */
[----:B----4-:R-:W-:Y:S01]  /*1a700*/  PRMT R3, R29, 0x7771, RZ ;  /* 0x000077711d037816 */ /* 0x010fe200000000ff */
[----:B------:R-:W0:Y:S01]  /*1a710*/  LDC R28, c[0x0][0x3b8] ;  /* 0x0000ee00ff1c7b82 */ /* 0x000e220000000800 */
[----:B------:R-:W3:Y:S03]  /*1a720*/  LDCU UR7, c[0x0][0x39c] ;  /* 0x00007380ff0777ac */ /* 0x000ee60008000800 */
[----:B------:R4:W-:Y:S01]  /*1a730*/  @P4 STG.E.U8 desc[UR8][R26.64], R3 ;  /* 0x000000031a004986 */ /* 0x0009e2000c101108 */
[----:B------:R-:W-:-:S03]  /*1a740*/  IADD3 R24, P6, PT, R25, R0, RZ ;  /* 0x0000000019187210 */ /* 0x000fc60007fde0ff */
[----:B------:R-:W1:Y:S01]  /*1a750*/  LDC R29, c[0x0][0x3b8] ;  /* 0x0000ee00ff1d7b82 */ /* 0x000e620000000800 */
[----:B----4-:R-:W2:Y:S01]  /*1a760*/  LDL.LU R27, [R1+0x104] ;  /* 0x00010400011b7983 */ /* 0x010ea20000300800 */
[----:B0-----:R-:W-:Y:S01]  /*1a770*/  IMAD R3, R28, 0x2, R25 ;  /* 0x000000021c037824 */ /* 0x001fe200078e0219 */
[----:B------:R-:W-:-:S05]  /*1a780*/  LEA.HI.X.SX32 R25, R25, R2, 0x1, P6 ;  /* 0x0000000219197211 */ /* 0x000fca00030f0eff */
[----:B------:R-:W0:Y:S01]  /*1a790*/  LDC R28, c[0x0][0x3b8] ;  /* 0x0000ee00ff1c7b82 */ /* 0x000e220000000800 */
[----:B------:R-:W-:Y:S02]  /*1a7a0*/  IADD3 R26, P6, PT, R3, R0, RZ ;  /* 0x00000000031a7210 */ /* 0x000fe40007fde0ff */
[----:B--2---:R-:W-:Y:S01]  /*1a7b0*/  ISETP.LT.AND P4, PT, R27, UR6, !P0 ;  /* 0x000000061b007c0c */ /* 0x004fe2000c781270 */
[----:B------:R-:W2:Y:S01]  /*1a7c0*/  LDCU UR6, c[0x0][0x39c] ;  /* 0x00007380ff0677ac */ /* 0x000ea20008000800 */
[----:B------:R-:W-:-:S05]  /*1a7d0*/  PRMT R27, R20, 0x7771, RZ ;  /* 0x00007771141b7816 */ /* 0x000fca00000000ff */
[----:B------:R4:W-:Y:S02]  /*1a7e0*/  @P3 STG.E.U8 desc[UR8][R24.64], R27 ;  /* 0x0000001b18003986 */ /* 0x0009e4000c101108 */
[----:B----4-:R-:W4:Y:S01]  /*1a7f0*/  LDC R25, c[0x0][0x3b8] ;  /* 0x0000ee00ff197b82 */ /* 0x010f220000000800 */
[----:B------:R-:W-:Y:S01]  /*1a800*/  LEA.HI.X.SX32 R27, R3, R2, 0x1, P6 ;  /* 0x00000002031b7211 */ /* 0x000fe200030f0eff */
[----:B------:R-:W2:Y:S01]  /*1a810*/  LDL.LU R24, [R1+0x108] ;  /* 0x0001080001187983 */ /* 0x000ea20000300800 */
[----:B----4-:R-:W-:Y:S01]  /*1a820*/  IMAD R25, R25, 0x2, R3 ;  /* 0x0000000219197824 */ /* 0x010fe200078e0203 */
[----:B------:R-:W-:-:S05]  /*1a830*/  PRMT R3, R21, 0x7771, RZ ;  /* 0x0000777115037816 */ /* 0x000fca00000000ff */
[----:B------:R4:W-:Y:S04]  /*1a840*/  @P2 STG.E.U8 desc[UR8][R26.64], R3 ;  /* 0x000000031a002986 */ /* 0x0009e8000c101108 */
[----:B----4-:R-:W4:Y:S01]  /*1a850*/  LDL.LU R26, [R1+0x10c] ;  /* 0x00010c00011a7983 */ /* 0x010f220000300800 */
[----:B-1----:R-:W-:Y:S01]  /*1a860*/  IMAD R3, R29, 0x2, R25 ;  /* 0x000000021d037824 */ /* 0x002fe200078e0219 */
[----:B------:R-:W-:Y:S02]  /*1a870*/  PRMT R27, R22, 0x7771, RZ ;  /* 0x00007771161b7816 */ /* 0x000fe400000000ff */
[----:B------:R-:W3:Y:S01]  /*1a880*/  LDL.LU R29, [R1+0x110] ;  /* 0x00011000011d7983 */ /* 0x000ee20000300800 */
[----:B--2---:R-:W-:Y:S01]  /*1a890*/  ISETP.LT.AND P3, PT, R24, UR5, !P0 ;  /* 0x0000000518007c0c */ /* 0x004fe2000c761270 */
[----:B------:R-:W1:Y:S01]  /*1a8a0*/  LDCU UR5, c[0x0][0x39c] ;  /* 0x00007380ff0577ac */ /* 0x000e620008000800 */
[----:B------:R-:W-:-:S04]  /*1a8b0*/  IADD3 R24, P6, PT, R25, R0, RZ ;  /* 0x0000000019187210 */ /* 0x000fc80007fde0ff */
[----:B------:R-:W-:-:S05]  /*1a8c0*/  LEA.HI.X.SX32 R25, R25, R2, 0x1, P6 ;  /* 0x0000000219197211 */ /* 0x000fca00030f0eff */
[----:B------:R0:W-:Y:S02]  /*1a8d0*/  @P5 STG.E.U8 desc[UR8][R24.64], R27 ;  /* 0x0000001b18005986 */ /* 0x0001e4000c101108 */
[----:B0-----:R-:W-:Y:S02]  /*1a8e0*/  IMAD R25, R28, 0x2, R3 ;  /* 0x000000021c197824 */ /* 0x001fe400078e0203 */
[----:B------:R-:W0:Y:S01]  /*1a8f0*/  LDC R28, c[0x0][0x3b8] ;  /* 0x0000ee00ff1c7b82 */ /* 0x000e220000000800 */
[----:B----4-:R-:W-:Y:S01]  /*1a900*/  ISETP.LT.AND P2, PT, R26, UR6, !P0 ;  /* 0x000000061a007c0c */ /* 0x010fe2000c741270 */
[----:B------:R-:W2:Y:S01]  /*1a910*/  LDCU UR6, c[0x0][0x39c] ;  /* 0x00007380ff0677ac */ /* 0x000ea20008000800 */
[----:B------:R-:W-:-:S04]  /*1a920*/  IADD3 R26, P6, PT, R3, R0, RZ ;  /* 0x00000000031a7210 */ /* 0x000fc80007fde0ff */
[----:B------:R-:W-:Y:S02]  /*1a930*/  LEA.HI.X.SX32 R27, R3, R2, 0x1, P6 ;  /* 0x00000002031b7211 */ /* 0x000fe400030f0eff */
[----:B------:R-:W-:-:S05]  /*1a940*/  PRMT R3, R23, 0x7771, RZ ;  /* 0x0000777117037816 */ /* 0x000fca00000000ff */
[----:B------:R4:W-:Y:S04]  /*1a950*/  @P4 STG.E.U8 desc[UR8][R26.64], R3 ;  /* 0x000000031a004986 */ /* 0x0009e8000c101108 */
[----:B----4-:R-:W1:Y:S01]  /*1a960*/  LDL.LU R27, [R1+0x114] ;  /* 0x00011400011b7983 */ /* 0x010e620000300800 */
[----:B------:R-:W-:Y:S01]  /*1a970*/  IADD3 R24, P6, PT, R25, R0, RZ ;  /* 0x0000000019187210 */ /* 0x000fe20007fde0ff */
[----:B0-----:R-:W-:Y:S01]  /*1a980*/  IMAD R3, R28, 0x2, R25 ;  /* 0x000000021c037824 */ /* 0x001fe200078e0219 */
[----:B---3--:R-:W-:Y:S01]  /*1a990*/  ISETP.LT.AND P5, PT, R29, UR7, !P0 ;  /* 0x000000071d007c0c */ /* 0x008fe2000c7a1270 */
[----:B------:R-:W0:Y:S01]  /*1a9a0*/  LDC R28, c[0x0][0x3b8] ;  /* 0x0000ee00ff1c7b82 */ /* 0x000e220000000800 */
[----:B------:R-:W-:Y:S01]  /*1a9b0*/  LEA.HI.X.SX32 R25, R25, R2, 0x1, P6 ;  /* 0x0000000219197211 */ /* 0x000fe200030f0eff */
[----:B------:R-:W3:Y:S01]  /*1a9c0*/  LDCU UR7, c[0x0][0x39c] ;  /* 0x00007380ff0777ac */ /* 0x000ee20008000800 */
[----:B------:R-:W-:-:S05]  /*1a9d0*/  IADD3 R26, P6, PT, R3, R0, RZ ;  /* 0x00000000031a7210 */ /* 0x000fca0007fde0ff */
[----:B------:R-:W4:Y:S01]  /*1a9e0*/  LDC R29, c[0x0][0x3b8] ;  /* 0x0000ee00ff1d7b82 */ /* 0x000f220000000800 */
[----:B-1----:R-:W-:Y:S01]  /*1a9f0*/  ISETP.LT.AND P4, PT, R27, UR5, !P0 ;  /* 0x000000051b007c0c */ /* 0x002fe2000c781270 */
[----:B------:R-:W1:Y:S01]  /*1aa00*/  LDCU UR5, c[0x0][0x39c] ;  /* 0x00007380ff0577ac */ /* 0x000e620008000800 */
[----:B------:R-:W-:-:S05]  /*1aa10*/  PRMT R27, R4, 0x7771, RZ ;  /* 0x00007771041b7816 */ /* 0x000fca00000000ff */
[----:B------:R0:W-:Y:S02]  /*1aa20*/  @P3 STG.E.U8 desc[UR8][R24.64], R27 ;  /* 0x0000001b18003986 */ /* 0x0001e4000c101108 */
[----:B0-----:R-:W0:Y:S01]  /*1aa30*/  LDC R25, c[0x0][0x3b8] ;  /* 0x0000ee00ff197b82 */ /* 0x001e220000000800 */
[----:B------:R-:W-:Y:S01]  /*1aa40*/  LEA.HI.X.SX32 R27, R3, R2, 0x1, P6 ;  /* 0x00000002031b7211 */ /* 0x000fe200030f0eff */
[----:B------:R-:W2:Y:S01]  /*1aa50*/  LDL.LU R24, [R1+0x118] ;  /* 0x0001180001187983 */ /* 0x000ea20000300800 */
[----:B0-----:R-:W-:Y:S01]  /*1aa60*/  IMAD R25, R25, 0x2, R3 ;  /* 0x0000000219197824 */ /* 0x001fe200078e0203 */
[----:B------:R-:W-:-:S05]  /*1aa70*/  PRMT R3, R5, 0x7771, RZ ;  /* 0x0000777105037816 */ /* 0x000fca00000000ff */
[----:B------:R0:W-:Y:S04]  /*1aa80*/  @P2 STG.E.U8 desc[UR8][R26.64], R3 ;  /* 0x000000031a002986 */ /* 0x0001e8000c101108 */
[----:B0-----:R-:W1:Y:S01]  /*1aa90*/  LDL.LU R26, [R1+0x11c] ;  /* 0x00011c00011a7983 */ /* 0x001e620000300800 */
[----:B----4-:R-:W-:Y:S01]  /*1aaa0*/  IMAD R3, R29, 0x2, R25 ;  /* 0x000000021d037824 */ /* 0x010fe200078e0219 */
[----:B------:R-:W-:Y:S02]  /*1aab0*/  PRMT R27, R6, 0x7771, RZ ;  /* 0x00007771061b7816 */ /* 0x000fe400000000ff */
[----:B------:R-:W3:Y:S01]  /*1aac0*/  LDL.LU R29, [R1+0x120] ;  /* 0x00012000011d7983 */ /* 0x000ee20000300800 */
[----:B--2---:R-:W-:Y:S01]  /*1aad0*/  ISETP.LT.AND P3, PT, R24, UR6, !P0 ;  /* 0x0000000618007c0c */ /* 0x004fe2000c761270 */
[----:B------:R-:W0:Y:S01]  /*1aae0*/  LDCU UR6, c[0x0][0x39c] ;  /* 0x00007380ff0677ac */ /* 0x000e220008000800 */
[----:B------:R-:W-:-:S04]  /*1aaf0*/  IADD3 R24, P6, PT, R25, R0, RZ ;  /* 0x0000000019187210 */ /* 0x000fc80007fde0ff */
[----:B------:R-:W-:-:S05]  /*1ab00*/  LEA.HI.X.SX32 R25, R25, R2, 0x1, P6 ;  /* 0x0000000219197211 */ /* 0x000fca00030f0eff */
[----:B------:R2:W-:Y:S02]  /*1ab10*/  @P5 STG.E.U8 desc[UR8][R24.64], R27 ;  /* 0x0000001b18005986 */ /* 0x0005e4000c101108 */
[----:B--2---:R-:W-:Y:S02]  /*1ab20*/  IMAD R25, R28, 0x2, R3 ;  /* 0x000000021c197824 */ /* 0x004fe400078e0203 */
[----:B------:R-:W2:Y:S01]  /*1ab30*/  LDC R28, c[0x0][0x3b8] ;  /* 0x0000ee00ff1c7b82 */ /* 0x000ea20000000800 */
[----:B-1----:R-:W-:Y:S01]  /*1ab40*/  ISETP.LT.AND P2, PT, R26, UR5, !P0 ;  /* 0x000000051a007c0c */ /* 0x002fe2000c741270 */
[----:B------:R-:W1:Y:S01]  /*1ab50*/  LDCU UR5, c[0x0][0x39c] ;  /* 0x00007380ff0577ac */ /* 0x000e620008000800 */
[----:B------:R-:W-:-:S04]  /*1ab60*/  IADD3 R26, P6, PT, R3, R0, RZ ;  /* 0x00000000031a7210 */ /* 0x000fc80007fde0ff */
[----:B------:R-:W-:Y:S02]  /*1ab70*/  LEA.HI.X.SX32 R27, R3, R2, 0x1, P6 ;  /* 0x00000002031b7211 */ /* 0x000fe400030f0eff */
[----:B------:R-:W-:-:S05]  /*1ab80*/  PRMT R3, R7, 0x7771, RZ ;  /* 0x0000777107037816 */ /* 0x000fca00000000ff */
[----:B------:R4:W-:Y:S04]  /*1ab90*/  @P4 STG.E.U8 desc[UR8][R26.64], R3 ;  /* 0x000000031a004986 */ /* 0x0009e8000c101108 */
[----:B----4-:R-:W0:Y:S01]  /*1aba0*/  LDL.LU R27, [R1+0x128] ;  /* 0x00012800011b7983 */ /* 0x010e220000300800 */
[----:B------:R-:W-:Y:S01]  /*1abb0*/  IADD3 R24, P6, PT, R25, R0, RZ ;  /* 0x0000000019187210 */ /* 0x000fe20007fde0ff */
[----:B--2---:R-:W-:Y:S01]  /*1abc0*/  IMAD R3, R28, 0x2, R25 ;  /* 0x000000021c037824 */ /* 0x004fe200078e0219 */
[----:B---3--:R-:W-:Y:S01]  /*1abd0*/  ISETP.LT.AND P5, PT, R29, UR7, !P0 ;  /* 0x000000071d007c0c */ /* 0x008fe2000c7a1270 */
[----:B------:R-:W2:Y:S01]  /*1abe0*/  LDC R28, c[0x0][0x3b8] ;  /* 0x0000ee00ff1c7b82 */ /* 0x000ea20000000800 */
[----:B------:R-:W-:Y:S01]  /*1abf0*/  LEA.HI.X.SX32 R25, R25, R2, 0x1, P6 ;  /* 0x0000000219197211 */ /* 0x000fe200030f0eff */
[----:B------:R-:W3:Y:S01]  /*1ac00*/  LDCU UR7, c[0x0][0x39c] ;  /* 0x00007380ff0777ac */ /* 0x000ee20008000800 */
[----:B------:R-:W-:-:S05]  /*1ac10*/  IADD3 R26, P6, PT, R3, R0, RZ ;  /* 0x00000000031a7210 */ /* 0x000fca0007fde0ff */
[----:B------:R-:W4:Y:S01]  /*1ac20*/  LDC R29, c[0x0][0x3b8] ;  /* 0x0000ee00ff1d7b82 */ /* 0x000f220000000800 */
[----:B0-----:R-:W-:Y:S01]  /*1ac30*/  ISETP.LT.AND P4, PT, R27, UR6, !P0 ;  /* 0x000000061b007c0c */ /* 0x001fe2000c781270 */
[----:B------:R-:W0:Y:S01]  /*1ac40*/  LDCU UR6, c[0x0][0x39c] ;  /* 0x00007380ff0677ac */ /* 0x000e220008000800 */
[----:B------:R-:W-:-:S05]  /*1ac50*/  PRMT R27, R8, 0x7771, RZ ;  /* 0x00007771081b7816 */ /* 0x000fca00000000ff */
[----:B------:R0:W-:Y:S02]  /*1ac60*/  @P3 STG.E.U8 desc[UR8][R24.64], R27 ;  /* 0x0000001b18003986 */ /* 0x0001e4000c101108 */
[----:B0-----:R-:W0:Y:S01]  /*1ac70*/  LDC R25, c[0x0][0x3b8] ;  /* 0x0000ee00ff197b82 */ /* 0x001e220000000800 */
[----:B------:R-:W-:Y:S01]  /*1ac80*/  LEA.HI.X.SX32 R27, R3, R2, 0x1, P6 ;  /* 0x00000002031b7211 */ /* 0x000fe200030f0eff */
[----:B------:R-:W1:Y:S01]  /*1ac90*/  LDL.LU R24, [R1+0x12c] ;  /* 0x00012c0001187983 */ /* 0x000e620000300800 */
[----:B0-----:R-:W-:Y:S01]  /*1aca0*/  IMAD R25, R25, 0x2, R3 ;  /* 0x0000000219197824 */ /* 0x001fe200078e0203 */
[----:B------:R-:W-:-:S05]  /*1acb0*/  PRMT R3, R9, 0x7771, RZ ;  /* 0x0000777109037816 */ /* 0x000fca00000000ff */
[----:B------:R0:W-:Y:S04]  /*1acc0*/  @P2 STG.E.U8 desc[UR8][R26.64], R3 ;  /* 0x000000031a002986 */ /* 0x0001e8000c101108 */
[----:B0-----:R-:W3:Y:S01]  /*1acd0*/  LDL.LU R26, [R1+0x130] ;  /* 0x00013000011a7983 */ /* 0x001ee20000300800 */
[----:B----4-:R-:W-:Y:S01]  /*1ace0*/  IMAD R3, R29, 0x2, R25 ;  /* 0x000000021d037824 */ /* 0x010fe200078e0219 */
[----:B------:R-:W-:Y:S02]  /*1acf0*/  PRMT R27, R10, 0x7771, RZ ;  /* 0x000077710a1b7816 */ /* 0x000fe400000000ff */
[----:B------:R-:W4:Y:S01]  /*1ad00*/  LDL.LU R29, [R1+0x134] ;  /* 0x00013400011d7983 */ /* 0x000f220000300800 */
[----:B-1----:R-:W-:Y:S01]  /*1ad10*/  ISETP.LT.AND P3, PT, R24, UR5, !P0 ;  /* 0x0000000518007c0c */ /* 0x002fe2000c761270 */
[----:B------:R-:W0:Y:S01]  /*1ad20*/  LDCU UR5, c[0x0][0x39c] ;  /* 0x00007380ff0577ac */ /* 0x000e220008000800 */
[----:B------:R-:W-:-:S04]  /*1ad30*/  IADD3 R24, P6, PT, R25, R0, RZ ;  /* 0x0000000019187210 */ /* 0x000fc80007fde0ff */
[----:B------:R-:W-:-:S05]  /*1ad40*/  LEA.HI.X.SX32 R25, R25, R2, 0x1, P6 ;  /* 0x0000000219197211 */ /* 0x000fca00030f0eff */
[----:B------:R2:W-:Y:S02]  /*1ad50*/  @P5 STG.E.U8 desc[UR8][R24.64], R27 ;  /* 0x0000001b18005986 */ /* 0x0005e4000c101108 */
[----:B--2---:R-:W-:Y:S02]  /*1ad60*/  IMAD R25, R28, 0x2, R3 ;  /* 0x000000021c197824 */ /* 0x004fe400078e0203 */
[----:B------:R-:W1:Y:S01]  /*1ad70*/  LDC R28, c[0x0][0x3b8] ;  /* 0x0000ee00ff1c7b82 */ /* 0x000e620000000800 */
[----:B---3--:R-:W-:Y:S01]  /*1ad80*/  ISETP.LT.AND P2, PT, R26, UR6, !P0 ;  /* 0x000000061a007c0c */ /* 0x008fe2000c741270 */
[----:B------:R-:W2:Y:S01]  /*1ad90*/  LDCU UR6, c[0x0][0x39c] ;  /* 0x00007380ff0677ac */ /* 0x000ea20008000800 */
[----:B------:R-:W-:-:S04]  /*1ada0*/  IADD3 R26, P6, PT, R3, R0, RZ ;  /* 0x00000000031a7210 */ /* 0x000fc80007fde0ff */
[----:B------:R-:W-:Y:S02]  /*1adb0*/  LEA.HI.X.SX32 R27, R3, R2, 0x1, P6 ;  /* 0x00000002031b7211 */ /* 0x000fe400030f0eff */
[----:B------:R-:W-:-:S05]  /*1adc0*/  PRMT R3, R11, 0x7771, RZ ;  /* 0x000077710b037816 */ /* 0x000fca00000000ff */
[----:B------:R3:W-:Y:S04]  /*1add0*/  @P4 STG.E.U8 desc[UR8][R26.64], R3 ;  /* 0x000000031a004986 */ /* 0x0007e8000c101108 */
[----:B---3--:R-:W0:Y:S01]  /*1ade0*/  LDL.LU R27, [R1+0x138] ;  /* 0x00013800011b7983 */ /* 0x008e220000300800 */
[----:B------:R-:W-:Y:S01]  /*1adf0*/  IADD3 R24, P6, PT, R25, R0, RZ ;  /* 0x0000000019187210 */ /* 0x000fe20007fde0ff */
[----:B-1----:R-:W-:Y:S01]  /*1ae00*/  IMAD R3, R28, 0x2, R25 ;  /* 0x000000021c037824 */ /* 0x002fe200078e0219 */
[----:B----4-:R-:W-:Y:S01]  /*1ae10*/  ISETP.LT.AND P5, PT, R29, UR7, !P0 ;  /* 0x000000071d007c0c */ /* 0x010fe2000c7a1270 */
[----:B------:R-:W1:Y:S01]  /*1ae20*/  LDC R28, c[0x0][0x3b8] ;  /* 0x0000ee00ff1c7b82 */ /* 0x000e620000000800 */
        /* <DEDUP_REMOVED lines=14> */
[----:B0-----:R-:W3:Y:S01]  /*1af10*/  LDL.LU R26, [R1+0x140] ;  /* 0x00014000011a7983 */ /* 0x001ee20000300800 */
[----:B----4-:R-:W-:Y:S01]  /*1af20*/  IMAD R3, R29, 0x2, R25 ;  /* 0x000000021d037824 */ /* 0x010fe200078e0219 */
[----:B------:R-:W-:Y:S02]  /*1af30*/  PRMT R27, R14, 0x7771, RZ ;  /* 0x000077710e1b7816 */ /* 0x000fe400000000ff */
[----:B------:R-:W4:Y:S01]  /*1af40*/  LDL.LU R29, [R1+0x144] ;  /* 0x00014400011d7983 */ /* 0x000f220000300800 */
[----:B--2---:R-:W-:Y:S01]  /*1af50*/  ISETP.LT.AND P3, PT, R24, UR6, !P0 ;  /* 0x0000000618007c0c */ /* 0x004fe2000c761270 */
[----:B------:R-:W0:Y:S01]  /*1af60*/  LDCU UR6, c[0x0][0x39c] ;  /* 0x00007380ff0677ac */ /* 0x000e220008000800 */
[----:B------:R-:W-:-:S04]  /*1af70*/  IADD3 R24, P6, PT, R25, R0, RZ ;  /* 0x0000000019187210 */ /* 0x000fc80007fde0ff */
[----:B------:R-:W-:-:S05]  /*1af80*/  LEA.HI.X.SX32 R25, R25, R2, 0x1, P6 ;  /* 0x0000000219197211 */ /* 0x000fca00030f0eff */
[----:B------:R1:W-:Y:S02]  /*1af90*/  @P5 STG.E.U8 desc[UR8][R24.64], R27 ;  /* 0x0000001b18005986 */ /* 0x0003e4000c101108 */
[----:B-1----:R-:W-:Y:S02]  /*1afa0*/  IMAD R25, R28, 0x2, R3 ;  /* 0x000000021c197824 */ /* 0x002fe400078e0203 */
        /* <DEDUP_REMOVED lines=20> */
[----:B0-----:R-:W0:Y:S02]  /*1b0f0*/  LDC R25, c[0x0][0x3b8] ;  /* 0x0000ee00ff197b82 */ /* 0x001e240000000800 */
[----:B------:R-:W2:Y:S01]  /*1b100*/  LDL.LU R24, [R1+0x14c] ;  /* 0x00014c0001187983 */ /* 0x000ea20000300800 */
[----:B------:R-:W-:Y:S01]  /*1b110*/  LEA.HI.X.SX32 R27, R3, R2, 0x1, P6 ;  /* 0x00000002031b7211 */ /* 0x000fe200030f0eff */
        /* <DEDUP_REMOVED lines=13> */
[----:B------:R-:W2:Y:S01]  /*1b1f0*/  LDL R28, [R1+0x70] ;  /* 0x00007000011c7983 */ /* 0x000ea20000100800 */
[----:B---3--:R-:W-:Y:S01]  /*1b200*/  ISETP.LT.AND P2, PT, R26, UR6, !P0 ;  /* 0x000000061a007c0c */ /* 0x008fe2000c741270 */
[----:B------:R-:W1:Y:S01]  /*1b210*/  LDCU UR6, c[0x0][0x39c] ;  /* 0x00007380ff0677ac */ /* 0x000e620008000800 */
[----:B------:R-:W-:-:S04]  /*1b220*/  IADD3 R26, P6, PT, R3, R0, RZ ;  /* 0x00000000031a7210 */ /* 0x000fc80007fde0ff */
[----:B------:R-:W-:Y:S02]  /*1b230*/  LEA.HI.X.SX32 R27, R3, R2, 0x1, P6 ;  /* 0x00000002031b7211 */ /* 0x000fe400030f0eff */
[----:B------:R-:W-:-:S05]  /*1b240*/  PRMT R3, R19, 0x7771, RZ ;  /* 0x0000777113037816 */ /* 0x000fca00000000ff */
[----:B------:R3:W-:Y:S04]  /*1b250*/  @P4 STG.E.U8 desc[UR8][R26.64], R3 ;  /* 0x000000031a004986 */ /* 0x0007e8000c101108 */
[----:B---3--:R-:W0:Y:S01]  /*1b260*/  LDL.LU R26, [R1+0x158] ;  /* 0x00015800011a7983 */ /* 0x008e220000300800 */
[----:B------:R-:W3:Y:S01]  /*1b270*/  LDC R27, c[0x0][0x3b8] ;  /* 0x0000ee00ff1b7b82 */ /* 0x000ee20000000800 */
[----:B------:R-:W-:Y:S01]  /*1b280*/  IADD3 R24, P6, PT, R25, R0, RZ ;  /* 0x0000000019187210 */ /* 0x000fe20007fde0ff */
[----:B---3--:R-:W-:-:S03]  /*1b290*/  IMAD R3, R27, 0x2, R25 ;  /* 0x000000021b037824 */ /* 0x008fc600078e0219 */
[----:B------:R-:W-:Y:S02]  /*1b2a0*/  LEA.HI.X.SX32 R25, R25, R2, 0x1, P6 ;  /* 0x0000000219197211 */ /* 0x000fe400030f0eff */
[----:B--2---:R-:W-:Y:S02]  /*1b2b0*/  PRMT R27, R28, 0x7771, RZ ;  /* 0x000077711c1b7816 */ /* 0x004fe400000000ff */
[----:B----4-:R-:W-:Y:S01]  /*1b2c0*/  ISETP.LT.AND P5, PT, R29, UR7, !P0 ;  /* 0x000000071d007c0c */ /* 0x010fe2000c7a1270 */
[----:B------:R-:W2:Y:S01]  /*1b2d0*/  LDC R28, c[0x0][0x3b8] ;  /* 0x0000ee00ff1c7b82 */ /* 0x000ea20000000800 */
[----:B------:R-:W3:Y:S01]  /*1b2e0*/  LDCU UR7, c[0x0][0x39c] ;  /* 0x00007380ff0777ac */ /* 0x000ee20008000800 */
[----:B------:R4:W-:Y:S06]  /*1b2f0*/  @P3 STG.E.U8 desc[UR8][R24.64], R27 ;  /* 0x0000001b18003986 */ /* 0x0009ec000c101108 */
[----:B------:R-:W0:Y:S01]  /*1b300*/  LDC R29, c[0x0][0x3b8] ;  /* 0x0000ee00ff1d7b82 */ /* 0x000e220000000800 */
[----:B----4-:R-:W1:Y:S07]  /*1b310*/  LDL.LU R24, [R1+0x15c] ;  /* 0x00015c0001187983 */ /* 0x010e6e0000300800 */
[----:B------:R-:W4:Y:S01]  /*1b320*/  LDC R25, c[0x0][0x3b8] ;  /* 0x0000ee00ff197b82 */ /* 0x000f220000000800 */
[----:B0-----:R-:W-:Y:S01]  /*1b330*/  ISETP.LT.AND P4, PT, R26, UR5, !P0 ;  /* 0x000000051a007c0c */ /* 0x001fe2000c781270 */
[----:B------:R-:W0:Y:S01]  /*1b340*/  LDCU UR5, c[0x0][0x39c] ;  /* 0x00007380ff0577ac */ /* 0x000e220008000800 */
[----:B------:R-:W-:Y:S01]  /*1b350*/  IADD3 R26, P6, PT, R3, R0, RZ ;  /* 0x00000000031a7210 */ /* 0x000fe20007fde0ff */
[----:B----4-:R-:W-:-:S03]  /*1b360*/  IMAD R25, R25, 0x2, R3 ;  /* 0x0000000219197824 */ /* 0x010fc600078e0203 */
[----:B------:R-:W-:Y:S02]  /*1b370*/  LEA.HI.X.SX32 R27, R3, R2, 0x1, P6 ;  /* 0x00000002031b7211 */ /* 0x000fe400030f0eff */
[----:B------:R-:W4:Y:S02]  /*1b380*/  LDL R3, [R1+0x74] ;  /* 0x0000740001037983 */ /* 0x000f240000100800 */
[----:B----4-:R-:W-:-:S05]  /*1b390*/  PRMT R3, R3, 0x7771, RZ ;  /* 0x0000777103037816 */ /* 0x010fca00000000ff */
[----:B------:R4:W-:Y:S04]  /*1b3a0*/  @P2 STG.E.U8 desc[UR8][R26.64], R3 ;  /* 0x000000031a002986 */ /* 0x0009e8000c101108 */
[----:B----4-:R-:W4:Y:S01]  /*1b3b0*/  LDL R27, [R1+0x78] ;  /* 0x00007800011b7983 */ /* 0x010f220000100800 */
[----:B-1----:R-:W-:Y:S01]  /*1b3c0*/  ISETP.LT.AND P3, PT, R24, UR6, !P0 ;  /* 0x0000000618007c0c */ /* 0x002fe2000c761270 */
[----:B------:R-:W-:Y:S01]  /*1b3d0*/  IMAD R3, R29, 0x2, R25 ;  /* 0x000000021d037824 */ /* 0x000fe200078e0219 */
[C---:B------:R-:W-:Y:S01]  /*1b3e0*/  IADD3 R24, P6, PT, R25.reuse, R0, RZ ;  /* 0x0000000019187210 */ /* 0x040fe20007fde0ff */
[----:B------:R-:W0:Y:S01]  /*1b3f0*/  LDL.LU R26, [R1+0x160] ;  /* 0x00016000011a7983 */ /* 0x000e220000300800 */
[----:B------:R-:W1:Y:S02]  /*1b400*/  LDCU UR6, c[0x0][0x39c] ;  /* 0x00007380ff0677ac */ /* 0x000e640008000800 */
[----:B------:R-:W-:Y:S01]  /*1b410*/  LEA.HI.X.SX32 R25, R25, R2, 0x1, P6 ;  /* 0x0000000219197211 */ /* 0x000fe200030f0eff */
[----:B------:R-:W2:Y:S01]  /*1b420*/  LDL R29, [R1+0x7c] ;  /* 0x00007c00011d7983 */ /* 0x000ea20000100800 */
[----:B----4-:R-:W-:-:S05]  /*1b430*/  PRMT R27, R27, 0x7771, RZ ;  /* 0x000077711b1b7816 */ /* 0x010fca00000000ff */
[----:B------:R4:W-:Y:S04]  /*1b440*/  @P5 STG.E.U8 desc[UR8][R24.64], R27 ;  /* 0x0000001b18005986 */ /* 0x0009e8000c101108 */
[----:B----4-:R-:W3:Y:S01]  /*1b450*/  LDL.LU R25, [R1+0x164] ;  /* 0x0001640001197983 */ /* 0x010ee20000300800 */
[----:B0-----:R-:W-:Y:S01]  /*1b460*/  ISETP.LT.AND P2, PT, R26, UR5, !P0 ;  /* 0x000000051a007c0c */ /* 0x001fe2000c741270 */
[----:B------:R-:W0:Y:S01]  /*1b470*/  LDCU UR5, c[0x0][0x39c] ;  /* 0x00007380ff0577ac */ /* 0x000e220008000800 */
        /* <DEDUP_REMOVED lines=90> */
[----:B----4-:R-:W1:Y:S01]  /*1ba20*/  LDL.LU R27, [R1+0x188] ;  /* 0x00018800011b7983 */ /* 0x010e620000300800 */
[----:B0-----:R-:W-:Y:S01]  /*1ba30*/  IMAD R3, R28, 0x2, R25 ;  /* 0x000000021c037824 */ /* 0x001fe200078e0219 */
[----:B------:R-:W-:-:S05]  /*1ba40*/  LEA.HI.X.SX32 R25, R25, R2, 0x1, P6 ;  /* 0x0000000219197211 */ /* 0x000fca00030f0eff */
[----:B------:R-:W0:Y:S01]  /*1ba50*/  LDC R28, c[0x0][0x3b8] ;  /* 0x0000ee00ff1c7b82 */ /* 0x000e220000000800 */
[----:B------:R-:W-:Y:S02]  /*1ba60*/  IADD3 R26, P6, PT, R3, R0, RZ ;  /* 0x00000000031a7210 */ /* 0x000fe40007fde0ff */
[----:B-1----:R-:W-:Y:S01]  /*1ba70*/  ISETP.LT.AND P4, PT, R27, UR6, !P0 ;  /* 0x000000061b007c0c */ /* 0x002fe2000c781270 */
[----:B------:R-:W1:Y:S01]  /*1ba80*/  LDCU UR6, c[0x0][0x39c] ;  /* 0x00007380ff0677ac */ /* 0x000e620008000800 */
        /* <DEDUP_REMOVED lines=8> */
[----:B----4-:R-:W1:Y:S01]  /*1bb10*/  LDL.LU R26, [R1+0x190] ;  /* 0x00019000011a7983 */ /* 0x010e620000300800 */
[----:B------:R-:W-:Y:S01]  /*1bb20*/  IMAD R3, R29, 0x2, R25 ;  /* 0x000000021d037824 */ /* 0x000fe200078e0219 */
[----:B------:R-:W-:Y:S02]  /*1bb30*/  PRMT R27, R22, 0x7772, RZ ;  /* 0x00007772161b7816 */ /* 0x000fe400000000ff */
[----:B------:R-:W3:Y:S01]  /*1bb40*/  LDL.LU R29, [R1+0x194] ;  /* 0x00019400011d7983 */ /* 0x000ee20000300800 */
[----:B--2---:R-:W-:Y:S01]  /*1bb50*/  ISETP.LT.AND P3, PT, R24, UR5, !P0 ;  /* 0x0000000518007c0c */ /* 0x004fe2000c761270 */
[----:B------:R-:W2:Y:S01]  /*1bb60*/  LDCU UR5, c[0x0][0x39c] ;  /* 0x00007380ff0577ac */ /* 0x000ea20008000800 */
[----:B------:R-:W-:-:S04]  /*1bb70*/  IADD3 R24, P6, PT, R25, R0, RZ ;  /* 0x0000000019187210 */ /* 0x000fc80007fde0ff */
[----:B------:R-:W-:-:S05]  /*1bb80*/  LEA.HI.X.SX32 R25, R25, R2, 0x1, P6 ;  /* 0x0000000219197211 */ /* 0x000fca00030f0eff */
[----:B------:R0:W-:Y:S02]  /*1bb90*/  @P5 STG.E.U8 desc[UR8][R24.64], R27 ;  /* 0x0000001b18005986 */ /* 0x0001e4000c101108 */
[----:B0-----:R-:W-:Y:S02]  /*1bba0*/  IMAD R25, R28, 0x2, R3 ;  /* 0x000000021c197824 */ /* 0x001fe400078e0203 */
[----:B------:R-:W0:Y:S01]  /*1bbb0*/  LDC R28, c[0x0][0x3b8] ;  /* 0x0000ee00ff1c7b82 */ /* 0x000e220000000800 */
[----:B-1----:R-:W-:Y:S01]  /*1bbc0*/  ISETP.LT.AND P2, PT, R26, UR6, !P0 ;  /* 0x000000061a007c0c */ /* 0x002fe2000c741270 */
[----:B------:R-:W1:Y:S01]  /*1bbd0*/  LDCU UR6, c[0x0][0x39c] ;  /* 0x00007380ff0677ac */ /* 0x000e620008000800 */
[----:B------:R-:W-:-:S04]  /*1bbe0*/  IADD3 R26, P6, PT, R3, R0, RZ ;  /* 0x00000000031a7210 */ /* 0x000fc80007fde0ff */
[----:B------:R-:W-:Y:S02]  /*1bbf0*/  LEA.HI.X.SX32 R27, R3, R2, 0x1, P6 ;  /* 0x00000002031b7211 */ /* 0x000fe400030f0eff */
[----:B------:R-:W-:-:S05]  /*1bc00*/  PRMT R3, R23, 0x7772, RZ ;  /* 0x0000777217037816 */ /* 0x000fca00000000ff */
[----:B------:R4:W-:Y:S04]  /*1bc10*/  @P4 STG.E.U8 desc[UR8][R26.64], R3 ;  /* 0x000000031a004986 */ /* 0x0009e8000c101108 */
[----:B----4-:R-:W2:Y:S01]  /*1bc20*/  LDL.LU R27, [R1+0x198] ;  /* 0x00019800011b7983 */ /* 0x010ea20000300800 */
        /* <DEDUP_REMOVED lines=8> */
[----:B--2---:R-:W-:Y:S01]  /*1bcb0*/  ISETP.LT.AND P4, PT, R27, UR5, !P0 ;  /* 0x000000051b007c0c */ /* 0x004fe2000c781270 */
[----:B------:R-:W2:Y:S01]  /*1bcc0*/  LDCU UR5, c[0x0][0x39c] ;  /* 0x00007380ff0577ac */ /* 0x000ea20008000800 */
        /* <DEDUP_REMOVED lines=8> */
[----:B0-----:R-:W2:Y:S01]  /*1bd50*/  LDL.LU R26, [R1+0x1a0] ;  /* 0x0001a000011a7983 */ /* 0x001ea20000300800 */
[----:B----4-:R-:W-:Y:S01]  /*1bd60*/  IMAD R3, R29, 0x2, R25 ;  /* 0x000000021d037824 */ /* 0x010fe200078e0219 */
[----:B------:R-:W-:Y:S02]  /*1bd70*/  PRMT R27, R6, 0x7772, RZ ;  /* 0x00007772061b7816 */ /* 0x000fe400000000ff */
[----:B------:R-:W3:Y:S01]  /*1bd80*/  LDL.LU R29, [R1+0x1a4] ;  /* 0x0001a400011d7983 */ /* 0x000ee20000300800 */
[----:B-1----:R-:W-:Y:S01]  /*1bd90*/  ISETP.LT.AND P3, PT, R24, UR6, !P0 ;  /* 0x0000000618007c0c */ /* 0x002fe2000c761270 */
[----:B------:R-:W0:Y:S01]  /*1bda0*/  LDCU UR6, c[0x0][0x39c] ;  /* 0x00007380ff0677ac */ /* 0x000e220008000800 */
[----:B------:R-:W-:-:S04]  /*1bdb0*/  IADD3 R24, P6, PT, R25, R0, RZ ;  /* 0x0000000019187210 */ /* 0x000fc80007fde0ff */
[----:B------:R-:W-:-:S05]  /*1bdc0*/  LEA.HI.X.SX32 R25, R25, R2, 0x1, P6 ;  /* 0x0000000219197211 */ /* 0x000fca00030f0eff */
[----:B------:R1:W-:Y:S02]  /*1bdd0*/  @P5 STG.E.U8 desc[UR8][R24.64], R27 ;  /* 0x0000001b18005986 */ /* 0x0003e4000c101108 */
[----:B-1----:R-:W-:Y:S02]  /*1bde0*/  IMAD R25, R28, 0x2, R3 ;  /* 0x000000021c197824 */ /* 0x002fe400078e0203 */
[----:B------:R-:W1:Y:S01]  /*1bdf0*/  LDC R28, c[0x0][0x3b8] ;  /* 0x0000ee00ff1c7b82 */ /* 0x000e620000000800 */
[----:B--2---:R-:W-:Y:S01]  /*1be00*/  ISETP.LT.AND P2, PT, R26, UR5, !P0 ;  /* 0x000000051a007c0c */ /* 0x004fe2000c741270 */
[----:B------:R-:W2:Y:S01]  /*1be10*/  LDCU UR5, c[0x0][0x39c] ;  /* 0x00007380ff0577ac */ /* 0x000ea20008000800 */
[----:B------:R-:W-:-:S04]  /*1be20*/  IADD3 R26, P6, PT, R3, R0, RZ ;  /* 0x00000000031a7210 */ /* 0x000fc80007fde0ff */
[----:B------:R-:W-:Y:S02]  /*1be30*/  LEA.HI.X.SX32 R27, R3, R2, 0x1, P6 ;  /* 0x00000002031b7211 */ /* 0x000fe400030f0eff */
[----:B------:R-:W-:-:S05]  /*1be40*/  PRMT R3, R7, 0x7772, RZ ;  /* 0x0000777207037816 */ /* 0x000fca00000000ff */
[----:B------:R4:W-:Y:S04]  /*1be50*/  @P4 STG.E.U8 desc[UR8][R26.64], R3 ;  /* 0x000000031a004986 */ /* 0x0009e8000c101108 */
[----:B----4-:R-:W0:Y:S01]  /*1be60*/  LDL.LU R27, [R1+0x1a8] ;  /* 0x0001a800011b7983 */ /* 0x010e220000300800 */
[----:B------:R-:W-:Y:S01]  /*1be70*/  IADD3 R24, P6, PT, R25, R0, RZ ;  /* 0x0000000019187210 */ /* 0x000fe20007fde0ff */
[----:B-1----:R-:W-:Y:S01]  /*1be80*/  IMAD R3, R28, 0x2, R25 ;  /* 0x000000021c037824 */ /* 0x002fe200078e0219 */
[----:B---3--:R-:W-:Y:S01]  /*1be90*/  ISETP.LT.AND P5, PT, R29, UR7, !P0 ;  /* 0x000000071d007c0c */ /* 0x008fe2000c7a1270 */
        /* <DEDUP_REMOVED lines=132> */
[----:B------:R-:W2:Y:S01]  /*1c6e0*/  LDL.LU R29, [R1+0x50] ;  /* 0x00005000011d7983 */ /* 0x000ea20000300800 */
[----:B----4-:R-:W-:-:S05]  /*1c6f0*/  PRMT R27, R27, 0x7772, RZ ;  /* 0x000077721b1b7816 */ /* 0x010fca00000000ff */
[----:B------:R4:W-:Y:S04]  /*1c700*/  @P5 STG.E.U8 desc[UR8][R24.64], R27 ;  /* 0x0000001b18005986 */ /* 0x0009e8000c101108 */
[----:B----4-:R-:W3:Y:S04]  /*1c710*/  LDL.LU R25, [R1+0x1e4] ;  /* 0x0001e40001197983 */ /* 0x010ee80000300800 */
[----:B------:R-:W4:Y:S01]  /*1c720*/  LDL R24, [R1+0x7c] ;  /* 0x00007c0001187983 */ /* 0x000f220000100800 */
[----:B0-----:R-:W-:Y:S01]  /*1c730*/  ISETP.LT.AND P2, PT, R26, UR5, !P0 ;  /* 0x000000051a007c0c */ /* 0x001fe2000c741270 */
[----:B------:R-:W0:Y:S01]  /*1c740*/  LDCU UR5, c[0x0][0x39c] ;  /* 0x00007380ff0577ac */ /* 0x000e220008000800 */
[----:B------:R-:W-:-:S04]  /*1c750*/  IADD3 R26, P6, PT, R3, R0, RZ ;  /* 0x00000000031a7210 */ /* 0x000fc80007fde0ff */
[----:B------:R-:W-:Y:S02]  /*1c760*/  LEA.HI.X.SX32 R27, R3, R2, 0x1, P6 ;  /* 0x00000002031b7211 */ /* 0x000fe400030f0eff */
[----:B---3--:R-:W-:Y:S01]  /*1c770*/  ISETP.LT.AND P5, PT, R25, UR7, !P0 ;  /* 0x0000000719007c0c */ /* 0x008fe2000c7a1270 */
[----:B--2---:R-:W-:Y:S01]  /*1c780*/  IMAD R25, R28, 0x2, R3 ;  /* 0x000000021c197824 */ /* 0x004fe200078e0203 */
[----:B------:R-:W2:Y:S01]  /*1c790*/  LDCU UR7, c[0x0][0x39c] ;  /* 0x00007380ff0777ac */ /* 0x000ea20008000800 */
[----:B------:R-:W3:Y:S01]  /*1c7a0*/  LDC R28, c[0x0][0x3b8] ;  /* 0x0000ee00ff1c7b82 */ /* 0x000ee20000000800 */
[----:B----4-:R-:W-:-:S05]  /*1c7b0*/  PRMT R3, R24, 0x7772, RZ ;  /* 0x0000777218037816 */ /* 0x010fca00000000ff */
[----:B------:R4:W-:Y:S04]  /*1c7c0*/  @P4 STG.E.U8 desc[UR8][R26.64], R3 ;  /* 0x000000031a004986 */ /* 0x0009e8000c101108 */
[----:B----4-:R-:W1:Y:S01]  /*1c7d0*/  LDL.LU R26, [R1+0x1e8] ;  /* 0x0001e800011a7983 */ /* 0x010e620000300800 */
[----:B------:R-:W4:Y:S01]  /*1c7e0*/  LDC R27, c[0x0][0x3b8] ;  /* 0x0000ee00ff1b7b82 */ /* 0x000f220000000800 */
[----:B------:R-:W-:Y:S01]  /*1c7f0*/  IADD3 R24, P6, PT, R25, R0, RZ ;  /* 0x0000000019187210 */ /* 0x000fe20007fde0ff */
[----:B----4-:R-:W-:-:S03]  /*1c800*/  IMAD R3, R27, 0x2, R25 ;  /* 0x000000021b037824 */ /* 0x010fc600078e0219 */
[----:B------:R-:W-:Y:S02]  /*1c810*/  LEA.HI.X.SX32 R25, R25, R2, 0x1, P6 ;  /* 0x0000000219197211 */ /* 0x000fe400030f0eff */
[----:B------:R-:W-:Y:S02]  /*1c820*/  PRMT R27, R29, 0x7773, RZ ;  /* 0x000077731d1b7816 */ /* 0x000fe400000000ff */
[----:B------:R-:W4:Y:S03]  /*1c830*/  LDC R29, c[0x0][0x3b8] ;  /* 0x0000ee00ff1d7b82 */ /* 0x000f260000000800 */
[----:B------:R0:W-:Y:S05]  /*1c840*/  @P3 STG.E.U8 desc[UR8][R24.64], R27 ;  /* 0x0000001b18003986 */ /* 0x0001ea000c101108 */
[----:B0-----:R-:W0:Y:S01]  /*1c850*/  LDC R25, c[0x0][0x3b8] ;  /* 0x0000ee00ff197b82 */ /* 0x001e220000000800 */
[----:B------:R-:W2:Y:S01]  /*1c860*/  LDL.LU R24, [R1+0x1ec] ;  /* 0x0001ec0001187983 */ /* 0x000ea20000300800 */
[----:B0-----:R-:W-:Y:S01]  /*1c870*/  IMAD R25, R25, 0x2, R3 ;  /* 0x0000000219197824 */ /* 0x001fe200078e0203 */
[----:B-1----:R-:W-:Y:S01]  /*1c880*/  ISETP.LT.AND P4, PT, R26, UR6, !P0 ;  /* 0x000000061a007c0c */ /* 0x002fe2000c781270 */
[----:B------:R-:W0:Y:S01]  /*1c890*/  LDCU UR6, c[0x0][0x39c] ;  /* 0x00007380ff0677ac */ /* 0x000e220008000800 */
[----:B------:R-:W-:-:S04]  /*1c8a0*/  IADD3 R26, P6, PT, R3, R0, RZ ;  /* 0x00000000031a7210 */ /* 0x000fc80007fde0ff */
[----:B------:R-:W-:Y:S02]  /*1c8b0*/  LEA.HI.X.SX32 R27, R3, R2, 0x1, P6 ;  /* 0x00000002031b7211 */ /* 0x000fe400030f0eff */
[----:B------:R-:W2:Y:S02]  /*1c8c0*/  LDL.LU R3, [R1+0x54] ;  /* 0x0000540001037983 */ /* 0x000ea40000300800 */
[----:B--2---:R-:W-:-:S05]  /*1c8d0*/  PRMT R3, R3, 0x7773, RZ ;  /* 0x0000777303037816 */ /* 0x004fca00000000ff */
[----:B------:R1:W-:Y:S04]  /*1c8e0*/  @P2 STG.E.U8 desc[UR8][R26.64], R3 ;  /* 0x000000031a002986 */ /* 0x0003e8000c101108 */
[----:B-1----:R-:W2:Y:S01]  /*1c8f0*/  LDL.LU R27, [R1+0x58] ;  /* 0x00005800011b7983 */ /* 0x002ea20000300800 */
[----:B------:R-:W-:Y:S01]  /*1c900*/  ISETP.LT.AND P3, PT, R24, UR5, !P0 ;  /* 0x0000000518007c0c */ /* 0x000fe2000c761270 */
[----:B---3--:R-:W-:Y:S01]  /*1c910*/  IMAD R3, R28, 0x2, R25 ;  /* 0x000000021c037824 */ /* 0x008fe200078e0219 */
[C---:B------:R-:W-:Y:S01]  /*1c920*/  IADD3 R24, P6, PT, R25.reuse, R0, RZ ;  /* 0x0000000019187210 */ /* 0x040fe20007fde0ff */
[----:B------:R-:W0:Y:S01]  /*1c930*/  LDL.LU R26, [R1+0x1f0] ;  /* 0x0001f000011a7983 */ /* 0x000e220000300800 */
[----:B------:R-:W1:Y:S01]  /*1c940*/  LDC R28, c[0x0][0x3b8] ;  /* 0x0000ee00ff1c7b82 */ /* 0x000e620000000800 */
[----:B------:R-:W3:Y:S01]  /*1c950*/  LDCU UR5, c[0x0][0x39c] ;  /* 0x00007380ff0577ac */ /* 0x000ee20008000800 */
[----:B------:R-:W-:-:S02]  /*1c960*/  LEA.HI.X.SX32 R25, R25, R2, 0x1, P6 ;  /* 0x0000000219197211 */ /* 0x000fc400030f0eff */
[----:B--2---:R-:W-:-:S05]  /*1c970*/  PRMT R27, R27, 0x7773, RZ ;  /* 0x000077731b1b7816 */ /* 0x004fca00000000ff */
[----:B------:R2:W-:Y:S04]  /*1c980*/  @P5 STG.E.U8 desc[UR8][R24.64], R27 ;  /* 0x0000001b18005986 */ /* 0x0005e8000c101108 */
[----:B--2---:R-:W2:Y:S04]  /*1c990*/  LDL.LU R25, [R1+0x1f4] ;  /* 0x0001f40001197983 */ /* 0x004ea80000300800 */
[----:B------:R-:W3:Y:S01]  /*1c9a0*/  LDL.LU R24, [R1+0x5c] ;  /* 0x00005c0001187983 */ /* 0x000ee20000300800 */
[----:B0-----:R-:W-:Y:S01]  /*1c9b0*/  ISETP.LT.AND P2, PT, R26, UR6, !P0 ;  /* 0x000000061a007c0c */ /* 0x001fe2000c741270 */
[----:B------:R-:W0:Y:S01]  /*1c9c0*/  LDCU UR6, c[0x0][0x39c] ;  /* 0x00007380ff0677ac */ /* 0x000e220008000800 */
[----:B------:R-:W-:-:S04]  /*1c9d0*/  IADD3 R26, P6, PT, R3, R0, RZ ;  /* 0x00000000031a7210 */ /* 0x000fc80007fde0ff */
[----:B------:R-:W-:Y:S02]  /*1c9e0*/  LEA.HI.X.SX32 R27, R3, R2, 0x1, P6 ;  /* 0x00000002031b7211 */ /* 0x000fe400030f0eff */
[----:B--2---:R-:W-:Y:S01]  /*1c9f0*/  ISETP.LT.AND P5, PT, R25, UR7, !P0 ;  /* 0x0000000719007c0c */ /* 0x004fe2000c7a1270 */
[----:B----4-:R-:W-:Y:S01]  /*1ca00*/  IMAD R25, R29, 0x2, R3 ;  /* 0x000000021d197824 */ /* 0x010fe200078e0203 */
[----:B------:R-:W2:Y:S01]  /*1ca10*/  LDCU UR7, c[0x0][0x39c] ;  /* 0x00007380ff0777ac */ /* 0x000ea20008000800 */
[----:B------:R-:W4:Y:S01]  /*1ca20*/  LDC R29, c[0x0][0x3b8] ;  /* 0x0000ee00ff1d7b82 */ /* 0x000f220000000800 */
[----:B---3--:R-:W-:-:S05]  /*1ca30*/  PRMT R3, R24, 0x7773, RZ ;  /* 0x0000777318037816 */ /* 0x008fca00000000ff */
[----:B------:R3:W-:Y:S04]  /*1ca40*/  @P4 STG.E.U8 desc[UR8][R26.64], R3 ;  /* 0x000000031a004986 */ /* 0x0007e8000c101108 */
[----:B---3--:R-:W3:Y:S01]  /*1ca50*/  LDL.LU R27, [R1+0x60] ;  /* 0x00006000011b7983 */ /* 0x008ee20000300800 */
[----:B------:R-:W0:Y:S01]  /*1ca60*/  LDC R3, c[0x0][0x3b8] ;  /* 0x0000ee00ff037b82 */ /* 0x000e220000000800 */
[----:B------:R-:W-:Y:S02]  /*1ca70*/  IADD3 R24, P6, PT, R25, R0, RZ ;  /* 0x0000000019187210 */ /* 0x000fe40007fde0ff */
[----:B------:R-:W2:Y:S01]  /*1ca80*/  LDL.LU R26, [R1+0x1f8] ;  /* 0x0001f800011a7983 */ /* 0x000ea20000300800 */
[----:B0-----:R-:W-:Y:S01]  /*1ca90*/  IMAD R3, R3, 0x2, R25 ;  /* 0x0000000203037824 */ /* 0x001fe200078e0219 */
[----:B------:R-:W-:-:S02]  /*1caa0*/  LEA.HI.X.SX32 R25, R25, R2, 0x1, P6 ;  /* 0x0000000219197211 */ /* 0x000fc400030f0eff */
[----:B---3--:R-:W-:-:S05]  /*1cab0*/  PRMT R27, R27, 0x7773, RZ ;  /* 0x000077731b1b7816 */ /* 0x008fca00000000ff */
[----:B------:R0:W-:Y:S04]  /*1cac0*/  @P3 STG.E.U8 desc[UR8][R24.64], R27 ;  /* 0x0000001b18003986 */ /* 0x0001e8000c101108 */
[----:B0-----:R-:W3:Y:S01]  /*1cad0*/  LDL.LU R25, [R1+0x64] ;  /* 0x0000640001197983 */ /* 0x001ee20000300800 */
[----:B--2---:R-:W-:Y:S01]  /*1cae0*/  ISETP.LT.AND P4, PT, R26, UR5, !P0 ;  /* 0x000000051a007c0c */ /* 0x004fe2000c781270 */
[----:B-1----:R-:W-:Y:S01]  /*1caf0*/  IMAD R28, R28, 0x2, R3 ;  /* 0x000000021c1c7824 */ /* 0x002fe200078e0203 */
[C---:B------:R-:W-:Y:S01]  /*1cb00*/  IADD3 R26, P6, PT, R3.reuse, R0, RZ ;  /* 0x00000000031a7210 */ /* 0x040fe20007fde0ff */
[----:B------:R-:W0:Y:S03]  /*1cb10*/  LDCU UR5, c[0x0][0x39c] ;  /* 0x00007380ff0577ac */ /* 0x000e260008000800 */
[----:B------:R-:W-:-:S02]  /*1cb20*/  LEA.HI.X.SX32 R27, R3, R2, 0x1, P6 ;  /* 0x00000002031b7211 */ /* 0x000fc400030f0eff */
[----:B---3--:R-:W-:Y:S02]  /*1cb30*/  PRMT R3, R25, 0x7773, RZ ;  /* 0x0000777319037816 */ /* 0x008fe400000000ff */
[----:B------:R-:W2:Y:S04]  /*1cb40*/  LDL.LU R25, [R1+0x1fc] ;  /* 0x0001fc0001197983 */ /* 0x000ea80000300800 */
[----:B------:R1:W-:Y:S04]  /*1cb50*/  @P2 STG.E.U8 desc[UR8][R26.64], R3 ;  /* 0x000000031a002986 */ /* 0x0003e8000c101108 */
[----:B-1----:R-:W3:Y:S04]  /*1cb60*/  LDL.LU R3, [R1+0x68] ;  /* 0x0000680001037983 */ /* 0x002ee80000300800 */
[----:B------:R-:W4:Y:S04]  /*1cb70*/  LDL.LU R26, [R1+0x200] ;  /* 0x00020000011a7983 */ /* 0x000f280000300800 */
[----:B------:R-:W4:Y:S01]  /*1cb80*/  LDL.LU R27, [R1+0x6c] ;  /* 0x00006c00011b7983 */ /* 0x000f220000300800 */
[----:B------:R-:W-:-:S02]  /*1cb90*/  IADD3 R24, P6, PT, R28, R0, RZ ;  /* 0x000000001c187210 */ /* 0x000fc40007fde0ff */
[----:B--2---:R-:W-:Y:S01]  /*1cba0*/  ISETP.LT.AND P3, PT, R25, UR6, !P0 ;  /* 0x0000000619007c0c */ /* 0x004fe2000c761270 */
[----:B------:R-:W1:Y:S01]  /*1cbb0*/  LDCU UR6, c[0x0][0x39c] ;  /* 0x00007380ff0677ac */ /* 0x000e620008000800 */
[----:B------:R-:W-:Y:S02]  /*1cbc0*/  LEA.HI.X.SX32 R25, R28, R2, 0x1, P6 ;  /* 0x000000021c197211 */ /* 0x000fe400030f0eff */
[----:B---3--:R-:W-:-:S05]  /*1cbd0*/  PRMT R3, R3, 0x7773, RZ ;  /* 0x0000777303037816 */ /* 0x008fca00000000ff */
[----:B------:R2:W-:Y:S04]  /*1cbe0*/  @P5 STG.E.U8 desc[UR8][R24.64], R3 ;  /* 0x0000000318005986 */ /* 0x0005e8000c101108 */
[----:B--2---:R-:W0:Y:S01]  /*1cbf0*/  LDL.LU R3, [R1+0x204] ;  /* 0x0002040001037983 */ /* 0x004e220000300800 */
[----:B----4-:R-:W-:Y:S01]  /*1cc00*/  ISETP.LT.AND P2, PT, R26, UR7, !P0 ;  /* 0x000000071a007c0c */ /* 0x010fe2000c741270 */
[----:B------:R-:W-:Y:S01]  /*1cc10*/  IMAD R26, R29, 0x2, R28 ;  /* 0x000000021d1a7824 */ /* 0x000fe200078e021c */
[----:B------:R-:W-:Y:S01]  /*1cc20*/  PRMT R27, R27, 0x7773, RZ ;  /* 0x000077731b1b7816 */ /* 0x000fe200000000ff */
[----:B------:R-:W2:Y:S01]  /*1cc30*/  LDC R28, c[0x0][0x3b8] ;  /* 0x0000ee00ff1c7b82 */ /* 0x000ea20000000800 */
[----:B------:R-:W3:Y:S02]  /*1cc40*/  LDCU UR7, c[0x0][0x39c] ;  /* 0x00007380ff0777ac */ /* 0x000ee40008000800 */
[----:B------:R-:W-:-:S04]  /*1cc50*/  IADD3 R24, P5, PT, R26, R0, RZ ;  /* 0x000000001a187210 */ /* 0x000fc80007fbe0ff */
[----:B------:R-:W-:Y:S01]  /*1cc60*/  LEA.HI.X.SX32 R25, R26, R2, 0x1, P5 ;  /* 0x000000021a197211 */ /* 0x000fe200028f0eff */
[----:B------:R-:W4:Y:S04]  /*1cc70*/  LDC R29, c[0x0][0x3b8] ;  /* 0x0000ee00ff1d7b82 */ /* 0x000f280000000800 */
[----:B------:R1:W-:Y:S04]  /*1cc80*/  @P4 STG.E.U8 desc[UR8][R24.64], R27 ;  /* 0x0000001b18004986 */ /* 0x0003e8000c101108 */
[----:B-1----:R-:W3:Y:S01]  /*1cc90*/  LDL.LU R25, [R1+0x208] ;  /* 0x0002080001197983 */ /* 0x002ee20000300800 */
[----:B0-----:R-:W-:Y:S01]  /*1cca0*/  ISETP.LT.AND P6, PT, R3, UR5, !P0 ;  /* 0x0000000503007c0c */ /* 0x001fe2000c7c1270 */
[----:B--2---:R-:W-:Y:S01]  /*1ccb0*/  IMAD R3, R28, 0x2, R26 ;  /* 0x000000021c037824 */ /* 0x004fe200078e021a */
[----:B------:R-:W0:Y:S01]  /*1ccc0*/  LDCU UR5, c[0x0][0x39c] ;  /* 0x00007380ff0577ac */ /* 0x000e220008000800 */
[----:B------:R-:W1:Y:S03]  /*1ccd0*/  LDC R28, c[0x0][0x3b8] ;  /* 0x0000ee00ff1c7b82 */ /* 0x000e660000000800 */
[----:B------:R-:W-:-:S04]  /*1cce0*/  IADD3 R26, P5, PT, R3, R0, RZ ;  /* 0x00000000031a7210 */ /* 0x000fc80007fbe0ff */
[----:B------:R-:W-:Y:S01]  /*1ccf0*/  LEA.HI.X.SX32 R27, R3, R2, 0x1, P5 ;  /* 0x00000002031b7211 */ /* 0x000fe200028f0eff */
[----:B-1----:R-:W-:Y:S01]  /*1cd00*/  IMAD R28, R28, 0x2, R3 ;  /* 0x000000021c1c7824 */ /* 0x002fe200078e0203 */
[----:B------:R-:W-:Y:S02]  /*1cd10*/  PRMT R3, R20, 0x7773, RZ ;  /* 0x0000777314037816 */ /* 0x000fe400000000ff */
[----:B------:R-:W0:Y:S01]  /*1cd20*/  LDL.LU R20, [R1+0x210] ;  /* 0x0002100001147983 */ /* 0x000e220000300800 */
[----:B---3--:R-:W-:Y:S01]  /*1cd30*/  ISETP.LT.AND P4, PT, R25, UR6, !P0 ;  /* 0x0000000619007c0c */ /* 0x008fe2000c781270 */
[----:B------:R-:W1:Y:S02]  /*1cd40*/  LDCU UR6, c[0x0][0x39c] ;  /* 0x00007380ff0677ac */ /* 0x000e640008000800 */
[----:B------:R-:W2:Y:S01]  /*1cd50*/  LDL.LU R25, [R1+0x20c] ;  /* 0x00020c0001197983 */ /* 0x000ea20000300800 */
[----:B------:R-:W-:-:S03]  /*1cd60*/  IADD3 R24, P5, PT, R28, R0, RZ ;  /* 0x000000001c187210 */ /* 0x000fc60007fbe0ff */
[----:B------:R4:W-:Y:S01]  /*1cd70*/  @P3 STG.E.U8 desc[UR8][R26.64], R3 ;  /* 0x000000031a003986 */ /* 0x0009e2000c101108 */
[----:B------:R-:W-:Y:S01]  /*1cd80*/  PRMT R21, R21, 0x7773, RZ ;  /* 0x0000777315157816 */ /* 0x000fe200000000ff */
[----:B----4-:R-:W-:Y:S01]  /*1cd90*/  IMAD R3, R29, 0x2, R28 ;  /* 0x000000021d037824 */ /* 0x010fe200078e021c */
[----:B------:R-:W3:Y:S01]  /*1cda0*/  LDC R26, c[0x0][0x3b8] ;  /* 0x0000ee00ff1a7b82 */ /* 0x000ee20000000800 */
[----:B------:R-:W4:Y:S07]  /*1cdb0*/  LDL.LU R29, [R1+0x220] ;  /* 0x00022000011d7983 */ /* 0x000f2e0000300800 */
[----:B------:R-:W0:Y:S01]  /*1cdc0*/  LDC R27, c[0x0][0x3b8] ;  /* 0x0000ee00ff1b7b82 */ /* 0x000e220000000800 */
[----:B--2---:R-:W-:Y:S01]  /*1cdd0*/  ISETP.LT.AND P3, PT, R25, UR7, !P0 ;  /* 0x0000000719007c0c */ /* 0x004fe2000c761270 */
[----:B------:R-:W2:Y:S01]  /*1cde0*/  LDCU UR7, c[0x0][0x39c] ;  /* 0x00007380ff0777ac */ /* 0x000ea20008000800 */
[----:B------:R-:W-:-:S02]  /*1cdf0*/  LEA.HI.X.SX32 R25, R28, R2, 0x1, P5 ;  /* 0x000000021c197211 */ /* 0x000fc400028f0eff */
[----:B0-----:R-:W-:Y:S01]  /*1ce00*/  ISETP.LT.AND P5, PT, R20, UR5, !P0 ;  /* 0x0000000514007c0c */ /* 0x001fe2000c7a1270 */
[----:B------:R-:W2:Y:S02]  /*1ce10*/  LDL.LU R28, [R1+0x224] ;  /* 0x00022400011c7983 */ /* 0x000ea40000300800 */
[----:B------:R-:W0:Y:S01]  /*1ce20*/  LDC R20, c[0x0][0x3b8] ;  /* 0x0000ee00ff147b82 */ /* 0x000e220000000800 */
[----:B------:R-:W-:Y:S01]  /*1ce30*/  PRMT R4, R4, 0x7773, RZ ;  /* 0x0000777304047816 */ /* 0x000fe200000000ff */
[----:B------:R-:W0:Y:S01]  /*1ce40*/  LDCU UR5, c[0x0][0x39c] ;  /* 0x00007380ff0577ac */ /* 0x000e220008000800 */
[----:B------:R1:W-:Y:S02]  /*1ce50*/  @P2 STG.E.U8 desc[UR8][R24.64], R21 ;  /* 0x0000001518002986 */ /* 0x0003e4000c101108 */
[----:B-1----:R-:W-:-:S04]  /*1ce60*/  IADD3 R24, P2, PT, R3, R0, RZ ;  /* 0x0000000003187210 */ /* 0x002fc80007f5e0ff */
[----:B------:R-:W-:Y:S01]  /*1ce70*/  LEA.HI.X.SX32 R25, R3, R2, 0x1, P2 ;  /* 0x0000000203197211 */ /* 0x000fe200010f0eff */
[----:B0-----:R-:W-:Y:S01]  /*1ce80*/  IMAD R20, R20, 0x2, R3 ;  /* 0x0000000214147824 */ /* 0x001fe200078e0203 */
[----:B------:R-:W-:-:S05]  /*1ce90*/  PRMT R3, R22, 0x7773, RZ ;  /* 0x0000777316037816 */ /* 0x000fca00000000ff */
[----:B------:R0:W-:Y:S04]  /*1cea0*/  @P6 STG.E.U8 desc[UR8][R24.64], R3 ;  /* 0x0000000318006986 */ /* 0x0001e8000c101108 */
[----:B0-----:R-:W2:Y:S01]  /*1ceb0*/  LDL.LU R3, [R1+0x214] ;  /* 0x0002140001037983 */ /* 0x001ea20000300800 */
[----:B------:R-:W0:Y:S03]  /*1cec0*/  LDC R24, c[0x0][0x3b8] ;  /* 0x0000ee00ff187b82 */ /* 0x000e260000000800 */
[----:B------:R-:W3:Y:S01]  /*1ced0*/  LDL.LU R25, [R1+0x218] ;  /* 0x0002180001197983 */ /* 0x000ee20000300800 */
[----:B------:R-:W-:Y:S02]  /*1cee0*/  IADD3 R22, P2, PT, R20, R0, RZ ;  /* 0x0000000014167210 */ /* 0x000fe40007f5e0ff */
[----:B------:R-:W-:-:S02]  /*1cef0*/  PRMT R21, R23, 0x7773, RZ ;  /* 0x0000777317157816 */ /* 0x000fc400000000ff */
[----:B------:R-:W-:-:S05]  /*1cf00*/  LEA.HI.X.SX32 R23, R20, R2, 0x1, P2 ;  /* 0x0000000214177211 */ /* 0x000fca00010f0eff */
[----:B------:R1:W-:Y:S01]  /*1cf10*/  @P4 STG.E.U8 desc[UR8][R22.64], R21 ;  /* 0x0000001516004986 */ /* 0x0003e2000c101108 */
[----:B------:R-:W-:Y:S02]  /*1cf20*/  PRMT R5, R5, 0x7773, RZ ;  /* 0x0000777305057816 */ /* 0x000fe400000000ff */
[----:B--2---:R-:W-:Y:S01]  /*1cf30*/  ISETP.LT.AND P2, PT, R3, UR6, !P0 ;  /* 0x0000000603007c0c */ /* 0x004fe2000c741270 */
[----:B0-----:R-:W-:Y:S01]  /*1cf40*/  IMAD R3, R24, 0x2, R20 ;  /* 0x0000000218037824 */ /* 0x001fe200078e0214 */
[----:B------:R-:W4:Y:S01]  /*1cf50*/  LDCU UR6, c[0x0][0x39c] ;  /* 0x00007380ff0677ac */ /* 0x000f220008000800 */
[----:B------:R-:W0:Y:S03]  /*1cf60*/  LDC R24, c[0x0][0x3b8] ;  /* 0x0000ee00ff187b82 */ /* 0x000e260000000800 */
[----:B------:R-:W-:-:S04]  /*1cf70*/  IADD3 R20, P4, PT, R3, R0, RZ ;  /* 0x0000000003147210 */ /* 0x000fc80007f9e0ff */
[----:B-1----:R-:W-:Y:S01]  /*1cf80*/  LEA.HI.X.SX32 R21, R3, R2, 0x1, P4 ;  /* 0x0000000203157211 */ /* 0x002fe200020f0eff */
[----:B---3--:R-:W-:Y:S01]  /*1cf90*/  IMAD R23, R26, 0x2, R3 ;  /* 0x000000021a177824 */ /* 0x008fe200078e0203 */
[----:B------:R-:W-:Y:S01]  /*1cfa0*/  ISETP.LT.AND P4, PT, R25, UR5, !P0 ;  /* 0x0000000519007c0c */ /* 0x000fe2000c781270 */
[----:B------:R-:W1:Y:S01]  /*1cfb0*/  LDC R26, c[0x0][0x3b8] ;  /* 0x0000ee00ff1a7b82 */ /* 0x000e620000000800 */
[----:B------:R-:W-:Y:S01]  /*1cfc0*/  PRMT R6, R6, 0x7773, RZ ;  /* 0x0000777306067816 */ /* 0x000fe200000000ff */
[----:B------:R2:W-:Y:S01]  /*1cfd0*/  @P3 STG.E.U8 desc[UR8][R20.64], R4 ;  /* 0x0000000414003986 */ /* 0x0005e2000c101108 */
[----:B------:R-:W-:Y:S01]  /*1cfe0*/  IADD3 R22, P6, PT, R23, R0, RZ ;  /* 0x0000000017167210 */ /* 0x000fe20007fde0ff */
[----:B------:R-:W-:Y:S01]  /*1cff0*/  IMAD R3, R27, 0x2, R23 ;  /* 0x000000021b037824 */ /* 0x000fe200078e0217 */
[----:B------:R-:W-:Y:S01]  /*1d000*/  PRMT R8, R8, 0x7773, RZ ;  /* 0x0000777308087816 */ /* 0x000fe200000000ff */
[----:B------:R-:W3:Y:S02]  /*1d010*/  LDCU UR5, c[0x0][0x39c] ;  /* 0x00007380ff0577ac */ /* 0x000ee40008000800 */
[----:B------:R-:W1:Y:S01]  /*1d020*/  LDC R25, c[0x0][0x3b8] ;  /* 0x0000ee00ff197b82 */ /* 0x000e620000000800 */
[----:B--2---:R-:W2:Y:S01]  /*1d030*/  LDL.LU R21, [R1+0x21c] ;  /* 0x00021c0001157983 */ /* 0x004ea20000300800 */
[----:B------:R-:W-:-:S03]  /*1d040*/  LEA.HI.X.SX32 R23, R23, R2, 0x1, P6 ;  /* 0x0000000217177211 */ /* 0x000fc600030f0eff */
[----:B------:R-:W3:Y:S04]  /*1d050*/  LDL.LU R27, [R1+0x22c] ;  /* 0x00022c00011b7983 */ /* 0x000ee80000300800 */
[----:B------:R0:W-:Y:S01]  /*1d060*/  @P5 STG.E.U8 desc[UR8][R22.64], R5 ;  /* 0x0000000516005986 */ /* 0x0001e2000c101108 */
[----:B----4-:R-:W-:Y:S01]  /*1d070*/  ISETP.LT.AND P5, PT, R29, UR6, !P0 ;  /* 0x000000061d007c0c */ /* 0x010fe2000c7a1270 */
[----:B------:R-:W3:Y:S02]  /*1d080*/  LDCU UR6, c[0x0][0x39c] ;  /* 0x00007380ff0677ac */ /* 0x000ee40008000800 */
[----:B------:R-:W4:Y:S01]  /*1d090*/  LDL.LU R29, [R1+0x230] ;  /* 0x00023000011d7983 */ /* 0x000f220000300800 */
[----:B------:R-:W-:Y:S02]  /*1d0a0*/  IADD3 R4, P6, PT, R3, R0, RZ ;  /* 0x0000000003047210 */ /* 0x000fe40007fde0ff */
[----:B------:R-:W-:-:S02]  /*1d0b0*/  PRMT R20, R7, 0x7773, RZ ;  /* 0x0000777307147816 */ /* 0x000fc400000000ff */
[----:B0-----:R-:W-:Y:S01]  /*1d0c0*/  LEA.HI.X.SX32 R5, R3, R2, 0x1, P6 ;  /* 0x0000000203057211 */ /* 0x001fe200030f0eff */
[----:B------:R-:W-:Y:S01]  /*1d0d0*/  IMAD R3, R24, 0x2, R3 ;  /* 0x0000000218037824 */ /* 0x000fe200078e0203 */
[----:B------:R-:W-:Y:S01]  /*1d0e0*/  ISETP.LT.AND P6, PT, R28, UR10, !P0 ;  /* 0x0000000a1c007c0c */ /* 0x000fe2000c7c1270 */
[----:B------:R-:W0:Y:S01]  /*1d0f0*/  LDC R22, c[0x0][0x3b8] ;  /* 0x0000ee00ff167b82 */ /* 0x000e220000000800 */
[----:B------:R-:W4:Y:S01]  /*1d100*/  LDL.LU R28, [R1+0x238] ;  /* 0x00023800011c7983 */ /* 0x000f220000300800 */
[----:B-1----:R-:W-:-:S03]  /*1d110*/  IMAD R7, R25, 0x2, R3 ;  /* 0x0000000219077824 */ /* 0x002fc600078e0203 */
[----:B------:R-:W4:Y:S03]  /*1d120*/  LDL.LU R24, [R1+0x234] ;  /* 0x0002340001187983 */ /* 0x000f260000300800 */
[----:B------:R-:W1:Y:S01]  /*1d130*/  LDC R23, c[0x0][0x3b8] ;  /* 0x0000ee00ff177b82 */ /* 0x000e620000000800 */
[----:B------:R-:W4:Y:S04]  /*1d140*/  LDL.LU R25, [R1+0x228] ;  /* 0x0002280001197983 */ /* 0x000f280000300800 */
[----:B------:R0:W-:Y:S02]  /*1d150*/  @P2 STG.E.U8 desc[UR8][R4.64], R6 ;  /* 0x0000000604002986 */ /* 0x0001e4000c101108 */
[----:B0-----:R-:W-:-:S04]  /*1d160*/  IADD3 R4, P2, PT, R3, R0, RZ ;  /* 0x0000000003047210 */ /* 0x001fc80007f5e0ff */
[----:B------:R-:W-:Y:S01]  /*1d170*/  LEA.HI.X.SX32 R5, R3, R2, 0x1, P2 ;  /* 0x0000000203057211 */ /* 0x000fe200010f0eff */
[----:B------:R-:W-:Y:S01]  /*1d180*/  IMAD R3, R26, 0x2, R7 ;  /* 0x000000021a037824 */ /* 0x000fe200078e0207 */
[----:B------:R-:W-:-:S03]  /*1d190*/  IADD3 R6, P2, PT, R7, R0, RZ ;  /* 0x0000000007067210 */ /* 0x000fc60007f5e0ff */
[----:B------:R0:W-:Y:S01]  /*1d1a0*/  @P4 STG.E.U8 desc[UR8][R4.64], R20 ;  /* 0x0000001404004986 */ /* 0x0001e2000c101108 */
[----:B------:R-:W-:Y:S02]  /*1d1b0*/  LEA.HI.X.SX32 R7, R7, R2, 0x1, P2 ;  /* 0x0000000207077211 */ /* 0x000fe400010f0eff */
[C---:B0-----:R-:W-:Y:S01]  /*1d1c0*/  IADD3 R4, P2, PT, R3.reuse, R0, RZ ;  /* 0x0000000003047210 */ /* 0x041fe20007f5e0ff */
[----:B------:R-:W0:Y:S03]  /*1d1d0*/  LDC R20, c[0x0][0x3b8] ;  /* 0x0000ee00ff147b82 */ /* 0x000e260000000800 */
[----:B------:R-:W-:Y:S02]  /*1d1e0*/  LEA.HI.X.SX32 R5, R3, R2, 0x1, P2 ;  /* 0x0000000203057211 */ /* 0x000fe400010f0eff */
[----:B------:R-:W-:Y:S02]  /*1d1f0*/  PRMT R9, R9, 0x7773, RZ ;  /* 0x0000777309097816 */ /* 0x000fe400000000ff */
[----:B------:R-:W-:-:S02]  /*1d200*/  PRMT R10, R10, 0x7773, RZ ;  /* 0x000077730a0a7816 */ /* 0x000fc400000000ff */
[----:B------:R-:W-:Y:S02]  /*1d210*/  PRMT R11, R11, 0x7773, RZ ;  /* 0x000077730b0b7816 */ /* 0x000fe400000000ff */
[----:B--2---:R-:W-:Y:S01]  /*1d220*/  ISETP.LT.AND P3, PT, R21, UR7, !P0 ;  /* 0x0000000715007c0c */ /* 0x004fe2000c761270 */
[----:B------:R-:W4:Y:S01]  /*1d230*/  LDCU UR7, c[0x0][0x39c] ;  /* 0x00007380ff0777ac */ /* 0x000f220008000800 */
[----:B------:R-:W2:Y:S11]  /*1d240*/  LDC R21, c[0x0][0x3b8] ;  /* 0x0000ee00ff157b82 */ /* 0x000eb60000000800 */
[----:B------:R0:W-:Y:S01]  /*1d250*/  @P3 STG.E.U8 desc[UR8][R6.64], R8 ;  /* 0x0000000806003986 */ /* 0x0001e2000c101108 */
[----:B---3--:R-:W-:Y:S01]  /*1d260*/  ISETP.LT.AND P3, PT, R27, UR6, !P0 ;  /* 0x000000061b007c0c */ /* 0x008fe2000c761270 */
[----:B------:R-:W3:Y:S02]  /*1d270*/  LDCU UR6, c[0x0][0x39c] ;  /* 0x00007380ff0677ac */ /* 0x000ee40008000800 */
[----:B------:R-:W3:Y:S01]  /*1d280*/  LDL.LU R27, [R1+0x23c] ;  /* 0x00023c00011b7983 */ /* 0x000ee20000300800 */
[----:B----4-:R-:W-:Y:S01]  /*1d290*/  ISETP.LT.AND P2, PT, R29, UR7, !P0 ;  /* 0x000000071d007c0c */ /* 0x010fe2000c741270 */
[----:B------:R-:W4:Y:S02]  /*1d2a0*/  LDCU UR7, c[0x0][0x39c] ;  /* 0x00007380ff0777ac */ /* 0x000f240008000800 */
[----:B------:R-:W3:Y:S01]  /*1d2b0*/  LDL.LU R29, [R1+0x240] ;  /* 0x00024000011d7983 */ /* 0x000ee20000300800 */
[----:B--2---:R-:W-:-:S03]  /*1d2c0*/  IMAD R3, R21, 0x2, R3 ;  /* 0x0000000215037824 */ /* 0x004fc600078e0203 */
[----:B------:R2:W-:Y:S01]  /*1d2d0*/  @P5 STG.E.U8 desc[UR8][R4.64], R9 ;  /* 0x0000000904005986 */ /* 0x0005e2000c101108 */
[----:B0-----:R-:W0:Y:S01]  /*1d2e0*/  LDC R8, c[0x0][0x3b8] ;  /* 0x0000ee00ff087b82 */ /* 0x001e220000000800 */
[----:B------:R-:W-:Y:S01]  /*1d2f0*/  IMAD R7, R22, 0x2, R3 ;  /* 0x0000000216077824 */ /* 0x000fe200078e0203 */
[----:B------:R-:W-:Y:S01]  /*1d300*/  ISETP.LT.AND P4, PT, R25, UR5, !P0 ;  /* 0x0000000519007c0c */ /* 0x000fe2000c781270 */
[----:B------:R-:W0:Y:S01]  /*1d310*/  LDCU UR5, c[0x0][0x39c] ;  /* 0x00007380ff0577ac */ /* 0x000e220008000800 */
[----:B------:R-:W3:Y:S04]  /*1d320*/  LDL.LU R25, [R1+0x244] ;  /* 0x0002440001197983 */ /* 0x000ee80000300800 */
[----:B------:R-:W3:Y:S01]  /*1d330*/  LDC R21, c[0x0][0x3b8] ;  /* 0x0000ee00ff157b82 */ /* 0x000ee20000000800 */
[----:B--2---:R-:W-:-:S04]  /*1d340*/  IADD3 R4, P5, PT, R3, R0, RZ ;  /* 0x0000000003047210 */ /* 0x004fc80007fbe0ff */
[----:B------:R-:W-:-:S03]  /*1d350*/  LEA.HI.X.SX32 R5, R3, R2, 0x1, P5 ;  /* 0x0000000203057211 */ /* 0x000fc600028f0eff */
[----:B------:R-:W2:Y:S01]  /*1d360*/  LDC R9, c[0x0][0x3b8] ;  /* 0x0000ee00ff097b82 */ /* 0x000ea20000000800 */
[----:B------:R-:W-:Y:S01]  /*1d370*/  IADD3 R6, P5, PT, R7, R0, RZ ;  /* 0x0000000007067210 */ /* 0x000fe20007fbe0ff */
[----:B-1----:R-:W-:-:S03]  /*1d380*/  IMAD R3, R23, 0x2, R7 ;  /* 0x0000000217037824 */ /* 0x002fc600078e0207 */
[----:B------:R-:W-:Y:S01]  /*1d390*/  LEA.HI.X.SX32 R7, R7, R2, 0x1, P5 ;  /* 0x0000000207077211 */ /* 0x000fe200028f0eff */
[----:B------:R1:W-:Y:S04]  /*1d3a0*/  @P6 STG.E.U8 desc[UR8][R4.64], R10 ;  /* 0x0000000a04006986 */ /* 0x0003e8000c101108 */
[----:B------:R0:W-:Y:S01]  /*1d3b0*/  @P4 STG.E.U8 desc[UR8][R6.64], R11 ;  /* 0x0000000b06004986 */ /* 0x0001e2000c101108 */
[----:B---3--:R-:W-:Y:S01]  /*1d3c0*/  ISETP.LT.AND P4, PT, R28, UR6, !P0 ;  /* 0x000000061c007c0c */ /* 0x008fe2000c781270 */
[----:B0-----:R-:W-:Y:S01]  /*1d3d0*/  IMAD R8, R8, 0x2, R3 ;  /* 0x0000000208087824 */ /* 0x001fe200078e0203 */
[----:B------:R-:W-:Y:S01]  /*1d3e0*/  ISETP.LT.AND P5, PT, R24, UR5, !P0 ;  /* 0x0000000518007c0c */ /* 0x000fe2000c7a1270 */
[----:B------:R-:W3:Y:S01]  /*1d3f0*/  LDL.LU R28, [R1+0x248] ;  /* 0x00024800011c7983 */ /* 0x000ee20000300800 */
[----:B------:R-:W0:Y:S01]  /*1d400*/  LDCU UR5, c[0x0][0x39c] ;  /* 0x00007380ff0577ac */ /* 0x000e220008000800 */
[----:B-1----:R-:W-:-:S02]  /*1d410*/  IADD3 R4, P6, PT, R3, R0, RZ ;  /* 0x0000000003047210 */ /* 0x002fc40007fde0ff */
[----:B------:R-:W3:Y:S01]  /*1d420*/  LDL.LU R24, [R1+0x24c] ;  /* 0x00024c0001187983 */ /* 0x000ee20000300800 */
[----:B------:R-:W-:Y:S01]  /*1d430*/  PRMT R12, R12, 0x7773, RZ ;  /* 0x000077730c0c7816 */ /* 0x000fe200000000ff */
[----:B------:R-:W1:Y:S01]  /*1d440*/  LDC R10, c[0x0][0x3b8] ;  /* 0x0000ee00ff0a7b82 */ /* 0x000e620000000800 */
[----:B------:R-:W-:Y:S01]  /*1d450*/  LEA.HI.X.SX32 R5, R3, R2, 0x1, P6 ;  /* 0x0000000203057211 */ /* 0x000fe200030f0eff */
[----:B------:R-:W0:Y:S01]  /*1d460*/  LDCU UR6, c[0x0][0x39c] ;  /* 0x00007380ff0677ac */ /* 0x000e220008000800 */
[C---:B------:R-:W-:Y:S02]  /*1d470*/  IADD3 R6, P6, PT, R8.reuse, R0, RZ ;  /* 0x0000000008067210 */ /* 0x040fe40007fde0ff */
[----:B------:R-:W-:Y:S02]  /*1d480*/  PRMT R13, R13, 0x7773, RZ ;  /* 0x000077730d0d7816 */ /* 0x000fe400000000ff */
[----:B------:R-:W-:Y:S01]  /*1d490*/  LEA.HI.X.SX32 R7, R8, R2, 0x1, P6 ;  /* 0x0000000208077211 */ /* 0x000fe200030f0eff */
[----:B------:R-:W-:Y:S01]  /*1d4a0*/  IMAD R8, R21, 0x2, R8 ;  /* 0x0000000215087824 */ /* 0x000fe200078e0208 */
[----:B------:R0:W-:Y:S01]  /*1d4b0*/  @P3 STG.E.U8 desc[UR8][R4.64], R12 ;  /* 0x0000000c04003986 */ /* 0x0001e2000c101108 */
[----:B------:R-:W-:Y:S01]  /*1d4c0*/  PRMT R14, R14, 0x7773, RZ ;  /* 0x000077730e0e7816 */ /* 0x000fe200000000ff */
[----:B------:R-:W1:Y:S02]  /*1d4d0*/  LDC R11, c[0x0][0x3b8] ;  /* 0x0000ee00ff0b7b82 */ /* 0x000e640000000800 */
[----:B------:R2:W-:Y:S01]  /*1d4e0*/  @P2 STG.E.U8 desc[UR8][R6.64], R13 ;  /* 0x0000000d06002986 */ /* 0x0005e2000c101108 */
[----:B0-----:R-:W-:-:S04]  /*1d4f0*/  IADD3 R4, P2, PT, R8, R0, RZ ;  /* 0x0000000008047210 */ /* 0x001fc80007f5e0ff */
[----:B------:R-:W-:Y:S01]  /*1d500*/  LEA.HI.X.SX32 R5, R8, R2, 0x1, P2 ;  /* 0x0000000208057211 */ /* 0x000fe200010f0eff */
[----:B------:R-:W-:Y:S01]  /*1d510*/  IMAD R3, R20, 0x2, R8 ;  /* 0x0000000214037824 */ /* 0x000fe200078e0208 */
[----:B------:R-:W-:Y:S01]  /*1d520*/  PRMT R15, R15, 0x7773, RZ ;  /* 0x000077730f0f7816 */ /* 0x000fe200000000ff */
[----:B------:R-:W0:Y:S03]  /*1d530*/  LDC R8, c[0x0][0x3b8] ;  /* 0x0000ee00ff087b82 */ /* 0x000e260000000800 */
[----:B--2---:R-:W-:-:S04]  /*1d540*/  IADD3 R6, P6, PT, R3, R0, RZ ;  /* 0x0000000003067210 */ /* 0x004fc80007fde0ff */
[----:B------:R-:W-:Y:S01]  /*1d550*/  LEA.HI.X.SX32 R7, R3, R2, 0x1, P6 ;  /* 0x0000000203077211 */ /* 0x000fe200030f0eff */
[----:B------:R2:W-:Y:S04]  /*1d560*/  @P5 STG.E.U8 desc[UR8][R4.64], R14 ;  /* 0x0000000e04005986 */ /* 0x0005e8000c101108 */
[----:B------:R0:W-:Y:S01]  /*1d570*/  @P4 STG.E.U8 desc[UR8][R6.64], R15 ;  /* 0x0000000f06004986 */ /* 0x0001e2000c101108 */
[----:B----4-:R-:W-:Y:S01]  /*1d580*/  ISETP.LT.AND P3, PT, R27, UR7, !P0 ;  /* 0x000000071b007c0c */ /* 0x010fe2000c761270 */
[----:B------:R-:W3:Y:S02]  /*1d590*/  LDCU UR7, c[0x0][0x39c] ;  /* 0x00007380ff0777ac */ /* 0x000ee40008000800 */
[----:B------:R-:W4:Y:S01]  /*1d5a0*/  LDL.LU R27, [R1+0x250] ;  /* 0x00025000011b7983 */ /* 0x000f220000300800 */
[----:B------:R-:W-:Y:S01]  /*1d5b0*/  ISETP.LT.AND P2, PT, R29, UR5, !P0 ;  /* 0x000000051d007c0c */ /* 0x000fe2000c741270 */
[----:B--2---:R-:W-:-:S02]  /*1d5c0*/  IMAD R5, R9, 0x2, R3 ;  /* 0x0000000209057824 */ /* 0x004fc400078e0203 */
[----:B------:R-:W2:Y:S01]  /*1d5d0*/  LDL.LU R29, [R1+0x254] ;  /* 0x00025400011d7983 */ /* 0x000ea20000300800 */
[----:B------:R-:W0:Y:S01]  /*1d5e0*/  LDC R9, c[0x0][0x3b8] ;  /* 0x0000ee00ff097b82 */ /* 0x000e220000000800 */
[----:B------:R-:W-:Y:S01]  /*1d5f0*/  PRMT R16, R16, 0x7773, RZ ;  /* 0x0000777310107816 */ /* 0x000fe200000000ff */
[----:B------:R-:W0:Y:S01]  /*1d600*/  LDCU UR5, c[0x0][0x39c] ;  /* 0x00007380ff0577ac */ /* 0x000e220008000800 */
[----:B---3--:R-:W-:Y:S01]  /*1d610*/  ISETP.LT.AND P4, PT, R28, UR7, !P0 ;  /* 0x000000071c007c0c */ /* 0x008fe2000c781270 */
[----:B-1----:R-:W-:Y:S01]  /*1d620*/  IMAD R3, R10, 0x2, R5 ;  /* 0x000000020a037824 */ /* 0x002fe200078e0205 */
[----:B------:R-:W3:Y:S01]  /*1d630*/  LDL.LU R28, [R1+0x258] ;  /* 0x00025800011c7983 */ /* 0x000ee20000300800 */
[----:B------:R-:W-:Y:S01]  /*1d640*/  IADD3 R4, P6, PT, R5, R0, RZ ;  /* 0x0000000005047210 */ /* 0x000fe20007fde0ff */
[----:B------:R-:W2:Y:S01]  /*1d650*/  LDCU UR7, c[0x0][0x39c] ;  /* 0x00007380ff0777ac */ /* 0x000ea20008000800 */
[----:B------:R-:W-:Y:S01]  /*1d660*/  ISETP.LT.AND P5, PT, R25, UR6, !P0 ;  /* 0x0000000619007c0c */ /* 0x000fe2000c7a1270 */
[----:B------:R-:W3:Y:S01]  /*1d670*/  LDL.LU R12, [R1+0x70] ;  /* 0x00007000010c7983 */ /* 0x000ee20000300800 */
[----:B------:R-:W-:Y:S01]  /*1d680*/  LEA.HI.X.SX32 R5, R5, R2, 0x1, P6 ;  /* 0x0000000205057211 */ /* 0x000fe200030f0eff */
[----:B------:R-:W4:Y:S01]  /*1d690*/  LDCU UR6, c[0x0][0x39c] ;  /* 0x00007380ff0677ac */ /* 0x000f220008000800 */
[----:B------:R-:W-:Y:S01]  /*1d6a0*/  PRMT R17, R17, 0x7773, RZ ;  /* 0x0000777311117816 */ /* 0x000fe200000000ff */
[----:B------:R-:W3:Y:S01]  /*1d6b0*/  LDL.LU R23, [R1+0x74] ;  /* 0x0000740001177983 */ /* 0x000ee20000300800 */
[----:B------:R-:W-:Y:S01]  /*1d6c0*/  PRMT R18, R18, 0x7773, RZ ;  /* 0x0000777312127816 */ /* 0x000fe200000000ff */
[----:B------:R-:W1:Y:S02]  /*1d6d0*/  LDC R10, c[0x0][0x3b8] ;  /* 0x0000ee00ff0a7b82 */ /* 0x000e640000000800 */
[----:B------:R-:W3:Y:S01]  /*1d6e0*/  LDL.LU R22, [R1+0x25c] ;  /* 0x00025c0001167983 */ /* 0x000ee20000300800 */
[----:B0-----:R-:W-:-:S03]  /*1d6f0*/  IADD3 R6, P6, PT, R3, R0, RZ ;  /* 0x0000000003067210 */ /* 0x001fc60007fde0ff */
[----:B------:R0:W-:Y:S01]  /*1d700*/  @P3 STG.E.U8 desc[UR8][R4.64], R16 ;  /* 0x0000001004003986 */ /* 0x0001e2000c101108 */
[----:B------:R-:W-:Y:S01]  /*1d710*/  LEA.HI.X.SX32 R7, R3, R2, 0x1, P6 ;  /* 0x0000000203077211 */ /* 0x000fe200030f0eff */
[----:B0-----:R-:W-:-:S04]  /*1d720*/  IMAD R5, R11, 0x2, R3 ;  /* 0x000000020b057824 */ /* 0x001fc800078e0203 */
[----:B------:R0:W-:Y:S01]  /*1d730*/  @P2 STG.E.U8 desc[UR8][R6.64], R17 ;  /* 0x0000001106002986 */ /* 0x0001e2000c101108 */
[----:B------:R-:W-:Y:S01]  /*1d740*/  ISETP.LT.AND P3, PT, R24, UR5, !P0 ;  /* 0x0000000518007c0c */ /* 0x000fe2000c761270 */
[----:B------:R-:W1:Y:S01]  /*1d750*/  LDCU UR5, c[0x0][0x39c] ;  /* 0x00007380ff0577ac */ /* 0x000e620008000800 */
[----:B------:R-:W-:Y:S01]  /*1d760*/  PRMT R19, R19, 0x7773, RZ ;  /* 0x0000777313137816 */ /* 0x000fe200000000ff */
[----:B------:R-:W1:Y:S01]  /*1d770*/  LDC R11, c[0x0][0x3b8] ;  /* 0x0000ee00ff0b7b82 */ /* 0x000e620000000800 */
[----:B------:R-:W-:Y:S01]  /*1d780*/  IADD3 R4, P6, PT, R5, R0, RZ ;  /* 0x0000000005047210 */ /* 0x000fe20007fde0ff */
[----:B------:R-:W-:-:S03]  /*1d790*/  IMAD R3, R9, 0x2, R5 ;  /* 0x0000000209037824 */ /* 0x000fc600078e0205 */
[----:B------:R-:W-:-:S03]  /*1d7a0*/  LEA.HI.X.SX32 R5, R5, R2, 0x1, P6 ;  /* 0x0000000205057211 */ /* 0x000fc600030f0eff */
[----:B------:R-:W1:Y:S02]  /*1d7b0*/  LDC R9, c[0x0][0x3b8] ;  /* 0x0000ee00ff097b82 */ /* 0x000e640000000800 */
[----:B------:R-:W-:Y:S01]  /*1d7c0*/  @P5 STG.E.U8 desc[UR8][R4.64], R18 ;  /* 0x0000001204005986 */ /* 0x000fe2000c101108 */
[----:B0-----:R-:W-:-:S04]  /*1d7d0*/  IADD3 R6, P6, PT, R3, R0, RZ ;  /* 0x0000000003067210 */ /* 0x001fc80007fde0ff */
[----:B------:R-:W-:-:S05]  /*1d7e0*/  LEA.HI.X.SX32 R7, R3, R2, 0x1, P6 ;  /* 0x0000000203077211 */ /* 0x000fca00030f0eff */
[----:B------:R-:W-:Y:S01]  /*1d7f0*/  @P4 STG.E.U8 desc[UR8][R6.64], R19 ;  /* 0x0000001306004986 */ /* 0x000fe2000c101108 */
[----:B--2---:R-:W-:Y:S02]  /*1d800*/  ISETP.LT.AND P5, PT, R29, UR7, !P0 ;  /* 0x000000071d007c0c */ /* 0x004fe4000c7a1270 */
[----:B----4-:R-:W-:Y:S01]  /*1d810*/  ISETP.LT.AND P2, PT, R27, UR6, !P0 ;  /* 0x000000061b007c0c */ /* 0x010fe2000c741270 */
[----:B------:R-:W0:Y:S01]  /*1d820*/  S2R R29, SR_TID.X ;  /* 0x00000000001d7919 */ /* 0x000e220000002100 */
[----:B------:R-:W2:Y:S01]  /*1d830*/  LDCU UR6, c[0x0][0x39c] ;  /* 0x00007380ff0677ac */ /* 0x000ea20008000800 */
[----:B---3--:R-:W-:Y:S01]  /*1d840*/  STL.64 [R1+0x7f8], R22 ;  /* 0x0007f81601007387 */ /* 0x008fe20000100a00 */
[----:B0-----:R-:W-:Y:S01]  /*1d850*/  IMAD.SHL.U32 R29, R29, 0x10, RZ ;  /* 0x000000101d1d7824 */ /* 0x001fe200078e00ff */
[----:B-1----:R-:W-:Y:S01]  /*1d860*/  ISETP.LT.AND P4, PT, R28, UR5, !P0 ;  /* 0x000000051c007c0c */ /* 0x002fe2000c781270 */
[----:B------:R-:W-:Y:S01]  /*1d870*/  IMAD R3, R8, 0x2, R3 ;  /* 0x0000000208037824 */ /* 0x000fe200078e0203 */
[----:B------:R-:W3:Y:S01]  /*1d880*/  LDL.LU R26, [R1+0x78] ;  /* 0x00007800011a7983 */ /* 0x000ee20000300800 */
[----:B------:R-:W0:Y:S01]  /*1d890*/  LDC R8, c[0x0][0x3b8] ;  /* 0x0000ee00ff087b82 */ /* 0x000e220000000800 */
[----:B------:R-:W-:Y:S01]  /*1d8a0*/  LOP3.LUT R25, R29, 0x1ff0, RZ, 0xc0, !PT ;  /* 0x00001ff01d197812 */ /* 0x000fe200078ec0ff */
[----:B------:R-:W1:Y:S01]  /*1d8b0*/  LDCU UR5, c[0x0][0x39c] ;  /* 0x00007380ff0577ac */ /* 0x000e620008000800 */
[----:B------:R-:W1:Y:S01]  /*1d8c0*/  LDL.LU R24, [R1+0x260] ;  /* 0x0002600001187983 */ /* 0x000e620000300800 */
[----:B------:R-:W4:Y:S03]  /*1d8d0*/  LDCU UR7, c[0x0][0x39c] ;  /* 0x00007380ff0777ac */ /* 0x000f260008000800 */
[----:B------:R-:W2:Y:S04]  /*1d8e0*/  LDS.128 R20, [R25+UR4] ;  /* 0x0000000419147984 */ /* 0x000ea80008000c00 */
[----:B------:R-:W4:Y:S04]  /*1d8f0*/  LDL.LU R27, [R1+0x264] ;  /* 0x00026400011b7983 */ /* 0x000f280000300800 */
[----:B------:R-:W3:Y:S04]  /*1d900*/  LDL.LU R29, [R1+0x7c] ;  /* 0x00007c00011d7983 */ /* 0x000ee80000300800 */
[----:B--2---:R-:W-:Y:S01]  /*1d910*/  STL.64 [R1], R20 ;  /* 0x0000001401007387 */ /* 0x004fe20000100a00 */
[----:B------:R-:W-:-:S02]  /*1d920*/  IMAD.MOV.U32 R15, RZ, RZ, R22 ;  /* 0x000000ffff0f7224 */ /* 0x000fc400078e0016 */
[----:B------:R-:W-:Y:S01]  /*1d930*/  IMAD.MOV.U32 R13, RZ, RZ, R23 ;  /* 0x000000ffff0d7224 */ /* 0x000fe200078e0017 */
[----:B------:R2:W-:Y:S04]  /*1d940*/  STL.64 [R1+0x8], R22 ;  /* 0x0000081601007387 */ /* 0x0005e80000100a00 */
[----:B--2---:R-:W2:Y:S04]  /*1d950*/  LDL.LU.64 R22, [R1+0x7f8] ;  /* 0x0007f80001167983 */ /* 0x004ea80000300a00 */
[----:B------:R-:W3:Y:S01]  /*1d960*/  LDL.LU R28, [R1+0x268] ;  /* 0x00026800011c7983 */ /* 0x000ee20000300800 */
[----:B------:R-:W-:Y:S01]  /*1d970*/  IADD3 R4, P6, PT, R3, R0, RZ ;  /* 0x0000000003047210 */ /* 0x000fe20007fde0ff */
[----:B------:R-:W-:-:S02]  /*1d980*/  IMAD R7, R11, 0x2, R3 ;  /* 0x000000020b077824 */ /* 0x000fc400078e0203 */
[----:B------:R-:W-:Y:S01]  /*1d990*/  IMAD.MOV.U32 R17, RZ, RZ, R20 ;  /* 0x000000ffff117224 */ /* 0x000fe200078e0014 */
[----:B------:R-:W-:Y:S01]  /*1d9a0*/  LEA.HI.X.SX32 R5, R3, R2, 0x1, P6 ;  /* 0x0000000203057211 */ /* 0x000fe200030f0eff */
[----:B------:R-:W-:Y:S01]  /*1d9b0*/  IMAD.MOV.U32 R16, RZ, RZ, R21 ;  /* 0x000000ffff107224 */ /* 0x000fe200078e0015 */
[----:B------:R-:W-:Y:S01]  /*1d9c0*/  PRMT R3, R12, 0x7773, RZ ;  /* 0x000077730c037816 */ /* 0x000fe200000000ff */
[----:B------:R-:W1:Y:S04]  /*1d9d0*/  LDC R11, c[0x0][0x3b8] ;  /* 0x0000ee00ff0b7b82 */ /* 0x000e680000000800 */
[----:B------:R0:W-:Y:S01]  /*1d9e0*/  @P3 STG.E.U8 desc[UR8][R4.64], R3 ;  /* 0x0000000304003986 */ /* 0x0001e2000c101108 */
[----:B------:R-:W-:Y:S01]  /*1d9f0*/  IADD3 R6, P6, PT, R7, R0, RZ ;  /* 0x0000000007067210 */ /* 0x000fe20007fde0ff */
[----:B0-----:R-:W-:-:S03]  /*1da00*/  IMAD R3, R10, 0x2, R7 ;  /* 0x000000020a037824 */ /* 0x001fc600078e0207 */
[----:B------:R-:W-:Y:S01]  /*1da10*/  LEA.HI.X.SX32 R7, R7, R2, 0x1, P6 ;  /* 0x0000000207077211 */ /* 0x000fe200030f0eff */
[----:B------:R-:W0:Y:S01]  /*1da20*/  LDC R10, c[0x0][0x3b8] ;  /* 0x0000ee00ff0a7b82 */ /* 0x000e220000000800 */
[----:B------:R-:W-:Y:S01]  /*1da30*/  IADD3 R4, P6, PT, R3, R0, RZ ;  /* 0x0000000003047210 */ /* 0x000fe20007fde0ff */
[----:B------:R-:W-:Y:S01]  /*1da40*/  IMAD R8, R8, 0x2, R3 ;  /* 0x0000000208087824 */ /* 0x000fe200078e0203 */
[----:B--2---:R-:W-:Y:S02]  /*1da50*/  PRMT R5, R23, 0x7773, RZ ;  /* 0x0000777317057816 */ /* 0x004fe400000000ff */
[----:B------:R-:W-:Y:S01]  /*1da60*/  ISETP.LT.AND P3, PT, R22, UR6, !P0 ;  /* 0x0000000616007c0c */ /* 0x000fe2000c761270 */
[----:B------:R-:W2:Y:S01]  /*1da70*/  LDCU UR6, c[0x0][0x39c] ;  /* 0x00007380ff0677ac */ /* 0x000ea20008000800 */
[----:B------:R-:W0:Y:S04]  /*1da80*/  LDS.128 R20, [R25+UR4+0x2000] ;  /* 0x0020000419147984 */ /* 0x000e280008000c00 */
[----:B------:R3:W-:Y:S01]  /*1da90*/  @P2 STG.E.U8 desc[UR8][R6.64], R5 ;  /* 0x0000000506002986 */ /* 0x0007e2000c101108 */
[----:B-1----:R-:W-:Y:S01]  /*1daa0*/  ISETP.LT.AND P2, PT, R24, UR5, !P0 ;  /* 0x0000000518007c0c */ /* 0x002fe2000c741270 */
[----:B------:R-:W1:Y:S02]  /*1dab0*/  LDCU UR5, c[0x0][0x39c] ;  /* 0x00007380ff0577ac */ /* 0x000e640008000800 */
[----:B------:R-:W1:Y:S01]  /*1dac0*/  LDL.LU R24, [R1+0x26c] ;  /* 0x00026c0001187983 */ /* 0x000e620000300800 */
[----:B---3--:R-:W-:-:S02]  /*1dad0*/  LEA.HI.X.SX32 R5, R3, R2, 0x1, P6 ;  /* 0x0000000203057211 */ /* 0x008fc400030f0eff */
[----:B------:R-:W-:Y:S02]  /*1dae0*/  PRMT R3, R26, 0x7773, RZ ;  /* 0x000077731a037816 */ /* 0x000fe400000000ff */
[C---:B------:R-:W-:Y:S01]  /*1daf0*/  IADD3 R6, P6, PT, R8.reuse, R0, RZ ;  /* 0x0000000008067210 */ /* 0x040fe20007fde0ff */
[----:B------:R-:W3:Y:S02]  /*1db00*/  LDC R26, c[0x0][0x3b8] ;  /* 0x0000ee00ff1a7b82 */ /* 0x000ee40000000800 */
[----:B------:R2:W-:Y:S01]  /*1db10*/  @P5 STG.E.U8 desc[UR8][R4.64], R3 ;  /* 0x0000000304005986 */ /* 0x0005e2000c101108 */
[----:B----4-:R-:W-:Y:S01]  /*1db20*/  ISETP.LT.AND P5, PT, R27, UR7, !P0 ;  /* 0x000000071b007c0c */ /* 0x010fe2000c7a1270 */
[----:B------:R-:W4:Y:S02]  /*1db30*/  LDCU UR7, c[0x0][0x39c] ;  /* 0x00007380ff0777ac */ /* 0x000f240008000800 */
[----:B------:R-:W3:Y:S01]  /*1db40*/  LDL.LU R27, [R1+0x270] ;  /* 0x00027000011b7983 */ /* 0x000ee20000300800 */
[----:B------:R-:W-:-:S02]  /*1db50*/  LEA.HI.X.SX32 R7, R8, R2, 0x1, P6 ;  /* 0x0000000208077211 */ /* 0x000fc400030f0eff */
[----:B--2---:R-:W-:Y:S02]  /*1db60*/  PRMT R3, R29, 0x7773, RZ ;  /* 0x000077731d037816 */ /* 0x004fe400000000ff */
[----:B------:R-:W4:Y:S04]  /*1db70*/  LDL.LU R29, [R1+0x274] ;  /* 0x00027400011d7983 */ /* 0x000f280000300800 */
[----:B------:R2:W-:Y:S01]  /*1db80*/  @P4 STG.E.U8 desc[UR8][R6.64], R3 ;  /* 0x0000000306004986 */ /* 0x0005e2000c101108 */
[----:B------:R-:W-:Y:S01]  /*1db90*/  ISETP.LT.AND P4, PT, R28, UR6, !P0 ;  /* 0x000000061c007c0c */ /* 0x000fe2000c781270 */
[----:B------:R-:W-:Y:S01]  /*1dba0*/  IMAD R8, R9, 0x2, R8 ;  /* 0x0000000209087824 */ /* 0x000fe200078e0208 */
[----:B------:R-:W3:Y:S01]  /*1dbb0*/  LDCU UR6, c[0x0][0x39c] ;  /* 0x00007380ff0677ac */ /* 0x000ee20008000800 */
[----:B0-----:R-:W-:Y:S01]  /*1dbc0*/  STL.64 [R1+0x10], R20 ;  /* 0x0000101401007387 */ /* 0x001fe20000100a00 */
[----:B------:R-:W-:Y:S01]  /*1dbd0*/  IMAD.MOV.U32 R19, RZ, RZ, R20 ;  /* 0x000000ffff137224 */ /* 0x000fe200078e0014 */
[----:B------:R-:W0:Y:S02]  /*1dbe0*/  LDC R9, c[0x0][0x3b8] ;  /* 0x0000ee00ff097b82 */ /* 0x000e240000000800 */
[----:B------:R-:W-:Y:S04]  /*1dbf0*/  STL.64 [R1+0x18], R22 ;  /* 0x0000181601007387 */ /* 0x000fe80000100a00 */
[----:B------:R-:W4:Y:S01]  /*1dc00*/  LDL.LU R28, [R1+0x278] ;  /* 0x00027800011c7983 */ /* 0x000f220000300800 */
[----:B------:R-:W-:-:S02]  /*1dc10*/  IMAD.MOV.U32 R18, RZ, RZ, R21 ;  /* 0x000000ffff127224 */ /* 0x000fc400078e0015 */
[----:B------:R-:W-:Y:S02]  /*1dc20*/  IMAD.MOV.U32 R14, RZ, RZ, R22 ;  /* 0x000000ffff0e7224 */ /* 0x000fe400078e0016 */
[----:B------:R-:W-:Y:S02]  /*1dc30*/  IMAD.MOV.U32 R12, RZ, RZ, R23 ;  /* 0x000000ffff0c7224 */ /* 0x000fe400078e0017 */
[----:B------:R-:W0:Y:S01]  /*1dc40*/  LDS.128 R20, [R25+UR4+0x4000] ;  /* 0x0040000419147984 */ /* 0x000e220008000c00 */
[C---:B------:R-:W-:Y:S01]  /*1dc50*/  IADD3 R4, P6, PT, R8.reuse, R0, RZ ;  /* 0x0000000008047210 */ /* 0x040fe20007fde0ff */
[----:B--2---:R-:W-:Y:S01]  /*1dc60*/  IMAD R3, R11, 0x2, R8 ;  /* 0x000000020b037824 */ /* 0x004fe200078e0208 */
[----:B------:R-:W-:Y:S01]  /*1dc70*/  PRMT R7, R17, 0x7770, RZ ;  /* 0x0000777011077816 */ /* 0x000fe200000000ff */
[----:B------:R-:W2:Y:S01]  /*1dc80*/  LDC R11, c[0x0][0x3b8] ;  /* 0x0000ee00ff0b7b82 */ /* 0x000ea20000000800 */
[----:B------:R-:W-:Y:S02]  /*1dc90*/  LEA.HI.X.SX32 R5, R8, R2, 0x1, P6 ;  /* 0x0000000208057211 */ /* 0x000fe400030f0eff */
[----:B------:R-:W-:-:S03]  /*1dca0*/  IADD3 R6, P6, PT, R3, R0, RZ ;  /* 0x0000000003067210 */ /* 0x000fc60007fde0ff */
[----:B------:R0:W-:Y:S02]  /*1dcb0*/  @P3 STG.E.U8 desc[UR8][R4.64], R7 ;  /* 0x0000000704003986 */ /* 0x0001e4000c101108 */
[----:B------:R-:W1:Y:S01]  /*1dcc0*/  LDC R8, c[0x0][0x3b8] ;  /* 0x0000ee00ff087b82 */ /* 0x000e620000000800 */
[----:B0-----:R-:W-:Y:S01]  /*1dcd0*/  IMAD R5, R10, 0x2, R3 ;  /* 0x000000020a057824 */ /* 0x001fe200078e0203 */
[----:B------:R-:W-:-:S06]  /*1dce0*/  LEA.HI.X.SX32 R7, R3, R2, 0x1, P6 ;  /* 0x0000000203077211 */ /* 0x000fcc00030f0eff */
[----:B------:R-:W0:Y:S01]  /*1dcf0*/  LDC R10, c[0x0][0x3b8] ;  /* 0x0000ee00ff0a7b82 */ /* 0x000e220000000800 */
[----:B------:R-:W-:-:S05]  /*1dd00*/  PRMT R3, R16, 0x7770, RZ ;  /* 0x0000777010037816 */ /* 0x000fca00000000ff */
[----:B------:R2:W-:Y:S01]  /*1dd10*/  @P2 STG.E.U8 desc[UR8][R6.64], R3 ;  /* 0x0000000306002986 */ /* 0x0005e2000c101108 */
[----:B------:R-:W-:Y:S01]  /*1dd20*/  IADD3 R4, P6, PT, R5, R0, RZ ;  /* 0x0000000005047210 */ /* 0x000fe20007fde0ff */
[----:B--2---:R-:W-:-:S03]  /*1dd30*/  IMAD R3, R9, 0x2, R5 ;  /* 0x0000000209037824 */ /* 0x004fc600078e0205 */
[----:B------:R-:W-:Y:S01]  /*1dd40*/  LEA.HI.X.SX32 R5, R5, R2, 0x1, P6 ;  /* 0x0000000205057211 */ /* 0x000fe200030f0eff */
[----:B------:R-:W2:Y:S01]  /*1dd50*/  LDC R9, c[0x0][0x3b8] ;  /* 0x0000ee00ff097b82 */ /* 0x000ea20000000800 */
[----:B------:R-:W-:Y:S02]  /*1dd60*/  PRMT R7, R15, 0x7770, RZ ;  /* 0x000077700f077816 */ /* 0x000fe400000000ff */
[----:B------:R-:W-:-:S03]  /*1dd70*/  IADD3 R6, P6, PT, R3, R0, RZ ;  /* 0x0000000003067210 */ /* 0x000fc60007fde0ff */
[----:B------:R0:W-:Y:S02]  /*1dd80*/  @P5 STG.E.U8 desc[UR8][R4.64], R7 ;  /* 0x0000000704005986 */ /* 0x0001e4000c101108 */
[----:B0-----:R-:W-:Y:S02]  /*1dd90*/  LEA.HI.X.SX32 R7, R3, R2, 0x1, P6 ;  /* 0x0000000203077211 */ /* 0x001fe400030f0eff */
[----:B------:R-:W-:-:S05]  /*1dda0*/  PRMT R4, R13, 0x7770, RZ ;  /* 0x000077700d047816 */ /* 0x000fca00000000ff */
[----:B------:R0:W-:Y:S01]  /*1ddb0*/  @P4 STG.E.U8 desc[UR8][R6.64], R4 ;  /* 0x0000000406004986 */ /* 0x0001e2000c101108 */
[----:B-1----:R-:W-:Y:S01]  /*1ddc0*/  ISETP.LT.AND P3, PT, R24, UR5, !P0 ;  /* 0x0000000518007c0c */ /* 0x002fe2000c761270 */
[----:B------:R-:W1:Y:S01]  /*1ddd0*/  LDCU UR5, c[0x0][0x39c] ;  /* 0x00007380ff0577ac */ /* 0x000e620008000800 */
[----:B---3--:R-:W-:Y:S02]  /*1dde0*/  ISETP.LT.AND P2, PT, R27, UR6, !P0 ;  /* 0x000000061b007c0c */ /* 0x008fe4000c741270 */
[----:B----4-:R-:W-:Y:S01]  /*1ddf0*/  ISETP.LT.AND P5, PT, R29, UR7, !P0 ;  /* 0x000000071d007c0c */ /* 0x010fe2000c7a1270 */
[----:B------:R-:W3:Y:S01]  /*1de00*/  LDL.LU R27, [R1+0x27c] ;  /* 0x00027c00011b7983 */ /* 0x000ee20000300800 */
[----:B------:R-:W-:Y:S01]  /*1de10*/  IMAD R3, R8, 0x2, R3 ;  /* 0x0000000208037824 */ /* 0x000fe200078e0203 */
[----:B------:R-:W3:Y:S01]  /*1de20*/  LDCU UR6, c[0x0][0x39c] ;  /* 0x00007380ff0677ac */ /* 0x000ee20008000800 */
[----:B------:R-:W4:Y:S01]  /*1de30*/  LDC R8, c[0x0][0x3b8] ;  /* 0x0000ee00ff087b82 */ /* 0x000f220000000800 */
[----:B------:R-:W2:Y:S01]  /*1de40*/  LDL.LU R24, [R1+0x280] ;  /* 0x0002800001187983 */ /* 0x000ea20000300800 */
[----:B------:R-:W2:Y:S03]  /*1de50*/  LDCU UR7, c[0x0][0x39c] ;  /* 0x00007380ff0777ac */ /* 0x000ea60008000800 */
[----:B------:R-:W2:Y:S04]  /*1de60*/  LDL.LU R29, [R1+0x284] ;  /* 0x00028400011d7983 */ /* 0x000ea80000300800 */
[----:B------:R-:W-:Y:S01]  /*1de70*/  STL.64 [R1+0x20], R20 ;  /* 0x0000201401007387 */ /* 0x000fe20000100a00 */
[----:B-1----:R-:W-:-:S03]  /*1de80*/  ISETP.LT.AND P4, PT, R28, UR5, !P0 ;  /* 0x000000051c007c0c */ /* 0x002fc6000c781270 */
[----:B------:R1:W-:Y:S01]  /*1de90*/  STL.64 [R1+0x28], R22 ;  /* 0x0000281601007387 */ /* 0x0003e20000100a00 */
[----:B0-----:R-:W-:Y:S01]  /*1dea0*/  IADD3 R4, P6, PT, R3, R0, RZ ;  /* 0x0000000003047210 */ /* 0x001fe20007fde0ff */
[----:B------:R-:W-:Y:S01]  /*1deb0*/  IMAD R7, R11, 0x2, R3 ;  /* 0x000000020b077824 */ /* 0x000fe200078e0203 */
[----:B------:R-:W2:Y:S01]  /*1dec0*/  LDCU UR5, c[0x0][0x39c] ;  /* 0x00007380ff0577ac */ /* 0x000ea20008000800 */
[----:B------:R-:W2:Y:S01]  /*1ded0*/  LDL.LU R28, [R1+0x288] ;  /* 0x00028800011c7983 */ /* 0x000ea20000300800 */
[----:B------:R-:W-:Y:S01]  /*1dee0*/  LEA.HI.X.SX32 R5, R3, R2, 0x1, P6 ;  /* 0x0000000203057211 */ /* 0x000fe200030f0eff */
[----:B------:R-:W0:Y:S01]  /*1def0*/  LDC R11, c[0x0][0x3b8] ;  /* 0x0000ee00ff0b7b82 */ /* 0x000e220000000800 */
[----:B------:R-:W-:Y:S02]  /*1df00*/  PRMT R3, R19, 0x7770, RZ ;  /* 0x0000777013037816 */ /* 0x000fe400000000ff */
[----:B------:R-:W-:-:S03]  /*1df10*/  IADD3 R6, P6, PT, R7, R0, RZ ;  /* 0x0000000007067210 */ /* 0x000fc60007fde0ff */
[----:B------:R1:W-:Y:S01]  /*1df20*/  @P3 STG.E.U8 desc[UR8][R4.64], R3 ;  /* 0x0000000304003986 */ /* 0x0003e2000c101108 */
[----:B------:R-:W-:Y:S01]  /*1df30*/  IMAD.MOV.U32 R13, RZ, RZ, R20 ;  /* 0x000000ffff0d7224 */ /* 0x000fe200078e0014 */
[----:B------:R-:W0:Y:S01]  /*1df40*/  LDC R19, c[0x0][0x3b8] ;  /* 0x0000ee00ff137b82 */ /* 0x000e220000000800 */
[----:B------:R-:W-:Y:S02]  /*1df50*/  IMAD.MOV.U32 R15, RZ, RZ, R21 ;  /* 0x000000ffff0f7224 */ /* 0x000fe400078e0015 */
[----:B------:R-:W-:Y:S02]  /*1df60*/  IMAD.MOV.U32 R17, RZ, RZ, R22 ;  /* 0x000000ffff117224 */ /* 0x000fe400078e0016 */
[----:B------:R-:W-:-:S03]  /*1df70*/  IMAD.MOV.U32 R16, RZ, RZ, R23 ;  /* 0x000000ffff107224 */ /* 0x000fc600078e0017 */
[----:B-1----:R-:W1:Y:S01]  /*1df80*/  LDC R22, c[0x0][0x3b8] ;  /* 0x0000ee00ff167b82 */ /* 0x002e620000000800 */
[----:B------:R-:W-:Y:S01]  /*1df90*/  IMAD R3, R10, 0x2, R7 ;  /* 0x000000020a037824 */ /* 0x000fe200078e0207 */
[----:B------:R-:W-:Y:S02]  /*1dfa0*/  LEA.HI.X.SX32 R7, R7, R2, 0x1, P6 ;  /* 0x0000000207077211 */ /* 0x000fe400030f0eff */
[----:B------:R-:W-:Y:S02]  /*1dfb0*/  PRMT R5, R18, 0x7770, RZ ;  /* 0x0000777012057816 */ /* 0x000fe400000000ff */
[C---:B------:R-:W-:Y:S01]  /*1dfc0*/  IADD3 R4, P6, PT, R3.reuse, R0, RZ ;  /* 0x0000000003047210 */ /* 0x040fe20007fde0ff */
[----:B----4-:R-:W-:Y:S01]  /*1dfd0*/  IMAD R8, R8, 0x2, R3 ;  /* 0x0000000208087824 */ /* 0x010fe200078e0203 */
[----:B------:R-:W4:Y:S01]  /*1dfe0*/  LDC R18, c[0x0][0x3b8] ;  /* 0x0000ee00ff127b82 */ /* 0x000f220000000800 */
[----:B------:R0:W-:Y:S07]  /*1dff0*/  @P2 STG.E.U8 desc[UR8][R6.64], R5 ;  /* 0x0000000506002986 */ /* 0x0001ee000c101108 */
[----:B------:R-:W1:Y:S01]  /*1e000*/  LDC R20, c[0x0][0x3b8] ;  /* 0x0000ee00ff147b82 */ /* 0x000e620000000800 */
[----:B0-----:R-:W-:-:S02]  /*1e010*/  LEA.HI.X.SX32 R5, R3, R2, 0x1, P6 ;  /* 0x0000000203057211 */ /* 0x001fc400030f0eff */
[----:B------:R-:W-:-:S05]  /*1e020*/  PRMT R3, R14, 0x7770, RZ ;  /* 0x000077700e037816 */ /* 0x000fca00000000ff */
[----:B------:R-:W0:Y:S01]  /*1e030*/  LDC R21, c[0x0][0x3b8] ;  /* 0x0000ee00ff157b82 */ /* 0x000e220000000800 */
[C---:B------:R-:W-:Y:S01]  /*1e040*/  IADD3 R6, P6, PT, R8.reuse, R0, RZ ;  /* 0x0000000008067210 */ /* 0x040fe20007fde0ff */
[----:B------:R4:W-:Y:S03]  /*1e050*/  @P5 STG.E.U8 desc[UR8][R4.64], R3 ;  /* 0x0000000304005986 */ /* 0x0009e6000c101108 */
[----:B------:R-:W-:-:S03]  /*1e060*/  LEA.HI.X.SX32 R7, R8, R2, 0x1, P6 ;  /* 0x0000000208077211 */ /* 0x000fc600030f0eff */
[----:B------:R-:W0:Y:S01]  /*1e070*/  LDC R14, c[0x0][0x3b8] ;  /* 0x0000ee00ff0e7b82 */ /* 0x000e220000000800 */
[----:B----4-:R-:W-:-:S07]  /*1e080*/  PRMT R4, R12, 0x7770, RZ ;  /* 0x000077700c047816 */ /* 0x010fce00000000ff */
[----:B------:R-:W4:Y:S01]  /*1e090*/  LDC R23, c[0x0][0x3b8] ;  /* 0x0000ee00ff177b82 */ /* 0x000f220000000800 */
[----:B------:R-:W-:Y:S01]  /*1e0a0*/  @P4 STG.E.U8 desc[UR8][R6.64], R4 ;  /* 0x0000000406004986 */ /* 0x000fe2000c101108 */
[----:B---3--:R-:W-:Y:S01]  /*1e0b0*/  ISETP.LT.AND P3, PT, R27, UR6, !P0 ;  /* 0x000000061b007c0c */ /* 0x008fe2000c761270 */
[----:B------:R-:W3:Y:S02]  /*1e0c0*/  LDCU UR6, c[0x0][0x39c] ;  /* 0x00007380ff0677ac */ /* 0x000ee40008000800 */
[----:B------:R-:W4:Y:S03]  /*1e0d0*/  LDL.LU R27, [R1+0x28c] ;  /* 0x00028c00011b7983 */ /* 0x000f260000300800 */
[----:B------:R-:W1:Y:S01]  /*1e0e0*/  LDC R12, c[0x0][0x3b8] ;  /* 0x0000ee00ff0c7b82 */ /* 0x000e620000000800 */
[----:B--2---:R-:W-:Y:S01]  /*1e0f0*/  ISETP.LT.AND P2, PT, R24, UR5, !P0 ;  /* 0x0000000518007c0c */ /* 0x004fe2000c741270 */
[----:B------:R-:W-:Y:S01]  /*1e100*/  IMAD R3, R9, 0x2, R8 ;  /* 0x0000000209037824 */ /* 0x000fe200078e0208 */
[----:B------:R-:W2:Y:S01]  /*1e110*/  LDL.LU R24, [R1+0x290] ;  /* 0x0002900001187983 */ /* 0x000ea20000300800 */
[----:B------:R-:W4:Y:S01]  /*1e120*/  LDCU UR5, c[0x0][0x39c] ;  /* 0x00007380ff0577ac */ /* 0x000f220008000800 */
[----:B------:R-:W-:-:S02]  /*1e130*/  ISETP.LT.AND P5, PT, R29, UR7, !P0 ;  /* 0x000000071d007c0c */ /* 0x000fc4000c7a1270 */
[----:B------:R-:W2:Y:S04]  /*1e140*/  LDL.LU R29, [R1+0x294] ;  /* 0x00029400011d7983 */ /* 0x000ea80000300800 */
[----:B------:R-:W2:Y:S01]  /*1e150*/  LDS.128 R4, [R25+UR4+0x6000] ;  /* 0x0060000419047984 */ /* 0x000ea20008000c00 */
[----:B---3--:R-:W-:Y:S01]  /*1e160*/  ISETP.LT.AND P4, PT, R28, UR6, !P0 ;  /* 0x000000061c007c0c */ /* 0x008fe2000c781270 */
[----:B------:R-:W-:Y:S02]  /*1e170*/  IMAD R11, R11, 0x2, R3 ;  /* 0x000000020b0b7824 */ /* 0x000fe400078e0203 */
[----:B------:R-:W3:Y:S01]  /*1e180*/  LDL.LU R28, [R1+0x298] ;  /* 0x00029800011c7983 */ /* 0x000ee20000300800 */
[C---:B------:R-:W-:Y:S01]  /*1e190*/  IADD3 R8, P6, PT, R3.reuse, R0, RZ ;  /* 0x0000000003087210 */ /* 0x040fe20007fde0ff */
[----:B------:R-:W2:Y:S03]  /*1e1a0*/  LDCU UR6, c[0x0][0x39c] ;  /* 0x00007380ff0677ac */ /* 0x000ea60008000800 */
[----:B------:R-:W-:Y:S01]  /*1e1b0*/  LEA.HI.X.SX32 R9, R3, R2, 0x1, P6 ;  /* 0x0000000203097211 */ /* 0x000fe200030f0eff */
[----:B------:R-:W0:Y:S01]  /*1e1c0*/  LDCU UR7, c[0x0][0x39c] ;  /* 0x00007380ff0777ac */ /* 0x000e220008000800 */
[----:B------:R-:W-:-:S02]  /*1e1d0*/  PRMT R3, R13, 0x7770, RZ ;  /* 0x000077700d037816 */ /* 0x000fc400000000ff */
[C---:B------:R-:W-:Y:S01]  /*1e1e0*/  IADD3 R10, P6, PT, R11.reuse, R0, RZ ;  /* 0x000000000b0a7210 */ /* 0x040fe20007fde0ff */
[----:B------:R-:W2:Y:S02]  /*1e1f0*/  LDC R13, c[0x0][0x3b8] ;  /* 0x0000ee00ff0d7b82 */ /* 0x000ea40000000800 */
[----:B------:R0:W-:Y:S02]  /*1e200*/  @P3 STG.E.U8 desc[UR8][R8.64], R3 ;  /* 0x0000000308003986 */ /* 0x0001e4000c101108 */
[----:B0-----:R-:W-:Y:S01]  /*1e210*/  IMAD R3, R14, 0x2, R11 ;  /* 0x000000020e037824 */ /* 0x001fe200078e020b */
[----:B------:R-:W-:Y:S02]  /*1e220*/  LEA.HI.X.SX32 R11, R11, R2, 0x1, P6 ;  /* 0x000000020b0b7211 */ /* 0x000fe400030f0eff */
[----:B------:R-:W-:Y:S02]  /*1e230*/  PRMT R9, R15, 0x7770, RZ ;  /* 0x000077700f097816 */ /* 0x000fe400000000ff */
[C---:B------:R-:W-:Y:S01]  /*1e240*/  IADD3 R8, P6, PT, R3.reuse, R0, RZ ;  /* 0x0000000003087210 */ /* 0x040fe20007fde0ff */
[----:B-1----:R-:W-:Y:S01]  /*1e250*/  IMAD R12, R12, 0x2, R3 ;  /* 0x000000020c0c7824 */ /* 0x002fe200078e0203 */
[----:B------:R-:W0:Y:S01]  /*1e260*/  LDC R15, c[0x0][0x3b8] ;  /* 0x0000ee00ff0f7b82 */ /* 0x000e220000000800 */
[----:B------:R1:W-:Y:S02]  /*1e270*/  @P2 STG.E.U8 desc[UR8][R10.64], R9 ;  /* 0x000000090a002986 */ /* 0x0003e4000c101108 */
[----:B-1----:R-:W-:-:S02]  /*1e280*/  LEA.HI.X.SX32 R9, R3, R2, 0x1, P6 ;  /* 0x0000000203097211 */ /* 0x002fc400030f0eff */
[----:B------:R-:W-:Y:S02]  /*1e290*/  PRMT R3, R17, 0x7770, RZ ;  /* 0x0000777011037816 */ /* 0x000fe400000000ff */
[C---:B------:R-:W-:Y:S01]  /*1e2a0*/  IADD3 R10, P6, PT, R12.reuse, R0, RZ ;  /* 0x000000000c0a7210 */ /* 0x040fe20007fde0ff */
[----:B------:R-:W1:Y:S02]  /*1e2b0*/  LDC R17, c[0x0][0x3b8] ;  /* 0x0000ee00ff117b82 */ /* 0x000e640000000800 */
[----:B------:R0:W-:Y:S01]  /*1e2c0*/  @P5 STG.E.U8 desc[UR8][R8.64], R3 ;  /* 0x0000000308005986 */ /* 0x0001e2000c101108 */
[----:B------:R-:W-:Y:S02]  /*1e2d0*/  LEA.HI.X.SX32 R11, R12, R2, 0x1, P6 ;  /* 0x000000020c0b7211 */ /* 0x000fe400030f0eff */
[----:B0-----:R-:W-:Y:S02]  /*1e2e0*/  PRMT R8, R16, 0x7770, RZ ;  /* 0x0000777010087816 */ /* 0x001fe400000000ff */
[----:B----4-:R-:W-:Y:S01]  /*1e2f0*/  ISETP.LT.AND P3, PT, R27, UR5, !P0 ;  /* 0x000000051b007c0c */ /* 0x010fe2000c761270 */
[----:B------:R-:W3:Y:S01]  /*1e300*/  LDCU UR5, c[0x0][0x39c] ;  /* 0x00007380ff0577ac */ /* 0x000ee20008000800 */
[----:B------:R-:W4:Y:S01]  /*1e310*/  LDL.LU R27, [R1+0x29c] ;  /* 0x00029c00011b7983 */ /* 0x000f220000300800 */
[----:B------:R-:W0:Y:S01]  /*1e320*/  LDC R16, c[0x0][0x3b8] ;  /* 0x0000ee00ff107b82 */ /* 0x000e220000000800 */
[----:B--2---:R-:W-:Y:S01]  /*1e330*/  ISETP.LT.AND P2, PT, R24, UR6, !P0 ;  /* 0x0000000618007c0c */ /* 0x004fe2000c741270 */
[----:B------:R-:W-:Y:S01]  /*1e340*/  IMAD R3, R13, 0x2, R12 ;  /* 0x000000020d037824 */ /* 0x000fe200078e020c */
[----:B------:R-:W2:Y:S01]  /*1e350*/  LDL.LU R24, [R1+0x2a0] ;  /* 0x0002a00001187983 */ /* 0x000ea20000300800 */
[----:B------:R-:W4:Y:S01]  /*1e360*/  LDCU UR6, c[0x0][0x39c] ;  /* 0x00007380ff0677ac */ /* 0x000f220008000800 */
[----:B------:R-:W-:-:S02]  /*1e370*/  ISETP.LT.AND P5, PT, R29, UR7, !P0 ;  /* 0x000000071d007c0c */ /* 0x000fc4000c7a1270 */
[----:B------:R-:W-:Y:S01]  /*1e380*/  @P4 STG.E.U8 desc[UR8][R10.64], R8 ;  /* 0x000000080a004986 */ /* 0x000fe2000c101108 */
[----:B------:R-:W-:Y:S01]  /*1e390*/  IADD3 R14, P6, PT, R3, R0, RZ ;  /* 0x00000000030e7210 */ /* 0x000fe20007fde0ff */
[----:B------:R-:W-:Y:S01]  /*1e3a0*/  IMAD R13, R15, 0x2, R3 ;  /* 0x000000020f0d7824 */ /* 0x000fe200078e0203 */
[----:B------:R-:W0:Y:S01]  /*1e3b0*/  LDCU UR7, c[0x0][0x39c] ;  /* 0x00007380ff0777ac */ /* 0x000e220008000800 */
[----:B------:R-:W2:Y:S04]  /*1e3c0*/  LDL.LU R29, [R1+0x2a8] ;  /* 0x0002a800011d7983 */ /* 0x000ea80000300800 */
[----:B------:R-:W1:Y:S01]  /*1e3d0*/  LDS.128 R8, [R25+UR4+0x8000] ;  /* 0x0080000419087984 */ /* 0x000e620008000c00 */
[----:B---3--:R-:W-:Y:S01]  /*1e3e0*/  ISETP.LT.AND P4, PT, R28, UR5, !P0 ;  /* 0x000000051c007c0c */ /* 0x008fe2000c781270 */
[----:B------:R-:W2:Y:S02]  /*1e3f0*/  LDCU UR5, c[0x0][0x39c] ;  /* 0x00007380ff0577ac */ /* 0x000ea40008000800 */
[----:B------:R-:W3:Y:S01]  /*1e400*/  LDL.LU R28, [R1+0x2b0] ;  /* 0x0002b000011c7983 */ /* 0x000ee20000300800 */
[----:B------:R-:W-:-:S02]  /*1e410*/  LEA.HI.X.SX32 R15, R3, R2, 0x1, P6 ;  /* 0x00000002030f7211 */ /* 0x000fc400030f0eff */
[----:B------:R-:W-:Y:S02]  /*1e420*/  PRMT R3, R4, 0x7770, RZ ;  /* 0x0000777004037816 */ /* 0x000fe400000000ff */
[----:B------:R-:W-:-:S03]  /*1e430*/  IADD3 R12, P6, PT, R13, R0, RZ ;  /* 0x000000000d0c7210 */ /* 0x000fc60007fde0ff */
[----:B------:R0:W-:Y:S02]  /*1e440*/  @P3 STG.E.U8 desc[UR8][R14.64], R3 ;  /* 0x000000030e003986 */ /* 0x0001e4000c101108 */
[----:B0-----:R-:W-:Y:S01]  /*1e450*/  IMAD R3, R18, 0x2, R13 ;  /* 0x0000000212037824 */ /* 0x001fe200078e020d */
[----:B------:R-:W-:Y:S02]  /*1e460*/  LEA.HI.X.SX32 R13, R13, R2, 0x1, P6 ;  /* 0x000000020d0d7211 */ /* 0x000fe400030f0eff */
[----:B------:R-:W-:Y:S02]  /*1e470*/  PRMT R15, R5, 0x7770, RZ ;  /* 0x00007770050f7816 */ /* 0x000fe400000000ff */
[C---:B------:R-:W-:Y:S01]  /*1e480*/  IADD3 R14, P6, PT, R3.reuse, R0, RZ ;  /* 0x00000000030e7210 */ /* 0x040fe20007fde0ff */
[----:B------:R-:W-:Y:S02]  /*1e490*/  IMAD R16, R16, 0x2, R3 ;  /* 0x0000000210107824 */ /* 0x000fe400078e0203 */
[----:B------:R0:W-:Y:S02]  /*1e4a0*/  @P2 STG.E.U8 desc[UR8][R12.64], R15 ;  /* 0x0000000f0c002986 */ /* 0x0001e4000c101108 */
[----:B0-----:R-:W-:-:S02]  /*1e4b0*/  LEA.HI.X.SX32 R15, R3, R2, 0x1, P6 ;  /* 0x00000002030f7211 */ /* 0x001fc400030f0eff */
[----:B------:R-:W-:Y:S02]  /*1e4c0*/  PRMT R3, R6, 0x7770, RZ ;  /* 0x0000777006037816 */ /* 0x000fe400000000ff */
[----:B------:R-:W-:-:S03]  /*1e4d0*/  IADD3 R12, P6, PT, R16, R0, RZ ;  /* 0x00000000100c7210 */ /* 0x000fc60007fde0ff */
[----:B------:R0:W-:Y:S01]  /*1e4e0*/  @P5 STG.E.U8 desc[UR8][R14.64], R3 ;  /* 0x000000030e005986 */ /* 0x0001e2000c101108 */
[----:B------:R-:W-:Y:S02]  /*1e4f0*/  LEA.HI.X.SX32 R13, R16, R2, 0x1, P6 ;  /* 0x00000002100d7211 */ /* 0x000fe400030f0eff */
[----:B0-----:R-:W-:-:S05]  /*1e500*/  PRMT R14, R7, 0x7770, RZ ;  /* 0x00007770070e7816 */ /* 0x001fca00000000ff */
[----:B------:R-:W-:Y:S01]  /*1e510*/  @P4 STG.E.U8 desc[UR8][R12.64], R14 ;  /* 0x0000000e0c004986 */ /* 0x000fe2000c101108 */
[----:B----4-:R-:W-:Y:S01]  /*1e520*/  ISETP.LT.AND P3, PT, R27, UR6, !P0 ;  /* 0x000000061b007c0c */ /* 0x010fe2000c761270 */
[----:B------:R-:W3:Y:S02]  /*1e530*/  LDCU UR6, c[0x0][0x39c] ;  /* 0x00007380ff0677ac */ /* 0x000ee40008000800 */
[----:B------:R-:W4:Y:S01]  /*1e540*/  LDL.LU R27, [R1+0x2b4] ;  /* 0x0002b400011b7983 */ /* 0x000f220000300800 */
[----:B--2---:R-:W-:Y:S01]  /*1e550*/  ISETP.LT.AND P2, PT, R24, UR5, !P0 ;  /* 0x0000000518007c0c */ /* 0x004fe2000c741270 */
[----:B-1----:R-:W-:Y:S02]  /*1e560*/  IMAD R3, R17, 0x2, R16 ;  /* 0x0000000211037824 */ /* 0x002fe400078e0210 */
[----:B------:R-:W2:Y:S01]  /*1e570*/  LDL.LU R24, [R1+0x2e8] ;  /* 0x0002e80001187983 */ /* 0x000ea20000300800 */
[----:B------:R-:W4:Y:S03]  /*1e580*/  LDCU UR5, c[0x0][0x39c] ;  /* 0x00007380ff0577ac */ /* 0x000f260008000800 */
[----:B------:R-:W0:Y:S01]  /*1e590*/  LDS.128 R12, [R25+UR4+0xa000] ;  /* 0x00a00004190c7984 */ /* 0x000e220008000c00 */
[----:B------:R-:W-:-:S02]  /*1e5a0*/  ISETP.LT.AND P5, PT, R29, UR7, !P0 ;  /* 0x000000071d007c0c */ /* 0x000fc4000c7a1270 */
[----:B---3--:R-:W-:Y:S01]  /*1e5b0*/  ISETP.LT.AND P4, PT, R28, UR6, !P0 ;  /* 0x000000061c007c0c */ /* 0x008fe2000c781270 */
[----:B------:R-:W3:Y:S01]  /*1e5c0*/  LDL.LU R29, [R1+0x2f0] ;  /* 0x0002f000011d7983 */ /* 0x000ee20000300800 */
[----:B------:R-:W-:Y:S01]  /*1e5d0*/  IADD3 R18, P6, PT, R3, R0, RZ ;  /* 0x0000000003127210 */ /* 0x000fe20007fde0ff */
[----:B------:R-:W-:Y:S01]  /*1e5e0*/  IMAD R17, R19, 0x2, R3 ;  /* 0x0000000213117824 */ /* 0x000fe200078e0203 */
[----:B------:R-:W3:Y:S01]  /*1e5f0*/  LDCU UR7, c[0x0][0x39c] ;  /* 0x00007380ff0777ac */ /* 0x000ee20008000800 */
[----:B------:R-:W2:Y:S01]  /*1e600*/  LDL.LU R28, [R1+0x2f4] ;  /* 0x0002f400011c7983 */ /* 0x000ea20000300800 */
[----:B------:R-:W-:Y:S02]  /*1e610*/  LEA.HI.X.SX32 R19, R3, R2, 0x1, P6 ;  /* 0x0000000203137211 */ /* 0x000fe400030f0eff */
[----:B------:R-:W-:Y:S01]  /*1e620*/  PRMT R3, R8, 0x7770, RZ ;  /* 0x0000777008037816 */ /* 0x000fe200000000ff */
[----:B------:R-:W1:Y:S01]  /*1e630*/  LDCU UR6, c[0x0][0x39c] ;  /* 0x00007380ff0677ac */ /* 0x000e620008000800 */
[----:B------:R-:W-:-:S03]  /*1e640*/  IADD3 R16, P6, PT, R17, R0, RZ ;  /* 0x0000000011107210 */ /* 0x000fc60007fde0ff */
[----:B------:R1:W-:Y:S02]  /*1e650*/  @P3 STG.E.U8 desc[UR8][R18.64], R3 ;  /* 0x0000000312003986 */ /* 0x0003e4000c101108 */
[----:B-1----:R-:W-:Y:S01]  /*1e660*/  IMAD R3, R22, 0x2, R17 ;  /* 0x0000000216037824 */ /* 0x002fe200078e0211 */
[----:B------:R-:W-:Y:S02]  /*1e670*/  LEA.HI.X.SX32 R17, R17, R2, 0x1, P6 ;  /* 0x0000000211117211 */ /* 0x000fe400030f0eff */
[----:B------:R-:W-:Y:S02]  /*1e680*/  PRMT R19, R9, 0x7770, RZ ;  /* 0x0000777009137816 */ /* 0x000fe400000000ff */
[C---:B------:R-:W-:Y:S01]  /*1e690*/  IADD3 R18, P6, PT, R3.reuse, R0, RZ ;  /* 0x0000000003127210 */ /* 0x040fe20007fde0ff */
[----:B------:R-:W-:Y:S02]  /*1e6a0*/  IMAD R20, R20, 0x2, R3 ;  /* 0x0000000214147824 */ /* 0x000fe400078e0203 */
[----:B------:R1:W-:Y:S02]  /*1e6b0*/  @P2 STG.E.U8 desc[UR8][R16.64], R19 ;  /* 0x0000001310002986 */ /* 0x0003e4000c101108 */
[----:B-1----:R-:W-:-:S02]  /*1e6c0*/  LEA.HI.X.SX32 R19, R3, R2, 0x1, P6 ;  /* 0x0000000203137211 */ /* 0x002fc400030f0eff */
[----:B------:R-:W-:Y:S02]  /*1e6d0*/  PRMT R3, R10, 0x7770, RZ ;  /* 0x000077700a037816 */ /* 0x000fe400000000ff */
[----:B------:R-:W-:-:S03]  /*1e6e0*/  IADD3 R16, P6, PT, R20, R0, RZ ;  /* 0x0000000014107210 */ /* 0x000fc60007fde0ff */
[----:B------:R1:W-:Y:S01]  /*1e6f0*/  @P5 STG.E.U8 desc[UR8][R18.64], R3 ;  /* 0x0000000312005986 */ /* 0x0003e2000c101108 */
[----:B------:R-:W-:Y:S01]  /*1e700*/  LEA.HI.X.SX32 R17, R20, R2, 0x1, P6 ;  /* 0x0000000214117211 */ /* 0x000fe200030f0eff */
[----:B-1----:R-:W-:Y:S01]  /*1e710*/  IMAD R3, R21, 0x2, R20 ;  /* 0x0000000215037824 */ /* 0x002fe200078e0214 */
[----:B------:R-:W-:-:S04]  /*1e720*/  PRMT R18, R11, 0x7770, RZ ;  /* 0x000077700b127816 */ /* 0x000fc800000000ff */
[----:B------:R-:W-:Y:S01]  /*1e730*/  IADD3 R22, P6, PT, R3, R0, RZ ;  /* 0x0000000003167210 */ /* 0x000fe20007fde0ff */
[----:B------:R-:W-:-:S03]  /*1e740*/  IMAD R21, R23, 0x2, R3 ;  /* 0x0000000217157824 */ /* 0x000fc600078e0203 */
[----:B------:R-:W-:Y:S02]  /*1e750*/  LEA.HI.X.SX32 R23, R3, R2, 0x1, P6 ;  /* 0x0000000203177211 */ /* 0x000fe400030f0eff */
[----:B0-----:R-:W-:Y:S01]  /*1e760*/  PRMT R3, R12, 0x7770, RZ ;  /* 0x000077700c037816 */ /* 0x001fe200000000ff */
[----:B------:R-:W-:Y:S04]  /*1e770*/  @P4 STG.E.U8 desc[UR8][R16.64], R18 ;  /* 0x0000001210004986 */ /* 0x000fe8000c101108 */
[----:B------:R0:W1:Y:S01]  /*1e780*/  LDS.128 R16, [R25+UR4+0xc000] ;  /* 0x00c0000419107984 */ /* 0x0000620008000c00 */
[----:B----4-:R-:W-:Y:S01]  /*1e790*/  ISETP.LT.AND P3, PT, R27, UR5, !P0 ;  /* 0x000000051b007c0c */ /* 0x010fe2000c761270 */
[----:B------:R-:W2:Y:S02]  /*1e7a0*/  LDCU UR5, c[0x0][0x39c] ;  /* 0x00007380ff0577ac */ /* 0x000ea40008000800 */
[----:B------:R-:W4:Y:S01]  /*1e7b0*/  LDL.LU R27, [R1+0x300] ;  /* 0x00030000011b7983 */ /* 0x000f220000300800 */
[----:B0-----:R-:W0:Y:S09]  /*1e7c0*/  LDC R25, c[0x0][0x3b8] ;  /* 0x0000ee00ff197b82 */ /* 0x001e320000000800 */
[----:B------:R1:W-:Y:S01]  /*1e7d0*/  @P3 STG.E.U8 desc[UR8][R22.64], R3 ;  /* 0x0000000316003986 */ /* 0x0003e2000c101108 */
[----:B---3--:R-:W-:Y:S01]  /*1e7e0*/  ISETP.LT.AND P5, PT, R29, UR7, !P0 ;  /* 0x000000071d007c0c */ /* 0x008fe2000c7a1270 */
[----:B------:R-:W3:Y:S02]  /*1e7f0*/  LDCU UR7, c[0x0][0x39c] ;  /* 0x00007380ff0777ac */ /* 0x000ee40008000800 */
[----:B------:R-:W3:Y:S01]  /*1e800*/  LDL.LU R29, [R1+0x304] ;  /* 0x00030400011d7983 */ /* 0x000ee20000300800 */
[----:B--2---:R-:W-:Y:S01]  /*1e810*/  ISETP.LT.AND P4, PT, R28, UR5, !P0 ;  /* 0x000000051c007c0c */ /* 0x004fe2000c781270 */
[----:B------:R-:W2:Y:S02]  /*1e820*/  LDCU UR5, c[0x0][0x39c] ;  /* 0x00007380ff0577ac */ /* 0x000ea40008000800 */
[----:B------:R-:W2:Y:S01]  /*1e830*/  LDL.LU R28, [R1+0x310] ;  /* 0x00031000011c7983 */ /* 0x000ea20000300800 */
[----:B-1----:R-:W-:-:S03]  /*1e840*/  IMAD R3, R26, 0x2, R21 ;  /* 0x000000021a037824 */ /* 0x002fc600078e0215 */
[----:B------:R-:W3:Y:S01]  /*1e850*/  LDL.LU R26, [R1+0x30c] ;  /* 0x00030c00011a7983 */ /* 0x000ee20000300800 */
[----:B------:R-:W-:Y:S01]  /*1e860*/  ISETP.LT.AND P2, PT, R24, UR6, !P0 ;  /* 0x0000000618007c0c */ /* 0x000fe2000c741270 */
[----:B------:R-:W4:Y:S01]  /*1e870*/  LDCU UR6, c[0x0][0x39c] ;  /* 0x00007380ff0677ac */ /* 0x000f220008000800 */
[----:B------:R-:W1:Y:S01]  /*1e880*/  LDC R24, c[0x0][0x3b8] ;  /* 0x0000ee00ff187b82 */ /* 0x000e620000000800 */
[----:B------:R-:W-:Y:S02]  /*1e890*/  IADD3 R20, P6, PT, R21, R0, RZ ;  /* 0x0000000015147210 */ /* 0x000fe40007fde0ff */
[----:B------:R-:W-:Y:S02]  /*1e8a0*/  PRMT R23, R13, 0x7770, RZ ;  /* 0x000077700d177816 */ /* 0x000fe400000000ff */
[----:B------:R-:W-:Y:S02]  /*1e8b0*/  LEA.HI.X.SX32 R21, R21, R2, 0x1, P6 ;  /* 0x0000000215157211 */ /* 0x000fe400030f0eff */
[----:B------:R-:W-:-:S04]  /*1e8c0*/  IADD3 R22, P6, PT, R3, R0, RZ ;  /* 0x0000000003167210 */ /* 0x000fc80007fde0ff */
[----:B------:R0:W-:Y:S02]  /*1e8d0*/  @P2 STG.E.U8 desc[UR8][R20.64], R23 ;  /* 0x0000001714002986 */ /* 0x0001e4000c101108 */
[----:B0-----:R-:W-:Y:S01]  /*1e8e0*/  LEA.HI.X.SX32 R23, R3, R2, 0x1, P6 ;  /* 0x0000000203177211 */ /* 0x001fe200030f0eff */
[----:B-1----:R-:W-:Y:S01]  /*1e8f0*/  IMAD R24, R24, 0x2, R3 ;  /* 0x0000000218187824 */ /* 0x002fe200078e0203 */
[----:B------:R-:W-:-:S04]  /*1e900*/  PRMT R3, R14, 0x7770, RZ ;  /* 0x000077700e037816 */ /* 0x000fc800000000ff */
[C---:B------:R-:W-:Y:S01]  /*1e910*/  IADD3 R20, P6, PT, R24.reuse, R0, RZ ;  /* 0x0000000018147210 */ /* 0x040fe20007fde0ff */
[----:B------:R0:W-:Y:S03]  /*1e920*/  @P5 STG.E.U8 desc[UR8][R22.64], R3 ;  /* 0x0000000316005986 */ /* 0x0001e6000c101108 */
[----:B------:R-:W-:Y:S01]  /*1e930*/  LEA.HI.X.SX32 R21, R24, R2, 0x1, P6 ;  /* 0x0000000218157211 */ /* 0x000fe200030f0eff */
[----:B0-----:R-:W-:Y:S01]  /*1e940*/  IMAD R3, R25, 0x2, R24 ;  /* 0x0000000219037824 */ /* 0x001fe200078e0218 */
[----:B------:R-:W-:-:S05]  /*1e950*/  PRMT R22, R15, 0x7770, RZ ;  /* 0x000077700f167816 */ /* 0x000fca00000000ff */
[----:B------:R-:W-:Y:S01]  /*1e960*/  @P4 STG.E.U8 desc[UR8][R20.64], R22 ;  /* 0x0000001614004986 */ /* 0x000fe2000c101108 */
[----:B----4-:R-:W-:Y:S01]  /*1e970*/  ISETP.LT.AND P3, PT, R27, UR6, !P0 ;  /* 0x000000061b007c0c */ /* 0x010fe2000c761270 */
[----:B------:R-:W0:Y:S01]  /*1e980*/  LDCU UR6, c[0x0][0x39c] ;  /* 0x00007380ff0677ac */ /* 0x000e220008000800 */
[----:B------:R-:W1:Y:S01]  /*1e990*/  LDC R27, c[0x0][0x3b8] ;  /* 0x0000ee00ff1b7b82 */ /* 0x000e620000000800 */
[----:B---3--:R-:W-:Y:S01]  /*1e9a0*/  ISETP.LT.AND P5, PT, R26, UR7, !P0 ;  /* 0x000000071a007c0c */ /* 0x008fe2000c7a1270 */
[----:B-1----:R-:W-:Y:S01]  /*1e9b0*/  IMAD R25, R27, 0x2, R3 ;  /* 0x000000021b197824 */ /* 0x002fe200078e0203 */
[C---:B------:R-:W-:Y:S01]  /*1e9c0*/  IADD3 R26, P6, PT, R3.reuse, R0, RZ ;  /* 0x00000000031a7210 */ /* 0x040fe20007fde0ff */
[----:B------:R-:W1:Y:S03]  /*1e9d0*/  LDCU UR7, c[0x0][0x39c] ;  /* 0x00007380ff0777ac */ /* 0x000e660008000800 */
[----:B------:R-:W-:-:S02]  /*1e9e0*/  LEA.HI.X.SX32 R27, R3, R2, 0x1, P6 ;  /* 0x00000002031b7211 */ /* 0x000fc400030f0eff */
[----:B------:R-:W-:-:S05]  /*1e9f0*/  PRMT R3, R16, 0x7770, RZ ;  /* 0x0000777010037816 */ /* 0x000fca00000000ff */
[----:B------:R3:W-:Y:S02]  /*1ea00*/  @P3 STG.E.U8 desc[UR8][R26.64], R3 ;  /* 0x000000031a003986 */ /* 0x0007e4000c101108 */
[----:B---3--:R-:W3:Y:S01]  /*1ea10*/  LDC R27, c[0x0][0x3b8] ;  /* 0x0000ee00ff1b7b82 */ /* 0x008ee20000000800 */
[----:B--2---:R-:W-:Y:S01]  /*1ea20*/  ISETP.LT.AND P2, PT, R29, UR5, !P0 ;  /* 0x000000051d007c0c */ /* 0x004fe2000c741270 */
[----:B------:R-:W2:Y:S01]  /*1ea30*/  LDL.LU R26, [R1+0x314] ;  /* 0x00031400011a7983 */ /* 0x000ea20000300800 */
[----:B------:R-:W-:Y:S01]  /*1ea40*/  IADD3 R24, P6, PT, R25, R0, RZ ;  /* 0x0000000019187210 */ /* 0x000fe20007fde0ff */
[----:B------:R-:W2:Y:S01]  /*1ea50*/  LDCU UR5, c[0x0][0x39c] ;  /* 0x00007380ff0577ac */ /* 0x000ea20008000800 */
[----:B---3--:R-:W-:Y:S02]  /*1ea60*/  IMAD R3, R27, 0x2, R25 ;  /* 0x000000021b037824 */ /* 0x008fe400078e0219 */
[----:B------:R-:W-:Y:S02]  /*1ea70*/  LEA.HI.X.SX32 R25, R25, R2, 0x1, P6 ;  /* 0x0000000219197211 */ /* 0x000fe400030f0eff */
[----:B------:R-:W-:-:S05]  /*1ea80*/  PRMT R27, R17, 0x7770, RZ ;  /* 0x00007770111b7816 */ /* 0x000fca00000000ff */
[----:B------:R3:W-:Y:S04]  /*1ea90*/  @P2 STG.E.U8 desc[UR8][R24.64], R27 ;  /* 0x0000001b18002986 */ /* 0x0007e8000c101108 */
[----:B---3--:R-:W3:Y:S01]  /*1eaa0*/  LDL.LU R24, [R1+0x318] ;  /* 0x0003180001187983 */ /* 0x008ee20000300800 */
[----:B------:R-:W4:Y:S01]  /*1eab0*/  S2R R29, SR_TID.X ;  /* 0x00000000001d7919 */ /* 0x000f220000002100 */
[----:B0-----:R-:W-:Y:S01]  /*1eac0*/  ISETP.LT.AND P4, PT, R28, UR6, !P0 ;  /* 0x000000061c007c0c */ /* 0x001fe2000c781270 */
[----:B------:R-:W0:Y:S01]  /*1ead0*/  LDCU UR6, c[0x0][0x39c] ;  /* 0x00007380ff0677ac */ /* 0x000e220008000800 */
[----:B------:R-:W0:Y:S01]  /*1eae0*/  LDC R28, c[0x0][0x3b8] ;  /* 0x0000ee00ff1c7b82 */ /* 0x000e220000000800 */
[----:B----4-:R-:W-:-:S05]  /*1eaf0*/  IMAD.SHL.U32 R29, R29, 0x10, RZ ;  /* 0x000000101d1d7824 */ /* 0x010fca00078e00ff */
[----:B------:R-:W-:Y:S02]  /*1eb00*/  LOP3.LUT R23, R29, 0x1ff0, RZ, 0xc0, !PT ;  /* 0x00001ff01d177812 */ /* 0x000fe400078ec0ff */
[----:B------:R-:W4:Y:S04]  /*1eb10*/  LDC R29, c[0x0][0x3b8] ;  /* 0x0000ee00ff1d7b82 */ /* 0x000f280000000800 */
[----:B------:R-:W0:Y:S01]  /*1eb20*/  LDS.128 R20, [R23+UR4+0xe000] ;  /* 0x00e0000417147984 */ /* 0x000e220008000c00 */
[----:B------:R-:W3:Y:S01]  /*1eb30*/  LDCU UR4, c[0x0][0x39c] ;  /* 0x00007380ff0477ac */ /* 0x000ee20008000800 */
[----:B----4-:R-:W-:Y:S02]  /*1eb40*/  IMAD R25, R29, 0x2, R3 ;  /* 0x000000021d197824 */ /* 0x010fe400078e0203 */
[----:B------:R-:W4:Y:S01]  /*1eb50*/  LDL.LU R29, [R1+0x31c] ;  /* 0x00031c00011d7983 */ /* 0x000f220000300800 */
[----:B--2---:R-:W-:Y:S01]  /*1eb60*/  ISETP.LT.AND P3, PT, R26, UR5, !P0 ;  /* 0x000000051a007c0c */ /* 0x004fe2000c761270 */
[----:B------:R-:W2:Y:S01]  /*1eb70*/  LDCU UR5, c[0x0][0x39c] ;  /* 0x00007380ff0577ac */ /* 0x000ea20008000800 */
[----:B------:R-:W-:-:S04]  /*1eb80*/  IADD3 R26, P6, PT, R3, R0, RZ ;  /* 0x00000000031a7210 */ /* 0x000fc80007fde0ff */
[----:B------:R-:W-:Y:S02]  /*1eb90*/  LEA.HI.X.SX32 R27, R3, R2, 0x1, P6 ;  /* 0x00000002031b7211 */ /* 0x000fe400030f0eff */
[----:B------:R-:W-:-:S05]  /*1eba0*/  PRMT R3, R18, 0x7770, RZ ;  /* 0x0000777012037816 */ /* 0x000fca00000000ff */
[----:B------:R0:W-:Y:S02]  /*1ebb0*/  @P5 STG.E.U8 desc[UR8][R26.64], R3 ;  /* 0x000000031a005986 */ /* 0x0001e4000c101108 */
[----:B0-----:R-:W-:Y:S01]  /*1ebc0*/  IMAD R3, R28, 0x2, R25 ;  /* 0x000000021c037824 */ /* 0x001fe200078e0219 */
[----:B------:R-:W-:Y:S01]  /*1ebd0*/  PRMT R27, R19, 0x7770, RZ ;  /* 0x00007770131b7816 */ /* 0x000fe200000000ff */
[----:B------:R-:W0:Y:S01]  /*1ebe0*/  LDC R28, c[0x0][0x3b8] ;  /* 0x0000ee00ff1c7b82 */ /* 0x000e220000000800 */
[----:B---3--:R-:W-:Y:S01]  /*1ebf0*/  ISETP.LT.AND P2, PT, R24, UR4, !P0 ;  /* 0x0000000418007c0c */ /* 0x008fe2000c741270 */
[----:B------:R-:W3:Y:S01]  /*1ec00*/  LDCU UR4, c[0x0][0x39c] ;  /* 0x00007380ff0477ac */ /* 0x000ee20008000800 */
[----:B------:R-:W-:-:S04]  /*1ec10*/  IADD3 R24, P6, PT, R25, R0, RZ ;  /* 0x0000000019187210 */ /* 0x000fc80007fde0ff */
[----:B------:R-:W-:-:S05]  /*1ec20*/  LEA.HI.X.SX32 R25, R25, R2, 0x1, P6 ;  /* 0x0000000219197211 */ /* 0x000fca00030f0eff */
[----:B------:R0:W-:Y:S04]  /*1ec30*/  @P4 STG.E.U8 desc[UR8][R24.64], R27 ;  /* 0x0000001b18004986 */ /* 0x0001e8000c101108 */
[----:B0-----:R-:W2:Y:S01]  /*1ec40*/  LDL.LU R25, [R1+0x320] ;  /* 0x0003200001197983 */ /* 0x001ea20000300800 */
[----:B------:R-:W-:-:S04]  /*1ec50*/  IADD3 R26, P6, PT, R3, R0, RZ ;  /* 0x00000000031a7210 */ /* 0x000fc80007fde0ff */
[----:B------:R-:W-:Y:S02]  /*1ec60*/  LEA.HI.X.SX32 R27, R3, R2, 0x1, P6 ;  /* 0x00000002031b7211 */ /* 0x000fe400030f0eff */
[----:B--2---:R-:W-:Y:S01]  /*1ec70*/  ISETP.LT.AND P4, PT, R25, UR5, !P0 ;  /* 0x0000000519007c0c */ /* 0x004fe2000c781270 */
[----:B------:R-:W-:Y:S01]  /*1ec80*/  IMAD R25, R28, 0x2, R3 ;  /* 0x000000021c197824 */ /* 0x000fe200078e0203 */
[----:B------:R-:W-:Y:S01]  /*1ec90*/  PRMT R3, R20, 0x7770, RZ ;  /* 0x0000777014037816 */ /* 0x000fe200000000ff */
[----:B------:R-:W0:Y:S01]  /*1eca0*/  LDC R28, c[0x0][0x3b8] ;  /* 0x0000ee00ff1c7b82 */ /* 0x000e220000000800 */
[----:B----4-:R-:W-:Y:S01]  /*1ecb0*/  ISETP.LT.AND P5, PT, R29, UR6, !P0 ;  /* 0x000000061d007c0c */ /* 0x010fe2000c7a1270 */
[----:B------:R-:W2:Y:S02]  /*1ecc0*/  LDCU UR5, c[0x0][0x39c] ;  /* 0x00007380ff0577ac */ /* 0x000ea40008000800 */
[----:B------:R4:W-:Y:S01]  /*1ecd0*/  @P3 STG.E.U8 desc[UR8][R26.64], R3 ;  /* 0x000000031a003986 */ /* 0x0009e2000c101108 */
[----:B------:R-:W-:Y:S01]  /*1ece0*/  IADD3 R24, P6, PT, R25, R0, RZ ;  /* 0x0000000019187210 */ /* 0x000fe20007fde0ff */
[----:B------:R-:W0:Y:S02]  /*1ecf0*/  LDCU UR6, c[0x0][0x39c] ;  /* 0x00007380ff0677ac */ /* 0x000e240008000800 */
[----:B------:R-:W0:Y:S01]  /*1ed00*/  LDC R29, c[0x0][0x3b8] ;  /* 0x0000ee00ff1d7b82 */ /* 0x000e220000000800 */
[----:B----4-:R-:W3:Y:S07]  /*1ed10*/  LDL.LU R26, [R1+0x324] ;  /* 0x00032400011a7983 */ /* 0x010eee0000300800 */
[----:B------:R-:W4:Y:S02]  /*1ed20*/  LDC R27, c[0x0][0x3b8] ;  /* 0x0000ee00ff1b7b82 */ /* 0x000f240000000800 */
[----:B----4-:R-:W-:Y:S01]  /*1ed30*/  IMAD R3, R27, 0x2, R25 ;  /* 0x000000021b037824 */ /* 0x010fe200078e0219 */
[----:B------:R-:W-:-:S02]  /*1ed40*/  LEA.HI.X.SX32 R25, R25, R2, 0x1, P6 ;  /* 0x0000000219197211 */ /* 0x000fc400030f0eff */
[----:B------:R-:W-:-:S05]  /*1ed50*/  PRMT R27, R21, 0x7770, RZ ;  /* 0x00007770151b7816 */ /* 0x000fca00000000ff */
[----:B------:R4:W-:Y:S04]  /*1ed60*/  @P2 STG.E.U8 desc[UR8][R24.64], R27 ;  /* 0x0000001b18002986 */ /* 0x0009e8000c101108 */
[----:B----4-:R-:W2:Y:S01]  /*1ed70*/  LDL.LU R24, [R1+0x330] ;  /* 0x0003300001187983 */ /* 0x010ea20000300800 */
[----:B0-----:R-:W-:-:S03]  /*1ed80*/  IMAD R25, R29, 0x2, R3 ;  /* 0x000000021d197824 */ /* 0x001fc600078e0203 */
[----:B------:R-:W4:Y:S01]  /*1ed90*/  LDL.LU R29, [R1+0x334] ;  /* 0x00033400011d7983 */ /* 0x000f220000300800 */
[----:B---3--:R-:W-:Y:S01]  /*1eda0*/  ISETP.LT.AND P3, PT, R26, UR4, !P0 ;  /* 0x000000041a007c0c */ /* 0x008fe2000c761270 */
[----:B------:R-:W0:Y:S01]  /*1edb0*/  LDCU UR4, c[0x0][0x39c] ;  /* 0x00007380ff0477ac */ /* 0x000e220008000800 */
[----:B------:R-:W-:-:S04]  /*1edc0*/  IADD3 R26, P6, PT, R3, R0, RZ ;  /* 0x00000000031a7210 */ /* 0x000fc80007fde0ff */
[----:B------:R-:W-:Y:S02]  /*1edd0*/  LEA.HI.X.SX32 R27, R3, R2, 0x1, P6 ;  /* 0x00000002031b7211 */ /* 0x000fe400030f0eff */
[----:B------:R-:W-:-:S05]  /*1ede0*/  PRMT R3, R22, 0x7770, RZ ;  /* 0x0000777016037816 */ /* 0x000fca00000000ff */
[----:B------:R3:W-:Y:S02]  /*1edf0*/  @P5 STG.E.U8 desc[UR8][R26.64], R3 ;  /* 0x000000031a005986 */ /* 0x0007e4000c101108 */
[----:B---3--:R-:W-:Y:S02]  /*1ee00*/  IMAD R3, R28, 0x2, R25 ;  /* 0x000000021c037824 */ /* 0x008fe400078e0219 */
[----:B------:R-:W3:Y:S01]  /*1ee10*/  LDL R28, [R1] ;  /* 0x00000000011c7983 */ /* 0x000ee20000100800 */
[----:B------:R-:W-:Y:S02]  /*1ee20*/  PRMT R27, R23, 0x7770, RZ ;  /* 0x00007770171b7816 */ /* 0x000fe400000000ff */
[----:B--2---:R-:W-:Y:S01]  /*1ee30*/  ISETP.LT.AND P2, PT, R24, UR5, !P0 ;  /* 0x0000000518007c0c */ /* 0x004fe2000c741270 */
[----:B------:R-:W2:Y:S01]  /*1ee40*/  LDCU UR5, c[0x0][0x39c] ;  /* 0x00007380ff0577ac */ /* 0x000ea20008000800 */
[----:B------:R-:W-:-:S04]  /*1ee50*/  IADD3 R24, P6, PT, R25, R0, RZ ;  /* 0x0000000019187210 */ /* 0x000fc80007fde0ff */
[----:B------:R-:W-:-:S05]  /*1ee60*/  LEA.HI.X.SX32 R25, R25, R2, 0x1, P6 ;  /* 0x0000000219197211 */ /* 0x000fca00030f0eff */
[----:B------:R0:W-:Y:S02]  /*1ee70*/  @P4 STG.E.U8 desc[UR8][R24.64], R27 ;  /* 0x0000001b18004986 */ /* 0x0001e4000c101108 */
[----:B0-----:R-:W0:Y:S01]  /*1ee80*/  LDC R25, c[0x0][0x3b8] ;  /* 0x0000ee00ff197b82 */ /* 0x001e220000000800 */
[C---:B------:R-:W-:Y:S01]  /*1ee90*/  IADD3 R26, P6, PT, R3.reuse, R0, RZ ;  /* 0x00000000031a7210 */ /* 0x040fe20007fde0ff */
[----:B------:R-:W2:Y:S03]  /*1eea0*/  LDL.LU R24, [R1+0x338] ;  /* 0x0003380001187983 */ /* 0x000ea60000300800 */
[----:B------:R-:W-:Y:S01]  /*1eeb0*/  LEA.HI.X.SX32 R27, R3, R2, 0x1, P6 ;  /* 0x00000002031b7211 */ /* 0x000fe200030f0eff */
[----:B0-----:R-:W-:Y:S01]  /*1eec0*/  IMAD R25, R25, 0x2, R3 ;  /* 0x0000000219197824 */ /* 0x001fe200078e0203 */
[----:B---3--:R-:W-:Y:S02]  /*1eed0*/  PRMT R3, R28, 0x7771, RZ ;  /* 0x000077711c037816 */ /* 0x008fe400000000ff */
[----:B----4-:R-:W-:Y:S01]  /*1eee0*/  ISETP.LT.AND P5, PT, R29, UR6, !P0 ;  /* 0x000000061d007c0c */ /* 0x010fe2000c7a1270 */
[----:B------:R-:W0:Y:S01]  /*1eef0*/  LDC R28, c[0x0][0x3b8] ;  /* 0x0000ee00ff1c7b82 */ /* 0x000e220000000800 */
[----:B------:R-:W3:Y:S01]  /*1ef00*/  LDCU UR6, c[0x0][0x39c] ;  /* 0x00007380ff0677ac */ /* 0x000ee20008000800 */
[----:B------:R4:W-:Y:S06]  /*1ef10*/  @P3 STG.E.U8 desc[UR8][R26.64], R3 ;  /* 0x000000031a003986 */ /* 0x0009ec000c101108 */
[----:B------:R-:W0:Y:S01]  /*1ef20*/  LDC R29, c[0x0][0x3b8] ;  /* 0x0000ee00ff1d7b82 */ /* 0x000e220000000800 */
[----:B----4-:R-:W4:Y:S07]  /*1ef30*/  LDL R27, [R1+0x4] ;  /* 0x00000400011b7983 */ /* 0x010f2e0000100800 */
[----:B------:R-:W0:Y:S01]  /*1ef40*/  LDC R3, c[0x0][0x3b8] ;  /* 0x0000ee00ff037b82 */ /* 0x000e220000000800 */
[----:B------:R-:W3:Y:S01]  /*1ef50*/  LDL.LU R26, [R1+0x33c] ;  /* 0x00033c00011a7983 */ /* 0x000ee20000300800 */
[----:B--2---:R-:W-:Y:S01]  /*1ef60*/  ISETP.LT.AND P4, PT, R24, UR4, !P0 ;  /* 0x0000000418007c0c */ /* 0x004fe2000c781270 */
[----:B0-----:R-:W-:Y:S01]  /*1ef70*/  IMAD R3, R3, 0x2, R25 ;  /* 0x0000000203037824 */ /* 0x001fe200078e0219 */
[C---:B------:R-:W-:Y:S01]  /*1ef80*/  IADD3 R24, P6, PT, R25.reuse, R0, RZ ;  /* 0x0000000019187210 */ /* 0x040fe20007fde0ff */
[----:B------:R-:W0:Y:S03]  /*1ef90*/  LDCU UR4, c[0x0][0x39c] ;  /* 0x00007380ff0477ac */ /* 0x000e260008000800 */
[----:B------:R-:W-:-:S02]  /*1efa0*/  LEA.HI.X.SX32 R25, R25, R2, 0x1, P6 ;  /* 0x0000000219197211 */ /* 0x000fc400030f0eff */
[----:B----4-:R-:W-:Y:S02]  /*1efb0*/  PRMT R27, R27, 0x7771, RZ ;  /* 0x000077711b1b7816 */ /* 0x010fe400000000ff */
[----:B---3--:R-:W-:-:S03]  /*1efc0*/  ISETP.LT.AND P3, PT, R26, UR5, !P0 ;  /* 0x000000051a007c0c */ /* 0x008fc6000c761270 */
[----:B------:R2:W-:Y:S01]  /*1efd0*/  @P2 STG.E.U8 desc[UR8][R24.64], R27 ;  /* 0x0000001b18002986 */ /* 0x0005e2000c101108 */
[----:B------:R-:W-:Y:S01]  /*1efe0*/  IADD3 R26, P6, PT, R3, R0, RZ ;  /* 0x00000000031a7210 */ /* 0x000fe20007fde0ff */
[----:B------:R-:W3:Y:S02]  /*1eff0*/  LDCU UR5, c[0x0][0x39c] ;  /* 0x00007380ff0577ac */ /* 0x000ee40008000800 */
[----:B--2---:R-:W0:Y:S01]  /*1f000*/  LDL.LU R24, [R1+0x344] ;  /* 0x0003440001187983 */ /* 0x004e220000300800 */
[----:B------:R-:W-:Y:S01]  /*1f010*/  IMAD R25, R29, 0x2, R3 ;  /* 0x000000021d197824 */ /* 0x000fe200078e0203 */
[----:B------:R-:W-:Y:S02]  /*1f020*/  LEA.HI.X.SX32 R27, R3, R2, 0x1, P6 ;  /* 0x00000002031b7211 */ /* 0x000fe400030f0eff */
[----:B------:R-:W2:Y:S04]  /*1f030*/  LDL R3, [R1+0x8] ;  /* 0x0000080001037983 */ /* 0x000ea80000100800 */
[----:B------:R-:W4:Y:S01]  /*1f040*/  LDL R29, [R1+0xc] ;  /* 0x00000c00011d7983 */ /* 0x000f220000100800 */
[----:B--2---:R-:W-:-:S05]  /*1f050*/  PRMT R3, R3, 0x7771, RZ ;  /* 0x0000777103037816 */ /* 0x004fca00000000ff */
[----:B------:R2:W-:Y:S04]  /*1f060*/  @P5 STG.E.U8 desc[UR8][R26.64], R3 ;  /* 0x000000031a005986 */ /* 0x0005e8000c101108 */
[----:B--2---:R-:W2:Y:S01]  /*1f070*/  LDL.LU R27, [R1+0x34c] ;  /* 0x00034c00011b7983 */ /* 0x004ea20000300800 */
[----:B------:R-:W-:-:S03]  /*1f080*/  IMAD R3, R28, 0x2, R25 ;  /* 0x000000021c037824 */ /* 0x000fc600078e0219 */
[----:B------:R-:W3:Y:S01]  /*1f090*/  LDL R28, [R1+0x10] ;  /* 0x00001000011c7983 */ /* 0x000ee20000100800 */
[----:B0-----:R-:W-:Y:S01]  /*1f0a0*/  ISETP.LT.AND P2, PT, R24, UR4, !P0 ;  /* 0x0000000418007c0c */ /* 0x001fe2000c741270 */
[----:B------:R-:W0:Y:S01]  /*1f0b0*/  LDCU UR4, c[0x0][0x39c] ;  /* 0x00007380ff0477ac */ /* 0x000e220008000800 */
[----:B------:R-:W-:-:S04]  /*1f0c0*/  IADD3 R24, P6, PT, R25, R0, RZ ;  /* 0x0000000019187210 */ /* 0x000fc80007fde0ff */
[----:B------:R-:W-:Y:S02]  /*1f0d0*/  LEA.HI.X.SX32 R25, R25, R2, 0x1, P6 ;  /* 0x0000000219197211 */ /* 0x000fe400030f0eff */
[----:B------:R-:W-:Y:S02]  /*1f0e0*/  IADD3 R26, P6, PT, R3, R0, RZ ;  /* 0x00000000031a7210 */ /* 0x000fe40007fde0ff */
[----:B--2---:R-:W-:Y:S01]  /*1f0f0*/  ISETP.LT.AND P5, PT, R27, UR6, !P0 ;  /* 0x000000061b007c0c */ /* 0x004fe2000c7a1270 */
[----:B------:R-:W2:Y:S01]  /*1f100*/  LDCU UR6, c[0x0][0x39c] ;  /* 0x00007380ff0677ac */ /* 0x000ea20008000800 */
[----:B----4-:R-:W-:Y:S02]  /*1f110*/  PRMT R27, R29, 0x7771, RZ ;  /* 0x000077711d1b7816 */ /* 0x010fe400000000ff */
[----:B------:R-:W4:Y:S03]  /*1f120*/  LDC R29, c[0x0][0x3b8] ;  /* 0x0000ee00ff1d7b82 */ /* 0x000f260000000800 */
[----:B------:R0:W-:Y:S05]  /*1f130*/  @P4 STG.E.U8 desc[UR8][R24.64], R27 ;  /* 0x0000001b18004986 */ /* 0x0001ea000c101108 */
[----:B0-----:R-:W0:Y:S01]  /*1f140*/  LDC R25, c[0x0][0x3b8] ;  /* 0x0000ee00ff197b82 */ /* 0x001e220000000800 */
[----:B------:R-:W-:Y:S01]  /*1f150*/  LEA.HI.X.SX32 R27, R3, R2, 0x1, P6 ;  /* 0x00000002031b7211 */ /* 0x000fe200030f0eff */
[----:B------:R-:W2:Y:S01]  /*1f160*/  LDL.LU R24, [R1+0x350] ;  /* 0x0003500001187983 */ /* 0x000ea20000300800 */
[----:B0-----:R-:W-:Y:S01]  /*1f170*/  IMAD R25, R25, 0x2, R3 ;  /* 0x0000000219197824 */ /* 0x001fe200078e0203 */
[----:B---3--:R-:W-:-:S04]  /*1f180*/  PRMT R3, R28, 0x7771, RZ ;  /* 0x000077711c037816 */ /* 0x008fc800000000ff */
[----:B------:R-:W0:Y:S01]  /*1f190*/  LDC R28, c[0x0][0x3b8] ;  /* 0x0000ee00ff1c7b82 */ /* 0x000e220000000800 */
[----:B------:R3:W-:Y:S04]  /*1f1a0*/  @P3 STG.E.U8 desc[UR8][R26.64], R3 ;  /* 0x000000031a003986 */ /* 0x0007e8000c101108 */
[----:B---3--:R-:W3:Y:S03]  /*1f1b0*/  LDL R27, [R1+0x14] ;  /* 0x00001400011b7983 */ /* 0x008ee60000100800 */
[----:B------:R-:W0:Y:S01]  /*1f1c0*/  LDC R3, c[0x0][0x3b8] ;  /* 0x0000ee00ff037b82 */ /* 0x000e220000000800 */
[----:B------:R-:W4:Y:S01]  /*1f1d0*/  LDL.LU R26, [R1+0x354] ;  /* 0x00035400011a7983 */ /* 0x000f220000300800 */
[----:B0-----:R-:W-:Y:S01]  /*1f1e0*/  IMAD R3, R3, 0x2, R25 ;  /* 0x0000000203037824 */ /* 0x001fe200078e0219 */
[----:B--2---:R-:W-:Y:S01]  /*1f1f0*/  ISETP.LT.AND P4, PT, R24, UR5, !P0 ;  /* 0x0000000518007c0c */ /* 0x004fe2000c781270 */
[----:B------:R-:W0:Y:S01]  /*1f200*/  LDCU UR5, c[0x0][0x39c] ;  /* 0x00007380ff0577ac */ /* 0x000e220008000800 */
[----:B------:R-:W-:-:S04]  /*1f210*/  IADD3 R24, P6, PT, R25, R0, RZ ;  /* 0x0000000019187210 */ /* 0x000fc80007fde0ff */
[----:B------:R-:W-:Y:S02]  /*1f220*/  LEA.HI.X.SX32 R25, R25, R2, 0x1, P6 ;  /* 0x0000000219197211 */ /* 0x000fe400030f0eff */
[----:B---3--:R-:W-:Y:S02]  /*1f230*/  PRMT R27, R27, 0x7771, RZ ;  /* 0x000077711b1b7816 */ /* 0x008fe400000000ff */
[----:B----4-:R-:W-:-:S03]  /*1f240*/  ISETP.LT.AND P3, PT, R26, UR4, !P0 ;  /* 0x000000041a007c0c */ /* 0x010fc6000c761270 */
        /* <DEDUP_REMOVED lines=51> */
[----:B0-----:R-:W-:Y:S01]  /*1f580*/  ISETP.LT.AND P2, PT, R24, UR4, !P0 ;  /* 0x0000000418007c0c */ /* 0x001fe2000c741270 */
[----:B------:R-:W-:Y:S01]  /*1f590*/  IMAD R3, R28, 0x2, R25 ;  /* 0x000000021c037824 */ /* 0x000fe200078e0219 */
[C---:B------:R-:W-:Y:S01]  /*1f5a0*/  IADD3 R24, P6, PT, R25.reuse, R0, RZ ;  /* 0x0000000019187210 */ /* 0x040fe20007fde0ff */
[----:B------:R-:W0:Y:S01]  /*1f5b0*/  LDC R28, c[0x0][0x3b8] ;  /* 0x0000ee00ff1c7b82 */ /* 0x000e220000000800 */
[----:B------:R-:W0:Y:S02]  /*1f5c0*/  LDCU UR4, c[0x0][0x39c] ;  /* 0x00007380ff0477ac */ /* 0x000e240008000800 */
[----:B------:R-:W-:-:S02]  /*1f5d0*/  LEA.HI.X.SX32 R25, R25, R2, 0x1, P6 ;  /* 0x0000000219197211 */ /* 0x000fc400030f0eff */
[----:B--2---:R-:W-:Y:S01]  /*1f5e0*/  ISETP.LT.AND P5, PT, R27, UR6, !P0 ;  /* 0x000000061b007c0c */ /* 0x004fe2000c7a1270 */
[----:B------:R-:W2:Y:S01]  /*1f5f0*/  LDCU UR6, c[0x0][0x39c] ;  /* 0x00007380ff0677ac */ /* 0x000ea20008000800 */
[----:B----4-:R-:W-:Y:S02]  /*1f600*/  PRMT R27, R29, 0x7771, RZ ;  /* 0x000077711d1b7816 */ /* 0x010fe400000000ff */
[C---:B------:R-:W-:Y:S01]  /*1f610*/  IADD3 R26, P6, PT, R3.reuse, R0, RZ ;  /* 0x00000000031a7210 */ /* 0x040fe20007fde0ff */
[----:B------:R-:W4:Y:S02]  /*1f620*/  LDC R29, c[0x0][0x3b8] ;  /* 0x0000ee00ff1d7b82 */ /* 0x000f240000000800 */
[----:B------:R0:W-:Y:S04]  /*1f630*/  @P4 STG.E.U8 desc[UR8][R24.64], R27 ;  /* 0x0000001b18004986 */ /* 0x0001e8000c101108 */
[----:B0-----:R-:W3:Y:S01]  /*1f640*/  LDL.LU R25, [R1+0x370] ;  /* 0x0003700001197983 */ /* 0x001ee20000300800 */
[----:B------:R-:W-:-:S02]  /*1f650*/  LEA.HI.X.SX32 R27, R3, R2, 0x1, P6 ;  /* 0x00000002031b7211 */ /* 0x000fc400030f0eff */
[----:B---3--:R-:W-:Y:S01]  /*1f660*/  ISETP.LT.AND P4, PT, R25, UR5, !P0 ;  /* 0x0000000519007c0c */ /* 0x008fe2000c781270 */
[----:B------:R-:W-:Y:S01]  /*1f670*/  IMAD R25, R28, 0x2, R3 ;  /* 0x000000021c197824 */ /* 0x000fe200078e0203 */
[----:B------:R-:W-:Y:S01]  /*1f680*/  PRMT R3, R4, 0x7771, RZ ;  /* 0x0000777104037816 */ /* 0x000fe200000000ff */
[----:B------:R-:W0:Y:S01]  /*1f690*/  LDC R28, c[0x0][0x3b8] ;  /* 0x0000ee00ff1c7b82 */ /* 0x000e220000000800 */
[----:B------:R-:W3:Y:S03]  /*1f6a0*/  LDCU UR5, c[0x0][0x39c] ;  /* 0x00007380ff0577ac */ /* 0x000ee60008000800 */
[----:B------:R1:W-:Y:S04]  /*1f6b0*/  @P3 STG.E.U8 desc[UR8][R26.64], R3 ;  /* 0x000000031a003986 */ /* 0x0003e8000c101108 */
[----:B-1----:R-:W1:Y:S01]  /*1f6c0*/  LDC R27, c[0x0][0x3b8] ;  /* 0x0000ee00ff1b7b82 */ /* 0x002e620000000800 */
[----:B------:R-:W-:Y:S01]  /*1f6d0*/  IADD3 R24, P6, PT, R25, R0, RZ ;  /* 0x0000000019187210 */ /* 0x000fe20007fde0ff */
[----:B------:R-:W2:Y:S01]  /*1f6e0*/  LDL.LU R26, [R1+0x374] ;  /* 0x00037400011a7983 */ /* 0x000ea20000300800 */
[----:B-1----:R-:W-:-:S02]  /*1f6f0*/  IMAD R3, R27, 0x2, R25 ;  /* 0x000000021b037824 */ /* 0x002fc400078e0219 */
[----:B------:R-:W-:Y:S02]  /*1f700*/  LEA.HI.X.SX32 R25, R25, R2, 0x1, P6 ;  /* 0x0000000219197211 */ /* 0x000fe400030f0eff */
[----:B------:R-:W-:-:S05]  /*1f710*/  PRMT R27, R5, 0x7771, RZ ;  /* 0x00007771051b7816 */ /* 0x000fca00000000ff */
[----:B------:R1:W-:Y:S04]  /*1f720*/  @P2 STG.E.U8 desc[UR8][R24.64], R27 ;  /* 0x0000001b18002986 */ /* 0x0003e8000c101108 */
[----:B-1----:R-:W3:Y:S01]  /*1f730*/  LDL.LU R24, [R1+0x378] ;  /* 0x0003780001187983 */ /* 0x002ee20000300800 */
[----:B----4-:R-:W-:-:S03]  /*1f740*/  IMAD R25, R29, 0x2, R3 ;  /* 0x000000021d197824 */ /* 0x010fc600078e0203 */
[----:B------:R-:W4:Y:S01]  /*1f750*/  LDL.LU R29, [R1+0x37c] ;  /* 0x00037c00011d7983 */ /* 0x000f220000300800 */
[----:B--2---:R-:W-:Y:S01]  /*1f760*/  ISETP.LT.AND P3, PT, R26, UR4, !P0 ;  /* 0x000000041a007c0c */ /* 0x004fe2000c761270 */
[----:B------:R-:W1:Y:S01]  /*1f770*/  LDCU UR4, c[0x0][0x39c] ;  /* 0x00007380ff0477ac */ /* 0x000e620008000800 */
        /* <DEDUP_REMOVED lines=8> */
[----:B------:R-:W2:Y:S01]  /*1f800*/  LDCU UR5, c[0x0][0x39c] ;  /* 0x00007380ff0577ac */ /* 0x000ea20008000800 */
[----:B------:R-:W-:-:S04]  /*1f810*/  IADD3 R24, P6, PT, R25, R0, RZ ;  /* 0x0000000019187210 */ /* 0x000fc80007fde0ff */
[----:B------:R-:W-:-:S05]  /*1f820*/  LEA.HI.X.SX32 R25, R25, R2, 0x1, P6 ;  /* 0x0000000219197211 */ /* 0x000fca00030f0eff */
[----:B------:R3:W-:Y:S04]  /*1f830*/  @P4 STG.E.U8 desc[UR8][R24.64], R27 ;  /* 0x0000001b18004986 */ /* 0x0007e8000c101108 */
[----:B---3--:R-:W1:Y:S01]  /*1f840*/  LDL.LU R25, [R1+0x380] ;  /* 0x0003800001197983 */ /* 0x008e620000300800 */
[----:B------:R-:W-:-:S04]  /*1f850*/  IADD3 R26, P6, PT, R3, R0, RZ ;  /* 0x00000000031a7210 */ /* 0x000fc80007fde0ff */
[----:B------:R-:W-:Y:S02]  /*1f860*/  LEA.HI.X.SX32 R27, R3, R2, 0x1, P6 ;  /* 0x00000002031b7211 */ /* 0x000fe400030f0eff */
[----:B-1----:R-:W-:Y:S01]  /*1f870*/  ISETP.LT.AND P4, PT, R25, UR4, !P0 ;  /* 0x0000000419007c0c */ /* 0x002fe2000c781270 */
[----:B0-----:R-:W-:Y:S01]  /*1f880*/  IMAD R25, R28, 0x2, R3 ;  /* 0x000000021c197824 */ /* 0x001fe200078e0203 */
[----:B------:R-:W-:Y:S01]  /*1f890*/  PRMT R3, R8, 0x7771, RZ ;  /* 0x0000777108037816 */ /* 0x000fe200000000ff */
[----:B------:R-:W0:Y:S01]  /*1f8a0*/  LDC R28, c[0x0][0x3b8] ;  /* 0x0000ee00ff1c7b82 */ /* 0x000e220000000800 */
[----:B----4-:R-:W-:Y:S01]  /*1f8b0*/  ISETP.LT.AND P5, PT, R29, UR6, !P0 ;  /* 0x000000061d007c0c */ /* 0x010fe2000c7a1270 */
[----:B------:R-:W1:Y:S02]  /*1f8c0*/  LDCU UR4, c[0x0][0x39c] ;  /* 0x00007380ff0477ac */ /* 0x000e640008000800 */
[----:B------:R3:W-:Y:S01]  /*1f8d0*/  @P3 STG.E.U8 desc[UR8][R26.64], R3 ;  /* 0x000000031a003986 */ /* 0x0007e2000c101108 */
[----:B------:R-:W-:Y:S01]  /*1f8e0*/  IADD3 R24, P6, PT, R25, R0, RZ ;  /* 0x0000000019187210 */ /* 0x000fe20007fde0ff */
[----:B------:R-:W4:Y:S02]  /*1f8f0*/  LDCU UR6, c[0x0][0x39c] ;  /* 0x00007380ff0677ac */ /* 0x000f240008000800 */
[----:B------:R-:W0:Y:S08]  /*1f900*/  LDC R29, c[0x0][0x3b8] ;  /* 0x0000ee00ff1d7b82 */ /* 0x000e300000000800 */
[----:B---3--:R-:W3:Y:S01]  /*1f910*/  LDC R27, c[0x0][0x3b8] ;  /* 0x0000ee00ff1b7b82 */ /* 0x008ee20000000800 */
[----:B------:R-:W2:Y:S01]  /*1f920*/  LDL.LU R26, [R1+0x384] ;  /* 0x00038400011a7983 */ /* 0x000ea20000300800 */
[----:B---3--:R-:W-:Y:S01]  /*1f930*/  IMAD R3, R27, 0x2, R25 ;  /* 0x000000021b037824 */ /* 0x008fe200078e0219 */
[----:B------:R-:W-:-:S02]  /*1f940*/  LEA.HI.X.SX32 R25, R25, R2, 0x1, P6 ;  /* 0x0000000219197211 */ /* 0x000fc400030f0eff */
[----:B------:R-:W-:-:S05]  /*1f950*/  PRMT R27, R9, 0x7771, RZ ;  /* 0x00007771091b7816 */ /* 0x000fca00000000ff */
[----:B------:R3:W-:Y:S04]  /*1f960*/  @P2 STG.E.U8 desc[UR8][R24.64], R27 ;  /* 0x0000001b18002986 */ /* 0x0007e8000c101108 */
[----:B---3--:R-:W1:Y:S01]  /*1f970*/  LDL.LU R24, [R1+0x388] ;  /* 0x0003880001187983 */ /* 0x008e620000300800 */
[----:B0-----:R-:W-:-:S03]  /*1f980*/  IMAD R25, R29, 0x2, R3 ;  /* 0x000000021d197824 */ /* 0x001fc600078e0203 */
[----:B------:R-:W4:Y:S01]  /*1f990*/  LDL.LU R29, [R1+0x38c] ;  /* 0x00038c00011d7983 */ /* 0x000f220000300800 */
[----:B--2---:R-:W-:Y:S01]  /*1f9a0*/  ISETP.LT.AND P3, PT, R26, UR5, !P0 ;  /* 0x000000051a007c0c */ /* 0x004fe2000c761270 */
[----:B------:R-:W0:Y:S01]  /*1f9b0*/  LDCU UR5, c[0x0][0x39c] ;  /* 0x00007380ff0577ac */ /* 0x000e220008000800 */
[----:B------:R-:W-:-:S04]  /*1f9c0*/  IADD3 R26, P6, PT, R3, R0, RZ ;  /* 0x00000000031a7210 */ /* 0x000fc80007fde0ff */
[----:B------:R-:W-:Y:S02]  /*1f9d0*/  LEA.HI.X.SX32 R27, R3, R2, 0x1, P6 ;  /* 0x00000002031b7211 */ /* 0x000fe400030f0eff */
[----:B------:R-:W-:-:S05]  /*1f9e0*/  PRMT R3, R10, 0x7771, RZ ;  /* 0x000077710a037816 */ /* 0x000fca00000000ff */
[----:B------:R2:W-:Y:S02]  /*1f9f0*/  @P5 STG.E.U8 desc[UR8][R26.64], R3 ;  /* 0x000000031a005986 */ /* 0x0005e4000c101108 */
[----:B--2---:R-:W-:Y:S01]  /*1fa00*/  IMAD R3, R28, 0x2, R25 ;  /* 0x000000021c037824 */ /* 0x004fe200078e0219 */
[----:B------:R-:W-:Y:S01]  /*1fa10*/  PRMT R27, R11, 0x7771, RZ ;  /* 0x000077710b1b7816 */ /* 0x000fe200000000ff */
[----:B------:R-:W2:Y:S01]  /*1fa20*/  LDC R28, c[0x0][0x3b8] ;  /* 0x0000ee00ff1c7b82 */ /* 0x000ea20000000800 */
[----:B-1----:R-:W-:Y:S01]  /*1fa30*/  ISETP.LT.AND P2, PT, R24, UR4, !P0 ;  /* 0x0000000418007c0c */ /* 0x002fe2000c741270 */
[----:B------:R-:W1:Y:S01]  /*1fa40*/  LDCU UR4, c[0x0][0x39c] ;  /* 0x00007380ff0477ac */ /* 0x000e620008000800 */
[----:B------:R-:W-:-:S04]  /*1fa50*/  IADD3 R24, P6, PT, R25, R0, RZ ;  /* 0x0000000019187210 */ /* 0x000fc80007fde0ff */
[----:B------:R-:W-:-:S05]  /*1fa60*/  LEA.HI.X.SX32 R25, R25, R2, 0x1, P6 ;  /* 0x0000000219197211 */ /* 0x000fca00030f0eff */
[----:B------:R3:W-:Y:S04]  /*1fa70*/  @P4 STG.E.U8 desc[UR8][R24.64], R27 ;  /* 0x0000001b18004986 */ /* 0x0007e8000c101108 */
[----:B---3--:R-:W0:Y:S01]  /*1fa80*/  LDL.LU R25, [R1+0x390] ;  /* 0x0003900001197983 */ /* 0x008e220000300800 */
[----:B------:R-:W-:-:S04]  /*1fa90*/  IADD3 R26, P6, PT, R3, R0, RZ ;  /* 0x00000000031a7210 */ /* 0x000fc80007fde0ff */
[----:B------:R-:W-:Y:S02]  /*1faa0*/  LEA.HI.X.SX32 R27, R3, R2, 0x1, P6 ;  /* 0x00000002031b7211 */ /* 0x000fe400030f0eff */
[----:B0-----:R-:W-:Y:S01]  /*1fab0*/  ISETP.LT.AND P4, PT, R25, UR5, !P0 ;  /* 0x0000000519007c0c */ /* 0x001fe2000c781270 */
[----:B--2---:R-:W-:Y:S01]  /*1fac0*/  IMAD R25, R28, 0x2, R3 ;  /* 0x000000021c197824 */ /* 0x004fe200078e0203 */
[----:B------:R-:W-:Y:S01]  /*1fad0*/  PRMT R3, R12, 0x7771, RZ ;  /* 0x000077710c037816 */ /* 0x000fe200000000ff */
[----:B------:R-:W0:Y:S01]  /*1fae0*/  LDC R28, c[0x0][0x3b8] ;  /* 0x0000ee00ff1c7b82 */ /* 0x000e220000000800 */
[----:B----4-:R-:W-:Y:S01]  /*1faf0*/  ISETP.LT.AND P5, PT, R29, UR6, !P0 ;  /* 0x000000061d007c0c */ /* 0x010fe2000c7a1270 */
[----:B------:R-:W2:Y:S02]  /*1fb00*/  LDCU UR5, c[0x0][0x39c] ;  /* 0x00007380ff0577ac */ /* 0x000ea40008000800 */
[----:B------:R3:W-:Y:S01]  /*1fb10*/  @P3 STG.E.U8 desc[UR8][R26.64], R3 ;  /* 0x000000031a003986 */ /* 0x0007e2000c101108 */
[----:B------:R-:W-:Y:S01]  /*1fb20*/  IADD3 R24, P6, PT, R25, R0, RZ ;  /* 0x0000000019187210 */ /* 0x000fe20007fde0ff */
[----:B------:R-:W4:Y:S02]  /*1fb30*/  LDCU UR6, c[0x0][0x39c] ;  /* 0x00007380ff0677ac */ /* 0x000f240008000800 */
[----:B------:R-:W0:Y:S08]  /*1fb40*/  LDC R29, c[0x0][0x3b8] ;  /* 0x0000ee00ff1d7b82 */ /* 0x000e300000000800 */
[----:B---3--:R-:W3:Y:S01]  /*1fb50*/  LDC R27, c[0x0][0x3b8] ;  /* 0x0000ee00ff1b7b82 */ /* 0x008ee20000000800 */
[----:B------:R-:W1:Y:S01]  /*1fb60*/  LDL.LU R26, [R1+0x394] ;  /* 0x00039400011a7983 */ /* 0x000e620000300800 */
[----:B---3--:R-:W-:Y:S01]  /*1fb70*/  IMAD R3, R27, 0x2, R25 ;  /* 0x000000021b037824 */ /* 0x008fe200078e0219 */
[----:B------:R-:W-:-:S02]  /*1fb80*/  LEA.HI.X.SX32 R25, R25, R2, 0x1, P6 ;  /* 0x0000000219197211 */ /* 0x000fc400030f0eff */
[----:B------:R-:W-:-:S05]  /*1fb90*/  PRMT R27, R13, 0x7771, RZ ;  /* 0x000077710d1b7816 */ /* 0x000fca00000000ff */
[----:B------:R3:W-:Y:S04]  /*1fba0*/  @P2 STG.E.U8 desc[UR8][R24.64], R27 ;  /* 0x0000001b18002986 */ /* 0x0007e8000c101108 */
[----:B---3--:R-:W2:Y:S01]  /*1fbb0*/  LDL.LU R24, [R1+0x398] ;  /* 0x0003980001187983 */ /* 0x008ea20000300800 */
[----:B0-----:R-:W-:-:S03]  /*1fbc0*/  IMAD R25, R29, 0x2, R3 ;  /* 0x000000021d197824 */ /* 0x001fc600078e0203 */
[----:B------:R-:W4:Y:S01]  /*1fbd0*/  LDL.LU R29, [R1+0x39c] ;  /* 0x00039c00011d7983 */ /* 0x000f220000300800 */
[----:B-1----:R-:W-:Y:S01]  /*1fbe0*/  ISETP.LT.AND P3, PT, R26, UR4, !P0 ;  /* 0x000000041a007c0c */ /* 0x002fe2000c761270 */
[----:B------:R-:W0:Y:S01]  /*1fbf0*/  LDCU UR4, c[0x0][0x39c] ;  /* 0x00007380ff0477ac */ /* 0x000e220008000800 */
[----:B------:R-:W-:-:S04]  /*1fc00*/  IADD3 R26, P6, PT, R3, R0, RZ ;  /* 0x00000000031a7210 */ /* 0x000fc80007fde0ff */
[----:B------:R-:W-:Y:S02]  /*1fc10*/  LEA.HI.X.SX32 R27, R3, R2, 0x1, P6 ;  /* 0x00000002031b7211 */ /* 0x000fe400030f0eff */
[----:B------:R-:W-:-:S05]  /*1fc20*/  PRMT R3, R14, 0x7771, RZ ;  /* 0x000077710e037816 */ /* 0x000fca00000000ff */
[----:B------:R1:W-:Y:S02]  /*1fc30*/  @P5 STG.E.U8 desc[UR8][R26.64], R3 ;  /* 0x000000031a005986 */ /* 0x0003e4000c101108 */
[----:B-1----:R-:W-:Y:S01]  /*1fc40*/  IMAD R3, R28, 0x2, R25 ;  /* 0x000000021c037824 */ /* 0x002fe200078e0219 */
[----:B------:R-:W-:Y:S01]  /*1fc50*/  PRMT R27, R15, 0x7771, RZ ;  /* 0x000077710f1b7816 */ /* 0x000fe200000000ff */
[----:B------:R-:W1:Y:S01]  /*1fc60*/  LDC R28, c[0x0][0x3b8] ;  /* 0x0000ee00ff1c7b82 */ /* 0x000e620000000800 */
[----:B--2---:R-:W-:Y:S01]  /*1fc70*/  ISETP.LT.AND P2, PT, R24, UR5, !P0 ;  /* 0x0000000518007c0c */ /* 0x004fe2000c741270 */
[----:B------:R-:W2:Y:S01]  /*1fc80*/  LDCU UR5, c[0x0][0x39c] ;  /* 0x00007380ff0577ac */ /* 0x000ea20008000800 */
[----:B------:R-:W-:-:S04]  /*1fc90*/  IADD3 R24, P6, PT, R25, R0, RZ ;  /* 0x0000000019187210 */ /* 0x000fc80007fde0ff */
[----:B------:R-:W-:-:S05]  /*1fca0*/  LEA.HI.X.SX32 R25, R25, R2, 0x1, P6 ;  /* 0x0000000219197211 */ /* 0x000fca00030f0eff */
[----:B------:R3:W-:Y:S04]  /*1fcb0*/  @P4 STG.E.U8 desc[UR8][R24.64], R27 ;  /* 0x0000001b18004986 */ /* 0x0007e8000c101108 */
[----:B---3--:R-:W0:Y:S01]  /*1fcc0*/  LDL.LU R25, [R1+0x3a0] ;  /* 0x0003a00001197983 */ /* 0x008e220000300800 */
[----:B------:R-:W-:-:S04]  /*1fcd0*/  IADD3 R26, P6, PT, R3, R0, RZ ;  /* 0x00000000031a7210 */ /* 0x000fc80007fde0ff */
[----:B------:R-:W-:Y:S02]  /*1fce0*/  LEA.HI.X.SX32 R27, R3, R2, 0x1, P6 ;  /* 0x00000002031b7211 */ /* 0x000fe400030f0eff */
[----:B0-----:R-:W-:Y:S01]  /*1fcf0*/  ISETP.LT.AND P4, PT, R25, UR4, !P0 ;  /* 0x0000000419007c0c */ /* 0x001fe2000c781270 */
[----:B-1----:R-:W-:Y:S01]  /*1fd00*/  IMAD R25, R28, 0x2, R3 ;  /* 0x000000021c197824 */ /* 0x002fe200078e0203 */
        /* <DEDUP_REMOVED lines=34> */
[----:B----4-:R-:W-:Y:S01]  /*1ff30*/  ISETP.LT.AND P5, PT, R29, UR6, !P0 ;  /* 0x000000061d007c0c */ /* 0x010fe2000c7a1270 */
[----:B------:R-:W3:Y:S01]  /*1ff40*/  LDCU UR6, c[0x0][0x39c] ;  /* 0x00007380ff0677ac */ /* 0x000ee20008000800 */
[----:B------:R-:W4:Y:S01]  /*1ff50*/  LDC R29, c[0x0][0x3b8] ;  /* 0x0000ee00ff1d7b82 */ /* 0x000f220000000800 */
[----:B0-----:R-:W-:Y:S01]  /*1ff60*/  ISETP.LT.AND P4, PT, R25, UR5, !P0 ;  /* 0x0000000519007c0c */ /* 0x001fe2000c781270 */
[----:B--2---:R-:W-:Y:S01]  /*1ff70*/  IMAD R25, R28, 0x2, R3 ;  /* 0x000000021c197824 */ /* 0x004fe200078e0203 */
[----:B------:R-:W-:-:S05]  /*1ff80*/  PRMT R3, R20, 0x7771, RZ ;  /* 0x0000777114037816 */ /* 0x000fca00000000ff */
[----:B------:R-:W0:Y:S01]  /*1ff90*/  LDC R28, c[0x0][0x3b8] ;  /* 0x0000ee00ff1c7b82 */ /* 0x000e220000000800 */
[----:B------:R-:W2:Y:S01]  /*1ffa0*/  LDCU UR5, c[0x0][0x39c] ;  /* 0x00007380ff0577ac */ /* 0x000ea20008000800 */
[----:B------:R1:W-:Y:S04]  /*1ffb0*/  @P3 STG.E.U8 desc[UR8][R26.64], R3 ;  /* 0x000000031a003986 */ /* 0x0003e8000c101108 */
[----:B-1----:R-:W2:Y:S02]  /*1ffc0*/  LDL.LU R26, [R1+0x3b4] ;  /* 0x0003b400011a7983 */ /* 0x002ea40000300800 */
[----:B------:R-:W1:Y:S01]  /*1ffd0*/  LDC R27, c[0x0][0x3b8] ;  /* 0x0000ee00ff1b7b82 */ /* 0x000e620000000800 */
[----:B------:R-:W-:Y:S01]  /*1ffe0*/  IADD3 R24, P6, PT, R25, R0, RZ ;  /* 0x0000000019187210 */ /* 0x000fe20007fde0ff */
[----:B-1----:R-:W-:-:S03]  /*1fff0*/  IMAD R3, R27, 0x2, R25 ;  /* 0x000000021b037824 */ /* 0x002fc600078e0219 */
        /* <DEDUP_REMOVED lines=12> */
[----:B0-----:R-:W-:Y:S02]  /*200c0*/  IMAD R3, R28, 0x2, R25 ;  /* 0x000000021c037824 */ /* 0x001fe400078e0219 */
[----:B------:R-:W2:Y:S01]  /*200d0*/  LDL R28, [R1] ;  /* 0x00000000011c7983 */ /* 0x000ea20000100800 */
[----:B------:R-:W-:Y:S02]  /*200e0*/  PRMT R27, R23, 0x7771, RZ ;  /* 0x00007771171b7816 */ /* 0x000fe400000000ff */
[----:B---3--:R-:W-:Y:S01]  /*200f0*/  ISETP.LT.AND P2, PT, R24, UR5, !P0 ;  /* 0x0000000518007c0c */ /* 0x008fe2000c741270 */
[----:B------:R-:W0:Y:S01]  /*20100*/  LDCU UR5, c[0x0][0x39c] ;  /* 0x00007380ff0577ac */ /* 0x000e220008000800 */
[----:B------:R-:W-:-:S04]  /*20110*/  IADD3 R24, P6, PT, R25, R0, RZ ;  /* 0x0000000019187210 */ /* 0x000fc80007fde0ff */
[----:B------:R-:W-:-:S05]  /*20120*/  LEA.HI.X.SX32 R25, R25, R2, 0x1, P6 ;  /* 0x0000000219197211 */ /* 0x000fca00030f0eff */
[----:B------:R3:W-:Y:S02]  /*20130*/  @P4 STG.E.U8 desc[UR8][R24.64], R27 ;  /* 0x0000001b18004986 */ /* 0x0007e4000c101108 */
[----:B---3--:R-:W3:Y:S01]  /*20140*/  LDC R25, c[0x0][0x3b8] ;  /* 0x0000ee00ff197b82 */ /* 0x008ee20000000800 */
[C---:B------:R-:W-:Y:S01]  /*20150*/  IADD3 R26, P6, PT, R3.reuse, R0, RZ ;  /* 0x00000000031a7210 */ /* 0x040fe20007fde0ff */
[----:B------:R-:W1:Y:S03]  /*20160*/  LDL.LU R24, [R1+0x3c0] ;  /* 0x0003c00001187983 */ /* 0x000e660000300800 */
[----:B------:R-:W-:Y:S01]  /*20170*/  LEA.HI.X.SX32 R27, R3, R2, 0x1, P6 ;  /* 0x00000002031b7211 */ /* 0x000fe200030f0eff */
[----:B---3--:R-:W-:Y:S01]  /*20180*/  IMAD R25, R25, 0x2, R3 ;  /* 0x0000000219197824 */ /* 0x008fe200078e0203 */
[----:B--2---:R-:W-:Y:S02]  /*20190*/  PRMT R3, R28, 0x7772, RZ ;  /* 0x000077721c037816 */ /* 0x004fe400000000ff */
[----:B----4-:R-:W-:Y:S01]  /*201a0*/  ISETP.LT.AND P5, PT, R29, UR6, !P0 ;  /* 0x000000061d007c0c */ /* 0x010fe2000c7a1270 */
[----:B------:R-:W2:Y:S01]  /*201b0*/  LDC R28, c[0x0][0x3b8] ;  /* 0x0000ee00ff1c7b82 */ /* 0x000ea20000000800 */
[----:B------:R-:W3:Y:S01]  /*201c0*/  LDCU UR6, c[0x0][0x39c] ;  /* 0x00007380ff0677ac */ /* 0x000ee20008000800 */
[----:B------:R4:W-:Y:S06]  /*201d0*/  @P3 STG.E.U8 desc[UR8][R26.64], R3 ;  /* 0x000000031a003986 */ /* 0x0009ec000c101108 */
[----:B------:R-:W0:Y:S01]  /*201e0*/  LDC R29, c[0x0][0x3b8] ;  /* 0x0000ee00ff1d7b82 */ /* 0x000e220000000800 */
[----:B----4-:R-:W4:Y:S07]  /*201f0*/  LDL R27, [R1+0x4] ;  /* 0x00000400011b7983 */ /* 0x010f2e0000100800 */
[----:B------:R-:W0:Y:S01]  /*20200*/  LDC R3, c[0x0][0x3b8] ;  /* 0x0000ee00ff037b82 */ /* 0x000e220000000800 */
[----:B------:R-:W2:Y:S01]  /*20210*/  LDL.LU R26, [R1+0x3c8] ;  /* 0x0003c800011a7983 */ /* 0x000ea20000300800 */
[----:B-1----:R-:W-:Y:S01]  /*20220*/  ISETP.LT.AND P4, PT, R24, UR4, !P0 ;  /* 0x0000000418007c0c */ /* 0x002fe2000c781270 */
[----:B0-----:R-:W-:Y:S01]  /*20230*/  IMAD R3, R3, 0x2, R25 ;  /* 0x0000000203037824 */ /* 0x001fe200078e0219 */
[C---:B------:R-:W-:Y:S01]  /*20240*/  IADD3 R24, P6, PT, R25.reuse, R0, RZ ;  /* 0x0000000019187210 */ /* 0x040fe20007fde0ff */
[----:B------:R-:W0:Y:S03]  /*20250*/  LDCU UR4, c[0x0][0x39c] ;  /* 0x00007380ff0477ac */ /* 0x000e260008000800 */
[----:B------:R-:W-:-:S02]  /*20260*/  LEA.HI.X.SX32 R25, R25, R2, 0x1, P6 ;  /* 0x0000000219197211 */ /* 0x000fc400030f0eff */
[----:B----4-:R-:W-:Y:S02]  /*20270*/  PRMT R27, R27, 0x7772, RZ ;  /* 0x000077721b1b7816 */ /* 0x010fe400000000ff */
[----:B--2---:R-:W-:-:S03]  /*20280*/  ISETP.LT.AND P3, PT, R26, UR5, !P0 ;  /* 0x000000051a007c0c */ /* 0x004fc6000c761270 */
[----:B------:R1:W-:Y:S01]  /*20290*/  @P2 STG.E.U8 desc[UR8][R24.64], R27 ;  /* 0x0000001b18002986 */ /* 0x0003e2000c101108 */
[----:B------:R-:W-:Y:S01]  /*202a0*/  IADD3 R26, P6, PT, R3, R0, RZ ;  /* 0x00000000031a7210 */ /* 0x000fe20007fde0ff */
[----:B------:R-:W2:Y:S02]  /*202b0*/  LDCU UR5, c[0x0][0x39c] ;  /* 0x00007380ff0577ac */ /* 0x000ea40008000800 */
[----:B-1----:R-:W0:Y:S01]  /*202c0*/  LDL.LU R24, [R1+0x3cc] ;  /* 0x0003cc0001187983 */ /* 0x002e220000300800 */
[----:B------:R-:W-:Y:S01]  /*202d0*/  IMAD R25, R29, 0x2, R3 ;  /* 0x000000021d197824 */ /* 0x000fe200078e0203 */
[----:B------:R-:W-:Y:S02]  /*202e0*/  LEA.HI.X.SX32 R27, R3, R2, 0x1, P6 ;  /* 0x00000002031b7211 */ /* 0x000fe400030f0eff */
[----:B------:R-:W4:Y:S04]  /*202f0*/  LDL R3, [R1+0x8] ;  /* 0x0000080001037983 */ /* 0x000f280000100800 */
[----:B------:R-:W2:Y:S01]  /*20300*/  LDL R29, [R1+0xc] ;  /* 0x00000c00011d7983 */ /* 0x000ea20000100800 */
[----:B----4-:R-:W-:-:S05]  /*20310*/  PRMT R3, R3, 0x7772, RZ ;  /* 0x0000777203037816 */ /* 0x010fca00000000ff */
[----:B------:R1:W-:Y:S04]  /*20320*/  @P5 STG.E.U8 desc[UR8][R26.64], R3 ;  /* 0x000000031a005986 */ /* 0x0003e8000c101108 */
[----:B-1----:R-:W3:Y:S01]  /*20330*/  LDL.LU R27, [R1+0x3d0] ;  /* 0x0003d000011b7983 */ /* 0x002ee20000300800 */
[----:B------:R-:W-:-:S03]  /*20340*/  IMAD R3, R28, 0x2, R25 ;  /* 0x000000021c037824 */ /* 0x000fc600078e0219 */
[----:B------:R-:W4:Y:S01]  /*20350*/  LDL R28, [R1+0x10] ;  /* 0x00001000011c7983 */ /* 0x000f220000100800 */
[----:B0-----:R-:W-:Y:S01]  /*20360*/  ISETP.LT.AND P2, PT, R24, UR4, !P0 ;  /* 0x0000000418007c0c */ /* 0x001fe2000c741270 */
[----:B------:R-:W0:Y:S01]  /*20370*/  LDCU UR4, c[0x0][0x39c] ;  /* 0x00007380ff0477ac */ /* 0x000e220008000800 */
[----:B------:R-:W-:-:S04]  /*20380*/  IADD3 R24, P6, PT, R25, R0, RZ ;  /* 0x0000000019187210 */ /* 0x000fc80007fde0ff */
[----:B------:R-:W-:Y:S02]  /*20390*/  LEA.HI.X.SX32 R25, R25, R2, 0x1, P6 ;  /* 0x0000000219197211 */ /* 0x000fe400030f0eff */
[----:B------:R-:W-:Y:S02]  /*203a0*/  IADD3 R26, P6, PT, R3, R0, RZ ;  /* 0x00000000031a7210 */ /* 0x000fe40007fde0ff */
[----:B---3--:R-:W-:Y:S01]  /*203b0*/  ISETP.LT.AND P5, PT, R27, UR6, !P0 ;  /* 0x000000061b007c0c */ /* 0x008fe2000c7a1270 */
[----:B------:R-:W1:Y:S01]  /*203c0*/  LDCU UR6, c[0x0][0x39c] ;  /* 0x00007380ff0677ac */ /* 0x000e620008000800 */
[----:B--2---:R-:W-:Y:S02]  /*203d0*/  PRMT R27, R29, 0x7772, RZ ;  /* 0x000077721d1b7816 */ /* 0x004fe400000000ff */
[----:B------:R-:W2:Y:S03]  /*203e0*/  LDC R29, c[0x0][0x3b8] ;  /* 0x0000ee00ff1d7b82 */ /* 0x000ea60000000800 */
[----:B------:R3:W-:Y:S05]  /*203f0*/  @P4 STG.E.U8 desc[UR8][R24.64], R27 ;  /* 0x0000001b18004986 */ /* 0x0007ea000c101108 */
[----:B---3--:R-:W3:Y:S01]  /*20400*/  LDC R25, c[0x0][0x3b8] ;  /* 0x0000ee00ff197b82 */ /* 0x008ee20000000800 */
[----:B------:R-:W-:Y:S01]  /*20410*/  LEA.HI.X.SX32 R27, R3, R2, 0x1, P6 ;  /* 0x00000002031b7211 */ /* 0x000fe200030f0eff */
[----:B------:R-:W2:Y:S01]  /*20420*/  LDL.LU R24, [R1+0x3d4] ;  /* 0x0003d40001187983 */ /* 0x000ea20000300800 */
[----:B---3--:R-:W-:Y:S01]  /*20430*/  IMAD R25, R25, 0x2, R3 ;  /* 0x0000000219197824 */ /* 0x008fe200078e0203 */
[----:B----4-:R-:W-:-:S04]  /*20440*/  PRMT R3, R28, 0x7772, RZ ;  /* 0x000077721c037816 */ /* 0x010fc800000000ff */
[----:B------:R-:W3:Y:S01]  /*20450*/  LDC R28, c[0x0][0x3b8] ;  /* 0x0000ee00ff1c7b82 */ /* 0x000ee20000000800 */
[----:B------:R4:W-:Y:S04]  /*20460*/  @P3 STG.E.U8 desc[UR8][R26.64], R3 ;  /* 0x000000031a003986 */ /* 0x0009e8000c101108 */
[----:B----4-:R-:W4:Y:S03]  /*20470*/  LDL R27, [R1+0x14] ;  /* 0x00001400011b7983 */ /* 0x010f260000100800 */
[----:B------:R-:W0:Y:S01]  /*20480*/  LDC R3, c[0x0][0x3b8] ;  /* 0x0000ee00ff037b82 */ /* 0x000e220000000800 */
[----:B------:R-:W3:Y:S01]  /*20490*/  LDL.LU R26, [R1+0x3d8] ;  /* 0x0003d800011a7983 */ /* 0x000ee20000300800 */
[----:B0-----:R-:W-:Y:S01]  /*204a0*/  IMAD R3, R3, 0x2, R25 ;  /* 0x0000000203037824 */ /* 0x001fe200078e0219 */
[----:B--2---:R-:W-:Y:S01]  /*204b0*/  ISETP.LT.AND P4, PT, R24, UR5, !P0 ;  /* 0x0000000518007c0c */ /* 0x004fe2000c781270 */
[----:B------:R-:W0:Y:S01]  /*204c0*/  LDCU UR5, c[0x0][0x39c] ;  /* 0x00007380ff0577ac */ /* 0x000e220008000800 */
[----:B------:R-:W-:-:S04]  /*204d0*/  IADD3 R24, P6, PT, R25, R0, RZ ;  /* 0x0000000019187210 */ /* 0x000fc80007fde0ff */
[----:B------:R-:W-:Y:S02]  /*204e0*/  LEA.HI.X.SX32 R25, R25, R2, 0x1, P6 ;  /* 0x0000000219197211 */ /* 0x000fe400030f0eff */
        /* <DEDUP_REMOVED lines=12> */
[----:B--2---:R-:W1:Y:S01]  /*205b0*/  LDL.LU R27, [R1+0x3e0] ;  /* 0x0003e000011b7983 */ /* 0x004e620000300800 */
[----:B------:R-:W-:-:S03]  /*205c0*/  IMAD R3, R28, 0x2, R25 ;  /* 0x000000021c037824 */ /* 0x000fc600078e0219 */
[----:B------:R-:W2:Y:S01]  /*205d0*/  LDL R28, [R1+0x20] ;  /* 0x00002000011c7983 */ /* 0x000ea20000100800 */
[----:B0-----:R-:W-:Y:S01]  /*205e0*/  ISETP.LT.AND P2, PT, R24, UR5, !P0 ;  /* 0x0000000518007c0c */ /* 0x001fe2000c741270 */
[----:B------:R-:W0:Y:S01]  /*205f0*/  LDCU UR5, c[0x0][0x39c] ;  /* 0x00007380ff0577ac */ /* 0x000e220008000800 */
[----:B------:R-:W-:-:S04]  /*20600*/  IADD3 R24, P6, PT, R25, R0, RZ ;  /* 0x0000000019187210 */ /* 0x000fc80007fde0ff */
[----:B------:R-:W-:Y:S02]  /*20610*/  LEA.HI.X.SX32 R25, R25, R2, 0x1, P6 ;  /* 0x0000000219197211 */ /* 0x000fe400030f0eff */
[----:B------:R-:W-:Y:S02]  /*20620*/  IADD3 R26, P6, PT, R3, R0, RZ ;  /* 0x00000000031a7210 */ /* 0x000fe40007fde0ff */
[----:B-1----:R-:W-:Y:S01]  /*20630*/  ISETP.LT.AND P5, PT, R27, UR6, !P0 ;  /* 0x000000061b007c0c */ /* 0x002fe2000c7a1270 */
[----:B------:R-:W1:Y:S01]  /*20640*/  LDCU UR6, c[0x0][0x39c] ;  /* 0x00007380ff0677ac */ /* 0x000e620008000800 */
[----:B----4-:R-:W-:Y:S02]  /*20650*/  PRMT R27, R29, 0x7772, RZ ;  /* 0x000077721d1b7816 */ /* 0x010fe400000000ff */
[----:B------:R-:W4:Y:S03]  /*20660*/  LDC R29, c[0x0][0x3b8] ;  /* 0x0000ee00ff1d7b82 */ /* 0x000f260000000800 */
[----:B------:R0:W-:Y:S05]  /*20670*/  @P4 STG.E.U8 desc[UR8][R24.64], R27 ;  /* 0x0000001b18004986 */ /* 0x0001ea000c101108 */
[----:B0-----:R-:W0:Y:S01]  /*20680*/  LDC R25, c[0x0][0x3b8] ;  /* 0x0000ee00ff197b82 */ /* 0x001e220000000800 */
[----:B------:R-:W-:Y:S01]  /*20690*/  LEA.HI.X.SX32 R27, R3, R2, 0x1, P6 ;  /* 0x00000002031b7211 */ /* 0x000fe200030f0eff */
[----:B------:R-:W3:Y:S01]  /*206a0*/  LDL.LU R24, [R1+0x3e4] ;  /* 0x0003e40001187983 */ /* 0x000ee20000300800 */
[----:B0-----:R-:W-:Y:S01]  /*206b0*/  IMAD R25, R25, 0x2, R3 ;  /* 0x0000000219197824 */ /* 0x001fe200078e0203 */
[----:B--2---:R-:W-:-:S04]  /*206c0*/  PRMT R3, R28, 0x7772, RZ ;  /* 0x000077721c037816 */ /* 0x004fc800000000ff */
[----:B------:R-:W0:Y:S01]  /*206d0*/  LDC R28, c[0x0][0x3b8] ;  /* 0x0000ee00ff1c7b82 */ /* 0x000e220000000800 */
[----:B------:R2:W-:Y:S04]  /*206e0*/  @P3 STG.E.U8 desc[UR8][R26.64], R3 ;  /* 0x000000031a003986 */ /* 0x0005e8000c101108 */
[----:B--2---:R-:W2:Y:S03]  /*206f0*/  LDL R27, [R1+0x24] ;  /* 0x00002400011b7983 */ /* 0x004ea60000100800 */
[----:B------:R-:W0:Y:S01]  /*20700*/  LDC R3, c[0x0][0x3b8] ;  /* 0x0000ee00ff037b82 */ /* 0x000e220000000800 */
[----:B------:R-:W4:Y:S01]  /*20710*/  LDL.LU R26, [R1+0x3e8] ;  /* 0x0003e800011a7983 */ /* 0x000f220000300800 */
[----:B0-----:R-:W-:Y:S01]  /*20720*/  IMAD R3, R3, 0x2, R25 ;  /* 0x0000000203037824 */ /* 0x001fe200078e0219 */
[----:B---3--:R-:W-:Y:S01]  /*20730*/  ISETP.LT.AND P4, PT, R24, UR4, !P0 ;  /* 0x0000000418007c0c */ /* 0x008fe2000c781270 */
[----:B------:R-:W0:Y:S01]  /*20740*/  LDCU UR4, c[0x0][0x39c] ;  /* 0x00007380ff0477ac */ /* 0x000e220008000800 */
[----:B------:R-:W-:-:S04]  /*20750*/  IADD3 R24, P6, PT, R25, R0, RZ ;  /* 0x0000000019187210 */ /* 0x000fc80007fde0ff */
[----:B------:R-:W-:Y:S02]  /*20760*/  LEA.HI.X.SX32 R25, R25, R2, 0x1, P6 ;  /* 0x0000000219197211 */ /* 0x000fe400030f0eff */
[----:B--2---:R-:W-:Y:S02]  /*20770*/  PRMT R27, R27, 0x7772, RZ ;  /* 0x000077721b1b7816 */ /* 0x004fe400000000ff */
        /* <DEDUP_REMOVED lines=12> */
[----:B0-----:R-:W-:Y:S01]  /*20840*/  ISETP.LT.AND P2, PT, R24, UR4, !P0 ;  /* 0x0000000418007c0c */ /* 0x001fe2000c741270 */
[----:B------:R-:W-:Y:S01]  /*20850*/  IMAD R3, R28, 0x2, R25 ;  /* 0x000000021c037824 */ /* 0x000fe200078e0219 */
[C---:B------:R-:W-:Y:S01]  /*20860*/  IADD3 R24, P6, PT, R25.reuse, R0, RZ ;  /* 0x0000000019187210 */ /* 0x040fe20007fde0ff */
[----:B------:R-:W0:Y:S01]  /*20870*/  LDC R28, c[0x0][0x3b8] ;  /* 0x0000ee00ff1c7b82 */ /* 0x000e220000000800 */
[----:B------:R-:W2:Y:S02]  /*20880*/  LDCU UR4, c[0x0][0x39c] ;  /* 0x00007380ff0477ac */ /* 0x000ea40008000800 */
[----:B------:R-:W-:-:S02]  /*20890*/  LEA.HI.X.SX32 R25, R25, R2, 0x1, P6 ;  /* 0x0000000219197211 */ /* 0x000fc400030f0eff */
[----:B-1----:R-:W-:Y:S01]  /*208a0*/  ISETP.LT.AND P5, PT, R27, UR6, !P0 ;  /* 0x000000061b007c0c */ /* 0x002fe2000c7a1270 */
[----:B------:R-:W1:Y:S01]  /*208b0*/  LDCU UR6, c[0x0][0x39c] ;  /* 0x00007380ff0677ac */ /* 0x000e620008000800 */
        /* <DEDUP_REMOVED lines=113> */
[----:B------:R-:W-:Y:S02]  /*20fd0*/  PRMT R3, R16, 0x7772, RZ ;  /* 0x0000777210037816 */ /* 0x000fe400000000ff */
[----:B----4-:R-:W-:Y:S01]  /*20fe0*/  ISETP.LT.AND P5, PT, R29, UR6, !P0 ;  /* 0x000000061d007c0c */ /* 0x010fe2000c7a1270 */
[----:B------:R-:W0:Y:S08]  /*20ff0*/  LDC R28, c[0x0][0x3b8] ;  /* 0x0000ee00ff1c7b82 */ /* 0x000e300000000800 */
[----:B------:R-:W1:Y:S01]  /*21000*/  LDC R29, c[0x0][0x3b8] ;  /* 0x0000ee00ff1d7b82 */ /* 0x000e620000000800 */
[----:B------:R-:W-:Y:S01]  /*21010*/  IADD3 R24, P6, PT, R25, R0, RZ ;  /* 0x0000000019187210 */ /* 0x000fe20007fde0ff */
[----:B------:R3:W-:Y:S01]  /*21020*/  @P3 STG.E.U8 desc[UR8][R26.64], R3 ;  /* 0x000000031a003986 */ /* 0x0007e2000c101108 */
[----:B------:R-:W4:Y:S01]  /*21030*/  LDCU UR4, c[0x0][0x39c] ;  /* 0x00007380ff0477ac */ /* 0x000f220008000800 */
[----:B------:R-:W0:Y:S04]  /*21040*/  LDCU UR6, c[0x0][0x39c] ;  /* 0x00007380ff0677ac */ /* 0x000e280008000800 */
[----:B---3--:R-:W3:Y:S01]  /*21050*/  LDC R27, c[0x0][0x3b8] ;  /* 0x0000ee00ff1b7b82 */ /* 0x008ee20000000800 */
[----:B------:R-:W2:Y:S01]  /*21060*/  LDL.LU R26, [R1+0x428] ;  /* 0x00042800011a7983 */ /* 0x000ea20000300800 */
[----:B---3--:R-:W-:Y:S01]  /*21070*/  IMAD R3, R27, 0x2, R25 ;  /* 0x000000021b037824 */ /* 0x008fe200078e0219 */
[----:B------:R-:W-:-:S02]  /*21080*/  LEA.HI.X.SX32 R25, R25, R2, 0x1, P6 ;  /* 0x0000000219197211 */ /* 0x000fc400030f0eff */
[----:B------:R-:W-:-:S05]  /*21090*/  PRMT R27, R17, 0x7772, RZ ;  /* 0x00007772111b7816 */ /* 0x000fca00000000ff */
[----:B------:R3:W-:Y:S04]  /*210a0*/  @P2 STG.E.U8 desc[UR8][R24.64], R27 ;  /* 0x0000001b18002986 */ /* 0x0007e8000c101108 */
[----:B---3--:R-:W4:Y:S01]  /*210b0*/  LDL.LU R24, [R1+0x42c] ;  /* 0x00042c0001187983 */ /* 0x008f220000300800 */
[----:B-1----:R-:W-:-:S03]  /*210c0*/  IMAD R25, R29, 0x2, R3 ;  /* 0x000000021d197824 */ /* 0x002fc600078e0203 */
[----:B------:R-:W3:Y:S01]  /*210d0*/  LDL.LU R29, [R1+0x430] ;  /* 0x00043000011d7983 */ /* 0x000ee20000300800 */
[----:B--2---:R-:W-:Y:S02]  /*210e0*/  ISETP.LT.AND P3, PT, R26, UR5, !P0 ;  /* 0x000000051a007c0c */ /* 0x004fe4000c761270 */
[C---:B------:R-:W-:Y:S01]  /*210f0*/  IADD3 R26, P6, PT, R3.reuse, R0, RZ ;  /* 0x00000000031a7210 */ /* 0x040fe20007fde0ff */
[----:B------:R-:W1:Y:S03]  /*21100*/  LDCU UR5, c[0x0][0x39c] ;  /* 0x00007380ff0577ac */ /* 0x000e660008000800 */
[----:B------:R-:W-:Y:S02]  /*21110*/  LEA.HI.X.SX32 R27, R3, R2, 0x1, P6 ;  /* 0x00000002031b7211 */ /* 0x000fe400030f0eff */
[----:B------:R-:W-:-:S05]  /*21120*/  PRMT R3, R18, 0x7772, RZ ;  /* 0x0000777212037816 */ /* 0x000fca00000000ff */
[----:B------:R0:W-:Y:S02]  /*21130*/  @P5 STG.E.U8 desc[UR8][R26.64], R3 ;  /* 0x000000031a005986 */ /* 0x0001e4000c101108 */
[----:B0-----:R-:W-:Y:S01]  /*21140*/  IMAD R3, R28, 0x2, R25 ;  /* 0x000000021c037824 */ /* 0x001fe200078e0219 */
[----:B------:R-:W-:Y:S01]  /*21150*/  PRMT R27, R19, 0x7772, RZ ;  /* 0x00007772131b7816 */ /* 0x000fe200000000ff */
[----:B------:R-:W0:Y:S01]  /*21160*/  LDC R28, c[0x0][0x3b8] ;  /* 0x0000ee00ff1c7b82 */ /* 0x000e220000000800 */
[----:B----4-:R-:W-:Y:S02]  /*21170*/  ISETP.LT.AND P2, PT, R24, UR4, !P0 ;  /* 0x0000000418007c0c */ /* 0x010fe4000c741270 */
[----:B------:R-:W-:Y:S02]  /*21180*/  IADD3 R24, P6, PT, R25, R0, RZ ;  /* 0x0000000019187210 */ /* 0x000fe40007fde0ff */
[----:B---3--:R-:W-:Y:S01]  /*21190*/  ISETP.LT.AND P5, PT, R29, UR6, !P0 ;  /* 0x000000061d007c0c */ /* 0x008fe2000c7a1270 */
[----:B------:R-:W2:Y:S02]  /*211a0*/  LDCU UR4, c[0x0][0x39c] ;  /* 0x00007380ff0477ac */ /* 0x000ea40008000800 */
[----:B------:R-:W3:Y:S01]  /*211b0*/  LDC R29, c[0x0][0x3b8] ;  /* 0x0000ee00ff1d7b82 */ /* 0x000ee20000000800 */
[----:B------:R-:W-:Y:S01]  /*211c0*/  LEA.HI.X.SX32 R25, R25, R2, 0x1, P6 ;  /* 0x0000000219197211 */ /* 0x000fe200030f0eff */
[----:B------:R-:W4:Y:S04]  /*211d0*/  LDCU UR6, c[0x0][0x39c] ;  /* 0x00007380ff0677ac */ /* 0x000f280008000800 */
[----:B------:R0:W-:Y:S04]  /*211e0*/  @P4 STG.E.U8 desc[UR8][R24.64], R27 ;  /* 0x0000001b18004986 */ /* 0x0001e8000c101108 */
[----:B0-----:R-:W1:Y:S01]  /*211f0*/  LDL.LU R25, [R1+0x434] ;  /* 0x0004340001197983 */ /* 0x001e620000300800 */
[----:B------:R-:W-:-:S04]  /*21200*/  IADD3 R26, P6, PT, R3, R0, RZ ;  /* 0x00000000031a7210 */ /* 0x000fc80007fde0ff */
[----:B------:R-:W-:Y:S02]  /*21210*/  LEA.HI.X.SX32 R27, R3, R2, 0x1, P6 ;  /* 0x00000002031b7211 */ /* 0x000fe400030f0eff */
[----:B-1----:R-:W-:Y:S01]  /*21220*/  ISETP.LT.AND P4, PT, R25, UR5, !P0 ;  /* 0x0000000519007c0c */ /* 0x002fe2000c781270 */
[----:B------:R-:W-:Y:S01]  /*21230*/  IMAD R25, R28, 0x2, R3 ;  /* 0x000000021c197824 */ /* 0x000fe200078e0203 */
[----:B------:R-:W-:Y:S01]  /*21240*/  PRMT R3, R20, 0x7772, RZ ;  /* 0x0000777214037816 */ /* 0x000fe200000000ff */
[----:B------:R-:W0:Y:S01]  /*21250*/  LDC R28, c[0x0][0x3b8] ;  /* 0x0000ee00ff1c7b82 */ /* 0x000e220000000800 */
[----:B------:R-:W1:Y:S03]  /*21260*/  LDCU UR5, c[0x0][0x39c] ;  /* 0x00007380ff0577ac */ /* 0x000e660008000800 */
[----:B------:R2:W-:Y:S04]  /*21270*/  @P3 STG.E.U8 desc[UR8][R26.64], R3 ;  /* 0x000000031a003986 */ /* 0x0005e8000c101108 */
[----:B--2---:R-:W2:Y:S01]  /*21280*/  LDL.LU R26, [R1+0x438] ;  /* 0x00043800011a7983 */ /* 0x004ea20000300800 */
[----:B------:R-:W0:Y:S01]  /*21290*/  LDC R27, c[0x0][0x3b8] ;  /* 0x0000ee00ff1b7b82 */ /* 0x000e220000000800 */
[----:B------:R-:W-:Y:S01]  /*212a0*/  IADD3 R24, P6, PT, R25, R0, RZ ;  /* 0x0000000019187210 */ /* 0x000fe20007fde0ff */
[----:B0-----:R-:W-:-:S03]  /*212b0*/  IMAD R3, R27, 0x2, R25 ;  /* 0x000000021b037824 */ /* 0x001fc600078e0219 */
[----:B------:R-:W-:Y:S02]  /*212c0*/  LEA.HI.X.SX32 R25, R25, R2, 0x1, P6 ;  /* 0x0000000219197211 */ /* 0x000fe400030f0eff */
[----:B------:R-:W-:-:S05]  /*212d0*/  PRMT R27, R21, 0x7772, RZ ;  /* 0x00007772151b7816 */ /* 0x000fca00000000ff */
[----:B------:R3:W-:Y:S02]  /*212e0*/  @P2 STG.E.U8 desc[UR8][R24.64], R27 ;  /* 0x0000001b18002986 */ /* 0x0007e4000c101108 */
[----:B---3--:R-:W-:Y:S02]  /*212f0*/  IMAD R25, R29, 0x2, R3 ;  /* 0x000000021d197824 */ /* 0x008fe400078e0203 */
[----:B------:R-:W1:Y:S04]  /*21300*/  LDL.LU R24, [R1+0x43c] ;  /* 0x00043c0001187983 */ /* 0x000e680000300800 */
[----:B------:R-:W3:Y:S01]  /*21310*/  LDL.LU R29, [R1] ;  /* 0x00000000011d7983 */ /* 0x000ee20000300800 */
[----:B--2---:R-:W-:Y:S02]  /*21320*/  ISETP.LT.AND P3, PT, R26, UR4, !P0 ;  /* 0x000000041a007c0c */ /* 0x004fe4000c761270 */
[C---:B------:R-:W-:Y:S01]  /*21330*/  IADD3 R26, P6, PT, R3.reuse, R0, RZ ;  /* 0x00000000031a7210 */ /* 0x040fe20007fde0ff */
[----:B------:R-:W0:Y:S03]  /*21340*/  LDCU UR4, c[0x0][0x39c] ;  /* 0x00007380ff0477ac */ /* 0x000e260008000800 */
[----:B------:R-:W-:-:S02]  /*21350*/  LEA.HI.X.SX32 R27, R3, R2, 0x1, P6 ;  /* 0x00000002031b7211 */ /* 0x000fc400030f0eff */
[----:B------:R-:W-:-:S05]  /*21360*/  PRMT R3, R22, 0x7772, RZ ;  /* 0x0000777216037816 */ /* 0x000fca00000000ff */
[----:B------:R2:W-:Y:S04]  /*21370*/  @P5 STG.E.U8 desc[UR8][R26.64], R3 ;  /* 0x000000031a005986 */ /* 0x0005e8000c101108 */
[----:B--2---:R-:W4:Y:S01]  /*21380*/  LDL.LU R27, [R1+0x440] ;  /* 0x00044000011b7983 */ /* 0x004f220000300800 */
[----:B------:R-:W-:-:S03]  /*21390*/  IMAD R3, R28, 0x2, R25 ;  /* 0x000000021c037824 */ /* 0x000fc600078e0219 */
[----:B------:R-:W2:Y:S01]  /*213a0*/  LDL.LU R28, [R1+0x4] ;  /* 0x00000400011c7983 */ /* 0x000ea20000300800 */
[----:B-1----:R-:W-:Y:S02]  /*213b0*/  ISETP.LT.AND P2, PT, R24, UR5, !P0 ;  /* 0x0000000518007c0c */ /* 0x002fe4000c741270 */
[C---:B------:R-:W-:Y:S01]  /*213c0*/  IADD3 R24, P6, PT, R25.reuse, R0, RZ ;  /* 0x0000000019187210 */ /* 0x040fe20007fde0ff */
[----:B------:R-:W1:Y:S03]  /*213d0*/  LDCU UR5, c[0x0][0x39c] ;  /* 0x00007380ff0577ac */ /* 0x000e660008000800 */
[----:B------:R-:W-:Y:S02]  /*213e0*/  LEA.HI.X.SX32 R25, R25, R2, 0x1, P6 ;  /* 0x0000000219197211 */ /* 0x000fe400030f0eff */
[----:B------:R-:W-:Y:S02]  /*213f0*/  IADD3 R26, P6, PT, R3, R0, RZ ;  /* 0x00000000031a7210 */ /* 0x000fe40007fde0ff */
[----:B----4-:R-:W-:-:S02]  /*21400*/  ISETP.LT.AND P5, PT, R27, UR6, !P0 ;  /* 0x000000061b007c0c */ /* 0x010fc4000c7a1270 */
[----:B------:R-:W-:Y:S01]  /*21410*/  PRMT R27, R23, 0x7772, RZ ;  /* 0x00007772171b7816 */ /* 0x000fe200000000ff */
[----:B------:R-:W4:Y:S04]  /*21420*/  LDCU UR6, c[0x0][0x39c] ;  /* 0x00007380ff0677ac */ /* 0x000f280008000800 */
[----:B------:R0:W-:Y:S02]  /*21430*/  @P4 STG.E.U8 desc[UR8][R24.64], R27 ;  /* 0x0000001b18004986 */ /* 0x0001e4000c101108 */
[----:B0-----:R-:W0:Y:S02]  /*21440*/  LDC R25, c[0x0][0x3b8] ;  /* 0x0000ee00ff197b82 */ /* 0x001e240000000800 */
[----:B------:R-:W4:Y:S01]  /*21450*/  LDL.LU R24, [R1+0x448] ;  /* 0x0004480001187983 */ /* 0x000f220000300800 */
[----:B------:R-:W-:Y:S01]  /*21460*/  LEA.HI.X.SX32 R27, R3, R2, 0x1, P6 ;  /* 0x00000002031b7211 */ /* 0x000fe200030f0eff */
[----:B0-----:R-:W-:Y:S01]  /*21470*/  IMAD R25, R25, 0x2, R3 ;  /* 0x0000000219197824 */ /* 0x001fe200078e0203 */
[----:B---3--:R-:W-:-:S03]  /*21480*/  PRMT R3, R29, 0x7773, RZ ;  /* 0x000077731d037816 */ /* 0x008fc600000000ff */
[----:B------:R-:W0:Y:S02]  /*21490*/  LDC R29, c[0x0][0x3b8] ;  /* 0x0000ee00ff1d7b82 */ /* 0x000e240000000800 */
[----:B------:R3:W-:Y:S04]  /*214a0*/  @P3 STG.E.U8 desc[UR8][R26.64], R3 ;  /* 0x000000031a003986 */ /* 0x0007e8000c101108 */
[----:B---3--:R-:W1:Y:S02]  /*214b0*/  LDL.LU R26, [R1+0x44c] ;  /* 0x00044c00011a7983 */ /* 0x008e640000300800 */
[----:B------:R-:W3:Y:S02]  /*214c0*/  LDC R27, c[0x0][0x3b8] ;  /* 0x0000ee00ff1b7b82 */ /* 0x000ee40000000800 */
[----:B---3--:R-:W-:Y:S01]  /*214d0*/  IMAD R3, R27, 0x2, R25 ;  /* 0x000000021b037824 */ /* 0x008fe200078e0219 */
[----:B--2---:R-:W-:-:S05]  /*214e0*/  PRMT R27, R28, 0x7773, RZ ;  /* 0x000077731c1b7816 */ /* 0x004fca00000000ff */
[----:B------:R-:W2:Y:S01]  /*214f0*/  LDC R28, c[0x0][0x3b8] ;  /* 0x0000ee00ff1c7b82 */ /* 0x000ea20000000800 */
[----:B----4-:R-:W-:Y:S02]  /*21500*/  ISETP.LT.AND P4, PT, R24, UR4, !P0 ;  /* 0x0000000418007c0c */ /* 0x010fe4000c781270 */
[C---:B------:R-:W-:Y:S01]  /*21510*/  IADD3 R24, P6, PT, R25.reuse, R0, RZ ;  /* 0x0000000019187210 */ /* 0x040fe20007fde0ff */
[----:B------:R-:W3:Y:S03]  /*21520*/  LDCU UR4, c[0x0][0x39c] ;  /* 0x00007380ff0477ac */ /* 0x000ee60008000800 */
[----:B------:R-:W-:-:S05]  /*21530*/  LEA.HI.X.SX32 R25, R25, R2, 0x1, P6 ;  /* 0x0000000219197211 */ /* 0x000fca00030f0eff */
[----:B------:R4:W-:Y:S02]  /*21540*/  @P2 STG.E.U8 desc[UR8][R24.64], R27 ;  /* 0x0000001b18002986 */ /* 0x0009e4000c101108 */
[----:B----4-:R-:W4:Y:S02]  /*21550*/  LDC R25, c[0x0][0x3b8] ;  /* 0x0000ee00ff197b82 */ /* 0x010f240000000800 */
[----:B------:R-:W3:Y:S01]  /*21560*/  LDL.LU R24, [R1+0x450] ;  /* 0x0004500001187983 */ /* 0x000ee20000300800 */
[----:B-1----:R-:W-:Y:S02]  /*21570*/  ISETP.LT.AND P3, PT, R26, UR5, !P0 ;  /* 0x000000051a007c0c */ /* 0x002fe4000c761270 */
[----:B------:R-:W-:Y:S01]  /*21580*/  IADD3 R26, P6, PT, R3, R0, RZ ;  /* 0x00000000031a7210 */ /* 0x000fe20007fde0ff */
[----:B------:R-:W1:Y:S01]  /*21590*/  LDCU UR5, c[0x0][0x39c] ;  /* 0x00007380ff0577ac */ /* 0x000e620008000800 */
[----:B----4-:R-:W-:Y:S02]  /*215a0*/  IMAD R25, R25, 0x2, R3 ;  /* 0x0000000219197824 */ /* 0x010fe400078e0203 */
[----:B------:R-:W-:-:S02]  /*215b0*/  LEA.HI.X.SX32 R27, R3, R2, 0x1, P6 ;  /* 0x00000002031b7211 */ /* 0x000fc400030f0eff */
[----:B------:R-:W4:Y:S02]  /*215c0*/  LDL.LU R3, [R1+0x8] ;  /* 0x0000080001037983 */ /* 0x000f240000300800 */
[----:B----4-:R-:W-:-:S05]  /*215d0*/  PRMT R3, R3, 0x7773, RZ ;  /* 0x0000777303037816 */ /* 0x010fca00000000ff */
[----:B------:R4:W-:Y:S04]  /*215e0*/  @P5 STG.E.U8 desc[UR8][R26.64], R3 ;  /* 0x000000031a005986 */ /* 0x0009e8000c101108 */
[----:B----4-:R-:W4:Y:S04]  /*215f0*/  LDL.LU R26, [R1+0x3c4] ;  /* 0x0003c400011a7983 */ /* 0x010f280000300800 */
[----:B------:R-:W2:Y:S01]  /*21600*/  LDL.LU R27, [R1+0xc] ;  /* 0x00000c00011b7983 */ /* 0x000ea20000300800 */
[----:B---3--:R-:W-:Y:S02]  /*21610*/  ISETP.LT.AND P2, PT, R24, UR4, !P0 ;  /* 0x0000000418007c0c */ /* 0x008fe4000c741270 */
[----:B------:R-:W-:Y:S01]  /*21620*/  IADD3 R24, P6, PT, R25, R0, RZ ;  /* 0x0000000019187210 */ /* 0x000fe20007fde0ff */
[----:B0-----:R-:W-:Y:S01]  /*21630*/  IMAD R3, R29, 0x2, R25 ;  /* 0x000000021d037824 */ /* 0x001fe200078e0219 */
[----:B------:R-:W0:Y:S01]  /*21640*/  LDCU UR4, c[0x0][0x39c] ;  /* 0x00007380ff0477ac */ /* 0x000e220008000800 */
[----:B------:R-:W3:Y:S01]  /*21650*/  LDC R29, c[0x0][0x3b8] ;  /* 0x0000ee00ff1d7b82 */ /* 0x000ee20000000800 */
[----:B------:R-:W-:-:S02]  /*21660*/  LEA.HI.X.SX32 R25, R25, R2, 0x1, P6 ;  /* 0x0000000219197211 */ /* 0x000fc400030f0eff */
[----:B--2---:R-:W-:-:S05]  /*21670*/  PRMT R27, R27, 0x7773, RZ ;  /* 0x000077731b1b7816 */ /* 0x004fca00000000ff */
[----:B------:R2:W-:Y:S04]  /*21680*/  @P4 STG.E.U8 desc[UR8][R24.64], R27 ;  /* 0x0000001b18004986 */ /* 0x0005e8000c101108 */
[----:B--2---:R-:W1:Y:S04]  /*21690*/  LDL.LU R25, [R1+0x454] ;  /* 0x0004540001197983 */ /* 0x004e680000300800 */
[----:B------:R-:W2:Y:S01]  /*216a0*/  LDL.LU R24, [R1+0x10] ;  /* 0x0000100001187983 */ /* 0x000ea20000300800 */
[----:B----4-:R-:W-:Y:S02]  /*216b0*/  ISETP.LT.AND P5, PT, R26, UR6, !P0 ;  /* 0x000000061a007c0c */ /* 0x010fe4000c7a1270 */
[C---:B------:R-:W-:Y:S01]  /*216c0*/  IADD3 R26, P6, PT, R3.reuse, R0, RZ ;  /* 0x00000000031a7210 */ /* 0x040fe20007fde0ff */
[----:B------:R-:W4:Y:S03]  /*216d0*/  LDCU UR6, c[0x0][0x39c] ;  /* 0x00007380ff0677ac */ /* 0x000f260008000800 */
[----:B------:R-:W-:-:S02]  /*216e0*/  LEA.HI.X.SX32 R27, R3, R2, 0x1, P6 ;  /* 0x00000002031b7211 */ /* 0x000fc400030f0eff */
[----:B-1----:R-:W-:Y:S01]  /*216f0*/  ISETP.LT.AND P4, PT, R25, UR5, !P0 ;  /* 0x0000000519007c0c */ /* 0x002fe2000c781270 */
[----:B------:R-:W-:Y:S01]  /*21700*/  IMAD R25, R28, 0x2, R3 ;  /* 0x000000021c197824 */ /* 0x000fe200078e0203 */
[----:B--2---:R-:W-:Y:S01]  /*21710*/  PRMT R3, R24, 0x7773, RZ ;  /* 0x0000777318037816 */ /* 0x004fe200000000ff */
[----:B------:R-:W1:Y:S01]  /*21720*/  LDC R28, c[0x0][0x3b8] ;  /* 0x0000ee00ff1c7b82 */ /* 0x000e620000000800 */
[----:B------:R-:W2:Y:S03]  /*21730*/  LDCU UR5, c[0x0][0x39c] ;  /* 0x00007380ff0577ac */ /* 0x000ea60008000800 */
[----:B------:R0:W-:Y:S04]  /*21740*/  @P3 STG.E.U8 desc[UR8][R26.64], R3 ;  /* 0x000000031a003986 */ /* 0x0001e8000c101108 */
[----:B0-----:R-:W2:Y:S01]  /*21750*/  LDL.LU R27, [R1+0x14] ;  /* 0x00001400011b7983 */ /* 0x001ea20000300800 */
[----:B------:R-:W0:Y:S01]  /*21760*/  LDC R3, c[0x0][0x3b8] ;  /* 0x0000ee00ff037b82 */ /* 0x000e220000000800 */
[----:B------:R-:W-:-:S02]  /*21770*/  IADD3 R24, P6, PT, R25, R0, RZ ;  /* 0x0000000019187210 */ /* 0x000fc40007fde0ff */
[----:B------:R-:W3:Y:S01]  /*21780*/  LDL.LU R26, [R1+0x458] ;  /* 0x00045800011a7983 */ /* 0x000ee20000300800 */
[----:B0-----:R-:W-:Y:S01]  /*21790*/  IMAD R3, R3, 0x2, R25 ;  /* 0x0000000203037824 */ /* 0x001fe200078e0219 */
[----:B------:R-:W-:Y:S02]  /*217a0*/  LEA.HI.X.SX32 R25, R25, R2, 0x1, P6 ;  /* 0x0000000219197211 */ /* 0x000fe400030f0eff */
[----:B--2---:R-:W-:-:S05]  /*217b0*/  PRMT R27, R27, 0x7773, RZ ;  /* 0x000077731b1b7816 */ /* 0x004fca00000000ff */
[----:B------:R0:W-:Y:S04]  /*217c0*/  @P2 STG.E.U8 desc[UR8][R24.64], R27 ;  /* 0x0000001b18002986 */ /* 0x0001e8000c101108 */
[----:B0-----:R-:W2:Y:S01]  /*217d0*/  LDL.LU R24, [R1+0x45c] ;  /* 0x00045c0001187983 */ /* 0x001ea20000300800 */
[----:B---3--:R-:W-:-:S03]  /*217e0*/  IMAD R25, R29, 0x2, R3 ;  /* 0x000000021d197824 */ /* 0x008fc600078e0203 */
[----:B------:R-:W3:Y:S01]  /*217f0*/  LDL.LU R29, [R1+0x18] ;  /* 0x00001800011d7983 */ /* 0x000ee20000300800 */
[----:B------:R-:W-:Y:S02]  /*21800*/  ISETP.LT.AND P3, PT, R26, UR4, !P0 ;  /* 0x000000041a007c0c */ /* 0x000fe4000c761270 */
[C---:B------:R-:W-:Y:S01]  /*21810*/  IADD3 R26, P6, PT, R3.reuse, R0, RZ ;  /* 0x00000000031a7210 */ /* 0x040fe20007fde0ff */
[----:B------:R-:W0:Y:S03]  /*21820*/  LDCU UR4, c[0x0][0x39c] ;  /* 0x00007380ff0477ac */ /* 0x000e260008000800 */
[----:B------:R-:W-:Y:S02]  /*21830*/  LEA.HI.X.SX32 R27, R3, R2, 0x1, P6 ;  /* 0x00000002031b7211 */ /* 0x000fe400030f0eff */
[----:B---3--:R-:W-:Y:S02]  /*21840*/  PRMT R3, R29, 0x7773, RZ ;  /* 0x000077731d037816 */ /* 0x008fe400000000ff */
[----:B--2---:R-:W-:Y:S01]  /*21850*/  ISETP.LT.AND P2, PT, R24, UR5, !P0 ;  /* 0x0000000518007c0c */ /* 0x004fe2000c741270 */
[----:B------:R-:W2:Y:S02]  /*21860*/  LDC R29, c[0x0][0x3b8] ;  /* 0x0000ee00ff1d7b82 */ /* 0x000ea40000000800 */
[----:B------:R3:W-:Y:S01]  /*21870*/  @P5 STG.E.U8 desc[UR8][R26.64], R3 ;  /* 0x000000031a005986 */ /* 0x0007e2000c101108 */
[C---:B------:R-:W-:Y:S01]  /*21880*/  IADD3 R24, P6, PT, R25.reuse, R0, RZ ;  /* 0x0000000019187210 */ /* 0x040fe20007fde0ff */
[----:B------:R-:W0:Y:S02]  /*21890*/  LDCU UR5, c[0x0][0x39c] ;  /* 0x00007380ff0577ac */ /* 0x000e240008000800 */
[----:B---3--:R-:W4:Y:S04]  /*218a0*/  LDL.LU R26, [R1+0x460] ;  /* 0x00046000011a7983 */ /* 0x008f280000300800 */
[----:B------:R-:W3:Y:S01]  /*218b0*/  LDL.LU R27, [R1+0x1c] ;  /* 0x00001c00011b7983 */ /* 0x000ee20000300800 */
[----:B-1----:R-:W-:Y:S01]  /*218c0*/  IMAD R3, R28, 0x2, R25 ;  /* 0x000000021c037824 */ /* 0x002fe200078e0219 */
[----:B------:R-:W-:Y:S01]  /*218d0*/  LEA.HI.X.SX32 R25, R25, R2, 0x1, P6 ;  /* 0x0000000219197211 */ /* 0x000fe200030f0eff */
[----:B------:R-:W1:Y:S01]  /*218e0*/  LDC R28, c[0x0][0x3b8] ;  /* 0x0000ee00ff1c7b82 */ /* 0x000e620000000800 */
[----:B---3--:R-:W-:-:S05]  /*218f0*/  PRMT R27, R27, 0x7773, RZ ;  /* 0x000077731b1b7816 */ /* 0x008fca00000000ff */
[----:B------:R3:W-:Y:S04]  /*21900*/  @P4 STG.E.U8 desc[UR8][R24.64], R27 ;  /* 0x0000001b18004986 */ /* 0x0007e8000c101108 */
[----:B---3--:R-:W0:Y:S04]  /*21910*/  LDL.LU R27, [R1+0x464] ;  /* 0x00046400011b7983 */ /* 0x008e280000300800 */
[----:B------:R-:W3:Y:S01]  /*21920*/  LDL.LU R24, [R1+0x20] ;  /* 0x0000200001187983 */ /* 0x000ee20000300800 */
[----:B------:R-:W1:Y:S01]  /*21930*/  LDC R25, c[0x0][0x3b8] ;  /* 0x0000ee00ff197b82 */ /* 0x000e620000000800 */
[----:B----4-:R-:W-:-:S02]  /*21940*/  ISETP.LT.AND P5, PT, R26, UR6, !P0 ;  /* 0x000000061a007c0c */ /* 0x010fc4000c7a1270 */
[----:B------:R-:W-:Y:S01]  /*21950*/  IADD3 R26, P6, PT, R3, R0, RZ ;  /* 0x00000000031a7210 */ /* 0x000fe20007fde0ff */
[----:B------:R-:W4:Y:S01]  /*21960*/  LDCU UR6, c[0x0][0x39c] ;  /* 0x00007380ff0677ac */ /* 0x000f220008000800 */
[----:B-1----:R-:W-:Y:S01]  /*21970*/  IMAD R25, R25, 0x2, R3 ;  /* 0x0000000219197824 */ /* 0x002fe200078e0203 */
[----:B0-----:R-:W-:Y:S02]  /*21980*/  ISETP.LT.AND P4, PT, R27, UR4, !P0 ;  /* 0x000000041b007c0c */ /* 0x001fe4000c781270 */
[----:B------:R-:W-:Y:S02]  /*21990*/  LEA.HI.X.SX32 R27, R3, R2, 0x1, P6 ;  /* 0x00000002031b7211 */ /* 0x000fe400030f0eff */
[----:B---3--:R-:W-:Y:S01]  /*219a0*/  PRMT R3, R24, 0x7773, RZ ;  /* 0x0000777318037816 */ /* 0x008fe200000000ff */
[----:B------:R-:W0:Y:S04]  /*219b0*/  LDCU UR4, c[0x0][0x39c] ;  /* 0x00007380ff0477ac */ /* 0x000e280008000800 */
[----:B------:R1:W-:Y:S04]  /*219c0*/  @P3 STG.E.U8 desc[UR8][R26.64], R3 ;  /* 0x000000031a003986 */ /* 0x0003e8000c101108 */
[----:B-1----:R-:W3:Y:S01]  /*219d0*/  LDL.LU R27, [R1+0x24] ;  /* 0x00002400011b7983 */ /* 0x002ee20000300800 */
[----:B------:R-:W-:Y:S01]  /*219e0*/  IADD3 R24, P6, PT, R25, R0, RZ ;  /* 0x0000000019187210 */ /* 0x000fe20007fde0ff */
[----:B--2---:R-:W-:-:S02]  /*219f0*/  IMAD R3, R29, 0x2, R25 ;  /* 0x000000021d037824 */ /* 0x004fc400078e0219 */
[----:B------:R-:W2:Y:S01]  /*21a00*/  LDL.LU R26, [R1+0x468] ;  /* 0x00046800011a7983 */ /* 0x000ea20000300800 */
[----:B------:R-:W1:Y:S01]  /*21a10*/  LDC R29, c[0x0][0x3b8] ;  /* 0x0000ee00ff1d7b82 */ /* 0x000e620000000800 */
[----:B------:R-:W-:Y:S02]  /*21a20*/  LEA.HI.X.SX32 R25, R25, R2, 0x1, P6 ;  /* 0x0000000219197211 */ /* 0x000fe400030f0eff */
[----:B---3--:R-:W-:-:S05]  /*21a30*/  PRMT R27, R27, 0x7773, RZ ;  /* 0x000077731b1b7816 */ /* 0x008fca00000000ff */
[----:B------:R3:W-:Y:S04]  /*21a40*/  @P2 STG.E.U8 desc[UR8][R24.64], R27 ;  /* 0x0000001b18002986 */ /* 0x0007e8000c101108 */
[----:B---3--:R-:W0:Y:S01]  /*21a50*/  LDL.LU R24, [R1+0x46c] ;  /* 0x00046c0001187983 */ /* 0x008e220000300800 */
[----:B------:R-:W-:-:S03]  /*21a60*/  IMAD R25, R28, 0x2, R3 ;  /* 0x000000021c197824 */ /* 0x000fc600078e0203 */
[----:B------:R-:W3:Y:S01]  /*21a70*/  LDL.LU R28, [R1+0x28] ;  /* 0x00002800011c7983 */ /* 0x000ee20000300800 */
[----:B--2---:R-:W-:Y:S02]  /*21a80*/  ISETP.LT.AND P3, PT, R26, UR5, !P0 ;  /* 0x000000051a007c0c */ /* 0x004fe4000c761270 */
[C---:B------:R-:W-:Y:S02]  /*21a90*/  IADD3 R26, P6, PT, R3.reuse, R0, RZ ;  /* 0x00000000031a7210 */ /* 0x040fe40007fde0ff */
[----:B------:R-:W-:Y:S01]  /*21aa0*/  PRMT R4, R4, 0x7773, RZ ;  /* 0x0000777304047816 */ /* 0x000fe200000000ff */
[----:B------:R-:W2:Y:S01]  /*21ab0*/  LDCU UR5, c[0x0][0x39c] ;  /* 0x00007380ff0577ac */ /* 0x000ea20008000800 */
[----:B------:R-:W-:Y:S02]  /*21ac0*/  LEA.HI.X.SX32 R27, R3, R2, 0x1, P6 ;  /* 0x00000002031b7211 */ /* 0x000fe400030f0eff */
[----:B---3--:R-:W-:Y:S02]  /*21ad0*/  PRMT R3, R28, 0x7773, RZ ;  /* 0x000077731c037816 */ /* 0x008fe400000000ff */
[----:B0-----:R-:W-:Y:S01]  /*21ae0*/  ISETP.LT.AND P2, PT, R24, UR4, !P0 ;  /* 0x0000000418007c0c */ /* 0x001fe2000c741270 */
[----:B------:R-:W0:Y:S02]  /*21af0*/  LDC R28, c[0x0][0x3b8] ;  /* 0x0000ee00ff1c7b82 */ /* 0x000e240000000800 */
[----:B------:R3:W-:Y:S01]  /*21b00*/  @P5 STG.E.U8 desc[UR8][R26.64], R3 ;  /* 0x000000031a005986 */ /* 0x0007e2000c101108 */
[----:B------:R-:W-:-:S02]  /*21b10*/  IADD3 R24, P6, PT, R25, R0, RZ ;  /* 0x0000000019187210 */ /* 0x000fc40007fde0ff */
[----:B------:R-:W-:Y:S01]  /*21b20*/  PRMT R5, R5, 0x7773, RZ ;  /* 0x0000777305057816 */ /* 0x000fe200000000ff */
[----:B------:R-:W0:Y:S01]  /*21b30*/  LDCU UR4, c[0x0][0x39c] ;  /* 0x00007380ff0477ac */ /* 0x000e220008000800 */
[----:B---3--:R-:W4:Y:S04]  /*21b40*/  LDL.LU R3, [R1+0x470] ;  /* 0x0004700001037983 */ /* 0x008f280000300800 */
[----:B------:R-:W3:Y:S01]  /*21b50*/  LDL.LU R27, [R1+0x2c] ;  /* 0x00002c00011b7983 */ /* 0x000ee20000300800 */
[----:B------:R-:W0:Y:S01]  /*21b60*/  LDC R26, c[0x0][0x3b8] ;  /* 0x0000ee00ff1a7b82 */ /* 0x000e220000000800 */
[----:B----4-:R-:W-:Y:S01]  /*21b70*/  ISETP.LT.AND P5, PT, R3, UR6, !P0 ;  /* 0x0000000603007c0c */ /* 0x010fe2000c7a1270 */
[----:B0-----:R-:W-:Y:S01]  /*21b80*/  IMAD R3, R26, 0x2, R25 ;  /* 0x000000021a037824 */ /* 0x001fe200078e0219 */
[----:B------:R-:W-:-:S02]  /*21b90*/  LEA.HI.X.SX32 R25, R25, R2, 0x1, P6 ;  /* 0x0000000219197211 */ /* 0x000fc400030f0eff */
[----:B---3--:R-:W-:Y:S02]  /*21ba0*/  PRMT R27, R27, 0x7773, RZ ;  /* 0x000077731b1b7816 */ /* 0x008fe400000000ff */
[----:B------:R-:W-:Y:S02]  /*21bb0*/  PRMT R6, R6, 0x7773, RZ ;  /* 0x0000777306067816 */ /* 0x000fe400000000ff */
[----:B------:R-:W-:Y:S02]  /*21bc0*/  PRMT R7, R7, 0x7773, RZ ;  /* 0x0000777307077816 */ /* 0x000fe400000000ff */
[----:B------:R-:W-:Y:S02]  /*21bd0*/  PRMT R8, R8, 0x7773, RZ ;  /* 0x0000777308087816 */ /* 0x000fe400000000ff */
[----:B------:R-:W-:Y:S01]  /*21be0*/  PRMT R9, R9, 0x7773, RZ ;  /* 0x0000777309097816 */ /* 0x000fe200000000ff */
[----:B------:R0:W-:Y:S01]  /*21bf0*/  @P4 STG.E.U8 desc[UR8][R24.64], R27 ;  /* 0x0000001b18004986 */ /* 0x0001e2000c101108 */
[----:B------:R-:W3:Y:S03]  /*21c00*/  LDCU UR6, c[0x0][0x39c] ;  /* 0x00007380ff0677ac */ /* 0x000ee60008000800 */
[----:B0-----:R-:W2:Y:S01]  /*21c10*/  LDL.LU R25, [R1+0x474] ;  /* 0x0004740001197983 */ /* 0x001ea20000300800 */
[----:B------:R-:W-:-:S04]  /*21c20*/  IADD3 R26, P6, PT, R3, R0, RZ ;  /* 0x00000000031a7210 */ /* 0x000fc80007fde0ff */
[----:B------:R-:W-:-:S05]  /*21c30*/  LEA.HI.X.SX32 R27, R3, R2, 0x1, P6 ;  /* 0x00000002031b7211 */ /* 0x000fca00030f0eff */
[----:B------:R0:W-:Y:S04]  /*21c40*/  @P3 STG.E.U8 desc[UR8][R26.64], R4 ;  /* 0x000000041a003986 */ /* 0x0001e8000c101108 */
[----:B0-----:R-:W4:Y:S04]  /*21c50*/  LDL.LU R27, [R1+0x47c] ;  /* 0x00047c00011b7983 */ /* 0x001f280000300800 */
[----:B------:R-:W3:Y:S01]  /*21c60*/  LDL.LU R26, [R1+0x484] ;  /* 0x00048400011a7983 */ /* 0x000ee20000300800 */
[----:B--2---:R-:W-:Y:S01]  /*21c70*/  ISETP.LT.AND P4, PT, R25, UR5, !P0 ;  /* 0x0000000519007c0c */ /* 0x004fe2000c781270 */
[----:B-1----:R-:W-:Y:S01]  /*21c80*/  IMAD R25, R29, 0x2, R3 ;  /* 0x000000021d197824 */ /* 0x002fe200078e0203 */
[----:B------:R-:W0:Y:S01]  /*21c90*/  LDCU UR5, c[0x0][0x39c] ;  /* 0x00007380ff0577ac */ /* 0x000e220008000800 */
[----:B------:R-:W1:Y:S03]  /*21ca0*/  LDC R29, c[0x0][0x3b8] ;  /* 0x0000ee00ff1d7b82 */ /* 0x000e660000000800 */
[----:B------:R-:W-:Y:S01]  /*21cb0*/  IADD3 R24, P6, PT, R25, R0, RZ ;  /* 0x0000000019187210 */ /* 0x000fe20007fde0ff */
[----:B------:R-:W-:-:S04]  /*21cc0*/  IMAD R3, R28, 0x2, R25 ;  /* 0x000000021c037824 */ /* 0x000fc800078e0219 */
[----:B------:R-:W2:Y:S01]  /*21cd0*/  LDC R28, c[0x0][0x3b8] ;  /* 0x0000ee00ff1c7b82 */ /* 0x000ea20000000800 */
[----:B------:R-:W-:-:S05]  /*21ce0*/  LEA.HI.X.SX32 R25, R25, R2, 0x1, P6 ;  /* 0x0000000219197211 */ /* 0x000fca00030f0eff */
[----:B------:R0:W-:Y:S04]  /*21cf0*/  @P2 STG.E.U8 desc[UR8][R24.64], R5 ;  /* 0x0000000518002986 */ /* 0x0001e8000c101108 */
[----:B0-----:R-:W2:Y:S01]  /*21d00*/  LDL.LU R24, [R1+0x480] ;  /* 0x0004800001187983 */ /* 0x001ea20000300800 */
[----:B----4-:R-:W-:Y:S02]  /*21d10*/  ISETP.LT.AND P3, PT, R27, UR4, !P0 ;  /* 0x000000041b007c0c */ /* 0x010fe4000c761270 */
[C---:B------:R-:W-:Y:S01]  /*21d20*/  IADD3 R4, P6, PT, R3.reuse, R0, RZ ;  /* 0x0000000003047210 */ /* 0x040fe20007fde0ff */
[----:B------:R-:W0:Y:S01]  /*21d30*/  LDC R27, c[0x0][0x3b8] ;  /* 0x0000ee00ff1b7b82 */ /* 0x000e220000000800 */
[----:B------:R-:W4:Y:S02]  /*21d40*/  LDCU UR4, c[0x0][0x39c] ;  /* 0x00007380ff0477ac */ /* 0x000f240008000800 */
[----:B------:R-:W-:-:S05]  /*21d50*/  LEA.HI.X.SX32 R5, R3, R2, 0x1, P6 ;  /* 0x0000000203057211 */ /* 0x000fca00030f0eff */
[----:B------:R1:W-:Y:S04]  /*21d60*/  @P5 STG.E.U8 desc[UR8][R4.64], R6 ;  /* 0x0000000604005986 */ /* 0x0003e8000c101108 */
[----:B-1----:R-:W4:Y:S01]  /*21d70*/  LDL.LU R6, [R1+0x488] ;  /* 0x0004880001067983 */ /* 0x002f220000300800 */
[----:B0-----:R-:W-:Y:S02]  /*21d80*/  IMAD R25, R27, 0x2, R3 ;  /* 0x000000021b197824 */ /* 0x001fe400078e0203 */
[----:B------:R-:W0:Y:S02]  /*21d90*/  LDC R27, c[0x0][0x3b8] ;  /* 0x0000ee00ff1b7b82 */ /* 0x000e240000000800 */
[----:B------:R-:W-:Y:S01]  /*21da0*/  IMAD R3, R29, 0x2, R25 ;  /* 0x000000021d037824 */ /* 0x000fe200078e0219 */
[----:B--2---:R-:W-:-:S02]  /*21db0*/  ISETP.LT.AND P2, PT, R24, UR5, !P0 ;  /* 0x0000000518007c0c */ /* 0x004fc4000c741270 */
[C---:B------:R-:W-:Y:S01]  /*21dc0*/  IADD3 R24, P6, PT, R25.reuse, R0, RZ ;  /* 0x0000000019187210 */ /* 0x040fe20007fde0ff */
[----:B------:R-:W1:Y:S03]  /*21dd0*/  LDCU UR5, c[0x0][0x39c] ;  /* 0x00007380ff0577ac */ /* 0x000e660008000800 */
[----:B------:R-:W-:-:S05]  /*21de0*/  LEA.HI.X.SX32 R25, R25, R2, 0x1, P6 ;  /* 0x0000000219197211 */ /* 0x000fca00030f0eff */
[----:B------:R2:W-:Y:S04]  /*21df0*/  @P4 STG.E.U8 desc[UR8][R24.64], R7 ;  /* 0x0000000718004986 */ /* 0x0005e8000c101108 */
[----:B--2---:R-:W1:Y:S01]  /*21e00*/  LDL.LU R25, [R1+0x48c] ;  /* 0x00048c0001197983 */ /* 0x004e620000300800 */
[C---:B------:R-:W-:Y:S01]  /*21e10*/  IADD3 R4, P6, PT, R3.reuse, R0, RZ ;  /* 0x0000000003047210 */ /* 0x040fe20007fde0ff */
[----:B------:R-:W-:Y:S01]  /*21e20*/  IMAD R7, R28, 0x2, R3 ;  /* 0x000000021c077824 */ /* 0x000fe200078e0203 */
[----:B----4-:R-:W-:Y:S01]  /*21e30*/  ISETP.LT.AND P4, PT, R6, UR4, !P0 ;  /* 0x0000000406007c0c */ /* 0x010fe2000c781270 */
[----:B------:R-:W2:Y:S01]  /*21e40*/  LDL.LU R28, [R1+0x498] ;  /* 0x00049800011c7983 */ /* 0x000ea20000300800 */
[----:B------:R-:W-:-:S03]  /*21e50*/  LEA.HI.X.SX32 R5, R3, R2, 0x1, P6 ;  /* 0x0000000203057211 */ /* 0x000fc600030f0eff */
[----:B------:R-:W4:Y:S01]  /*21e60*/  LDL.LU R29, [R1+0x49c] ;  /* 0x00049c00011d7983 */ /* 0x000f220000300800 */
[----:B------:R-:W-:Y:S01]  /*21e70*/  IADD3 R6, P6, PT, R7, R0, RZ ;  /* 0x0000000007067210 */ /* 0x000fe20007fde0ff */
[----:B0-----:R-:W-:Y:S01]  /*21e80*/  IMAD R3, R27, 0x2, R7 ;  /* 0x000000021b037824 */ /* 0x001fe200078e0207 */
[----:B---3--:R-:W-:Y:S01]  /*21e90*/  ISETP.LT.AND P5, PT, R26, UR6, !P0 ;  /* 0x000000061a007c0c */ /* 0x008fe2000c7a1270 */
[----:B------:R0:W-:Y:S01]  /*21ea0*/  @P3 STG.E.U8 desc[UR8][R4.64], R8 ;  /* 0x0000000804003986 */ /* 0x0001e2000c101108 */
[----:B------:R-:W-:-:S03]  /*21eb0*/  LEA.HI.X.SX32 R7, R7, R2, 0x1, P6 ;  /* 0x0000000207077211 */ /* 0x000fc600030f0eff */
[----:B------:R-:W3:Y:S01]  /*21ec0*/  LDL.LU R27, [R1+0x494] ;  /* 0x00049400011b7983 */ /* 0x000ee20000300800 */
[----:B------:R-:W1:Y:S08]  /*21ed0*/  LDC R26, c[0x0][0x3b8] ;  /* 0x0000ee00ff1a7b82 */ /* 0x000e700000000800 */
[----:B------:R-:W1:Y:S01]  /*21ee0*/  LDC R24, c[0x0][0x3b8] ;  /* 0x0000ee00ff187b82 */ /* 0x000e620000000800 */
[----:B------:R-:W1:Y:S01]  /*21ef0*/  LDCU UR6, c[0x0][0x39c] ;  /* 0x00007380ff0677ac */ /* 0x000e620008000800 */
[----:B------:R1:W-:Y:S01]  /*21f00*/  @P2 STG.E.U8 desc[UR8][R6.64], R9 ;  /* 0x0000000906002986 */ /* 0x0003e2000c101108 */
[----:B------:R-:W-:-:S02]  /*21f10*/  PRMT R10, R10, 0x7773, RZ ;  /* 0x000077730a0a7816 */ /* 0x000fc400000000ff */
[----:B------:R-:W-:Y:S02]  /*21f20*/  PRMT R11, R11, 0x7773, RZ ;  /* 0x000077730b0b7816 */ /* 0x000fe400000000ff */
[----:B------:R-:W-:Y:S01]  /*21f30*/  PRMT R12, R12, 0x7773, RZ ;  /* 0x000077730c0c7816 */ /* 0x000fe200000000ff */
[----:B------:R-:W3:Y:S01]  /*21f40*/  LDCU UR4, c[0x0][0x39c] ;  /* 0x00007380ff0477ac */ /* 0x000ee20008000800 */
[----:B0-----:R-:W0:Y:S01]  /*21f50*/  LDC R8, c[0x0][0x3b8] ;  /* 0x0000ee00ff087b82 */ /* 0x001e220000000800 */
[----:B-1----:R-:W-:Y:S02]  /*21f60*/  ISETP.LT.AND P3, PT, R25, UR5, !P0 ;  /* 0x0000000519007c0c */ /* 0x002fe4000c761270 */
[C---:B------:R-:W-:Y:S01]  /*21f70*/  IADD3 R4, P6, PT, R3.reuse, R0, RZ ;  /* 0x0000000003047210 */ /* 0x040fe20007fde0ff */
[----:B------:R-:W3:Y:S04]  /*21f80*/  LDL.LU R25, [R1+0x4a0] ;  /* 0x0004a00001197983 */ /* 0x000ee80000300800 */
[----:B------:R-:W3:Y:S01]  /*21f90*/  LDL.LU R7, [R1+0x490] ;  /* 0x0004900001077983 */ /* 0x000ee20000300800 */
[----:B------:R-:W2:Y:S01]  /*21fa0*/  LDCU UR5, c[0x0][0x39c] ;  /* 0x00007380ff0577ac */ /* 0x000ea20008000800 */
[----:B------:R-:W-:Y:S01]  /*21fb0*/  LEA.HI.X.SX32 R5, R3, R2, 0x1, P6 ;  /* 0x0000000203057211 */ /* 0x000fe200030f0eff */
[----:B------:R-:W1:Y:S04]  /*21fc0*/  LDC R9, c[0x0][0x3b8] ;  /* 0x0000ee00ff097b82 */ /* 0x000e680000000800 */
[----:B------:R0:W-:Y:S01]  /*21fd0*/  @P5 STG.E.U8 desc[UR8][R4.64], R10 ;  /* 0x0000000a04005986 */ /* 0x0001e2000c101108 */
[----:B------:R-:W-:-:S03]  /*21fe0*/  IMAD R3, R26, 0x2, R3 ;  /* 0x000000021a037824 */ /* 0x000fc600078e0203 */
[----:B0-----:R-:W0:Y:S02]  /*21ff0*/  LDC R10, c[0x0][0x3b8] ;  /* 0x0000ee00ff0a7b82 */ /* 0x001e240000000800 */
[----:B------:R-:W-:-:S04]  /*22000*/  IADD3 R4, P5, PT, R3, R0, RZ ;  /* 0x0000000003047210 */ /* 0x000fc80007fbe0ff */
[----:B------:R-:W-:-:S05]  /*22010*/  LEA.HI.X.SX32 R5, R3, R2, 0x1, P5 ;  /* 0x0000000203057211 */ /* 0x000fca00028f0eff */
[----:B------:R0:W-:Y:S01]  /*22020*/  @P4 STG.E.U8 desc[UR8][R4.64], R11 ;  /* 0x0000000b04004986 */ /* 0x0001e2000c101108 */
[----:B--2---:R-:W-:Y:S02]  /*22030*/  ISETP.LT.AND P4, PT, R28, UR5, !P0 ;  /* 0x000000051c007c0c */ /* 0x004fe4000c781270 */
[----:B---3--:R-:W-:Y:S01]  /*22040*/  ISETP.LT.AND P2, PT, R7, UR6, !P0 ;  /* 0x0000000607007c0c */ /* 0x008fe2000c741270 */
[----:B------:R-:W-:Y:S01]  /*22050*/  IMAD R7, R24, 0x2, R3 ;  /* 0x0000000218077824 */ /* 0x000fe200078e0203 */
[----:B------:R-:W4:Y:S01]  /*22060*/  LDCU UR6, c[0x0][0x39c] ;  /* 0x00007380ff0677ac */ /* 0x000f220008000800 */
[----:B------:R-:W2:Y:S01]  /*22070*/  LDC R3, c[0x0][0x3b8] ;  /* 0x0000ee00ff037b82 */ /* 0x000ea20000000800 */
[----:B------:R-:W-:Y:S01]  /*22080*/  ISETP.LT.AND P6, PT, R27, UR4, !P0 ;  /* 0x000000041b007c0c */ /* 0x000fe2000c7c1270 */
[----:B------:R-:W-:Y:S01]  /*22090*/  IMAD R8, R8, 0x2, R7 ;  /* 0x0000000208087824 */ /* 0x000fe200078e0207 */
[C---:B------:R-:W-:Y:S01]  /*220a0*/  IADD3 R6, P5, PT, R7.reuse, R0, RZ ;  /* 0x0000000007067210 */ /* 0x040fe20007fbe0ff */
[----:B------:R-:W3:Y:S01]  /*220b0*/  LDCU UR4, c[0x0][0x39c] ;  /* 0x00007380ff0477ac */ /* 0x000ee20008000800 */
[----:B------:R-:W1:Y:S02]  /*220c0*/  LDCU UR5, c[0x0][0x39c] ;  /* 0x00007380ff0577ac */ /* 0x000e640008000800 */
[----:B------:R-:W-:Y:S01]  /*220d0*/  LEA.HI.X.SX32 R7, R7, R2, 0x1, P5 ;  /* 0x0000000207077211 */ /* 0x000fe200028f0eff */
[----:B0-----:R-:W-:-:S04]  /*220e0*/  IMAD R11, R10, 0x2, R8 ;  /* 0x000000020a0b7824 */ /* 0x001fc800078e0208 */
[----:B------:R0:W-:Y:S04]  /*220f0*/  @P3 STG.E.U8 desc[UR8][R6.64], R12 ;  /* 0x0000000c06003986 */ /* 0x0001e8000c101108 */
[----:B0-----:R-:W2:Y:S04]  /*22100*/  LDL.LU R12, [R1+0x4a8] ;  /* 0x0004a800010c7983 */ /* 0x001ea80000300800 */
[----:B------:R-:W2:Y:S04]  /*22110*/  LDL.LU R10, [R1+0x4a4] ;  /* 0x0004a400010a7983 */ /* 0x000ea80000300800 */
[----:B------:R-:W2:Y:S04]  /*22120*/  LDL.LU R24, [R1+0x4b0] ;  /* 0x0004b00001187983 */ /* 0x000ea80000300800 */
[----:B------:R-:W2:Y:S04]  /*22130*/  LDL.LU R26, [R1+0x4b4] ;  /* 0x0004b400011a7983 */ /* 0x000ea80000300800 */
[----:B------:R-:W2:Y:S01]  /*22140*/  LDL.LU R28, [R1+0x478] ;  /* 0x00047800011c7983 */ /* 0x000ea20000300800 */
[----:B------:R-:W-:-:S02]  /*22150*/  IADD3 R4, P5, PT, R8, R0, RZ ;  /* 0x0000000008047210 */ /* 0x000fc40007fbe0ff */
[----:B----4-:R-:W-:Y:S02]  /*22160*/  ISETP.LT.AND P3, PT, R29, UR6, !P0 ;  /* 0x000000061d007c0c */ /* 0x010fe4000c761270 */
[----:B------:R-:W-:Y:S02]  /*22170*/  PRMT R29, R13, 0x7773, RZ ;  /* 0x000077730d1d7816 */ /* 0x000fe400000000ff */
[----:B------:R-:W-:Y:S02]  /*22180*/  LEA.HI.X.SX32 R5, R8, R2, 0x1, P5 ;  /* 0x0000000208057211 */ /* 0x000fe400028f0eff */
[----:B------:R-:W-:Y:S01]  /*22190*/  PRMT R27, R14, 0x7773, RZ ;  /* 0x000077730e1b7816 */ /* 0x000fe200000000ff */
[----:B------:R-:W0:Y:S01]  /*221a0*/  LDC R8, c[0x0][0x3b8] ;  /* 0x0000ee00ff087b82 */ /* 0x000e220000000800 */
[----:B-1----:R-:W-:Y:S01]  /*221b0*/  IMAD R13, R9, 0x2, R11 ;  /* 0x00000002090d7824 */ /* 0x002fe200078e020b */
[----:B---3--:R-:W-:Y:S01]  /*221c0*/  ISETP.LT.AND P5, PT, R25, UR4, !P0 ;  /* 0x0000000419007c0c */ /* 0x008fe2000c7a1270 */
[----:B------:R1:W-:Y:S05]  /*221d0*/  @P2 STG.E.U8 desc[UR8][R4.64], R29 ;  /* 0x0000001d04002986 */ /* 0x0003ea000c101108 */
[----:B------:R-:W3:Y:S01]  /*221e0*/  LDC R9, c[0x0][0x3b8] ;  /* 0x0000ee00ff097b82 */ /* 0x000ee20000000800 */
[----:B------:R-:W4:Y:S01]  /*221f0*/  LDCU UR4, c[0x0][0x39c] ;  /* 0x00007380ff0477ac */ /* 0x000f220008000800 */
[----:B------:R-:W-:Y:S01]  /*22200*/  PRMT R25, R15, 0x7773, RZ ;  /* 0x000077730f197816 */ /* 0x000fe200000000ff */
[----:B------:R-:W0:Y:S01]  /*22210*/  LDCU UR6, c[0x0][0x39c] ;  /* 0x00007380ff0677ac */ /* 0x000e220008000800 */
[----:B-1----:R-:W-:-:S04]  /*22220*/  IADD3 R4, P2, PT, R11, R0, RZ ;  /* 0x000000000b047210 */ /* 0x002fc80007f5e0ff */
[----:B------:R-:W-:Y:S02]  /*22230*/  LEA.HI.X.SX32 R5, R11, R2, 0x1, P2 ;  /* 0x000000020b057211 */ /* 0x000fe400010f0eff */
[----:B------:R-:W-:-:S04]  /*22240*/  IADD3 R6, P2, PT, R13, R0, RZ ;  /* 0x000000000d067210 */ /* 0x000fc80007f5e0ff */
[----:B------:R-:W-:Y:S01]  /*22250*/  LEA.HI.X.SX32 R7, R13, R2, 0x1, P2 ;  /* 0x000000020d077211 */ /* 0x000fe200010f0eff */
[----:B--2---:R-:W-:Y:S01]  /*22260*/  IMAD R13, R3, 0x2, R13 ;  /* 0x00000002030d7824 */ /* 0x004fe200078e020d */
[----:B------:R1:W-:Y:S04]  /*22270*/  @P6 STG.E.U8 desc[UR8][R4.64], R27 ;  /* 0x0000001b04006986 */ /* 0x0003e8000c101108 */
[----:B------:R3:W-:Y:S01]  /*22280*/  @P4 STG.E.U8 desc[UR8][R6.64], R25 ;  /* 0x0000001906004986 */ /* 0x0007e2000c101108 */
[----:B------:R-:W2:Y:S01]  /*22290*/  LDC R3, c[0x0][0x3b8] ;  /* 0x0000ee00ff037b82 */ /* 0x000ea20000000800 */
[----:B0-----:R-:W-:-:S07]  /*222a0*/  IMAD R15, R8, 0x2, R13 ;  /* 0x00000002080f7824 */ /* 0x001fce00078e020d */
[----:B------:R-:W0:Y:S01]  /*222b0*/  LDC R8, c[0x0][0x3b8] ;  /* 0x0000ee00ff087b82 */ /* 0x000e220000000800 */
[----:B------:R-:W-:Y:S02]  /*222c0*/  PRMT R29, R16, 0x7773, RZ ;  /* 0x00007773101d7816 */ /* 0x000fe400000000ff */
[----:B-1----:R-:W-:Y:S01]  /*222d0*/  IADD3 R4, P6, PT, R15, R0, RZ ;  /* 0x000000000f047210 */ /* 0x002fe20007fde0ff */
[----:B---3--:R-:W-:-:S04]  /*222e0*/  IMAD R25, R9, 0x2, R15 ;  /* 0x0000000209197824 */ /* 0x008fc800078e020f */
[----:B------:R-:W1:Y:S01]  /*222f0*/  LDC R9, c[0x0][0x3b8] ;  /* 0x0000ee00ff097b82 */ /* 0x000e620000000800 */
[----:B------:R-:W-:Y:S02]  /*22300*/  LEA.HI.X.SX32 R5, R15, R2, 0x1, P6 ;  /* 0x000000020f057211 */ /* 0x000fe400030f0eff */
[----:B------:R-:W-:Y:S02]  /*22310*/  IADD3 R6, P6, PT, R25, R0, RZ ;  /* 0x0000000019067210 */ /* 0x000fe40007fde0ff */
[----:B------:R-:W-:Y:S02]  /*22320*/  PRMT R15, R17, 0x7773, RZ ;  /* 0x00007773110f7816 */ /* 0x000fe400000000ff */
[----:B------:R-:W-:Y:S02]  /*22330*/  PRMT R17, R18, 0x7773, RZ ;  /* 0x0000777312117816 */ /* 0x000fe400000000ff */
[----:B------:R-:W-:Y:S01]  /*22340*/  LEA.HI.X.SX32 R7, R25, R2, 0x1, P6 ;  /* 0x0000000219077211 */ /* 0x000fe200030f0eff */
[----:B--2---:R-:W-:Y:S01]  /*22350*/  IMAD R3, R3, 0x2, R25 ;  /* 0x0000000203037824 */ /* 0x004fe200078e0219 */
[----:B------:R-:W-:-:S02]  /*22360*/  PRMT R19, R19, 0x7773, RZ ;  /* 0x0000777313137816 */ /* 0x000fc400000000ff */
[----:B------:R-:W-:Y:S02]  /*22370*/  PRMT R27, R20, 0x7773, RZ ;  /* 0x00007773141b7816 */ /* 0x000fe400000000ff */
[----:B------:R-:W-:Y:S02]  /*22380*/  PRMT R25, R21, 0x7773, RZ ;  /* 0x0000777315197816 */ /* 0x000fe400000000ff */
[----:B------:R-:W-:Y:S02]  /*22390*/  PRMT R21, R22, 0x7773, RZ ;  /* 0x0000777316157816 */ /* 0x000fe400000000ff */
[----:B------:R-:W-:Y:S02]  /*223a0*/  PRMT R23, R23, 0x7773, RZ ;  /* 0x0000777317177816 */ /* 0x000fe400000000ff */
[----:B------:R-:W-:Y:S02]  /*223b0*/  ISETP.LT.AND P2, PT, R10, UR5, !P0 ;  /* 0x000000050a007c0c */ /* 0x000fe4000c741270 */
[C---:B------:R-:W-:Y:S01]  /*223c0*/  IADD3 R10, P4, PT, R13.reuse, R0, RZ ;  /* 0x000000000d0a7210 */ /* 0x040fe20007f9e0ff */
[----:B------:R-:W2:Y:S03]  /*223d0*/  LDCU UR5, c[0x0][0x39c] ;  /* 0x00007380ff0577ac */ /* 0x000ea60008000800 */
[----:B------:R-:W-:-:S02]  /*223e0*/  LEA.HI.X.SX32 R11, R13, R2, 0x1, P4 ;  /* 0x000000020d0b7211 */ /* 0x000fc400020f0eff */
[----:B------:R-:W3:Y:S01]  /*223f0*/  LDC R13, c[0x0][0x3b8] ;  /* 0x0000ee00ff0d7b82 */ /* 0x000ee20000000800 */
[----:B----4-:R-:W-:-:S07]  /*22400*/  ISETP.LT.AND P4, PT, R12, UR4, !P0 ;  /* 0x000000040c007c0c */ /* 0x010fce000c781270 */
[----:B------:R-:W4:Y:S01]  /*22410*/  LDC R12, c[0x0][0x3b8] ;  /* 0x0000ee00ff0c7b82 */ /* 0x000f220000000800 */
[----:B------:R0:W-:Y:S04]  /*22420*/  @P3 STG.E.U8 desc[UR8][R10.64], R29 ;  /* 0x0000001d0a003986 */ /* 0x0001e8000c101108 */
[----:B------:R1:W-:Y:S04]  /*22430*/  @P5 STG.E.U8 desc[UR8][R4.64], R15 ;  /* 0x0000000f04005986 */ /* 0x0003e8000c101108 */
[----:B------:R1:W-:Y:S01]  /*22440*/  @P2 STG.E.U8 desc[UR8][R6.64], R17 ;  /* 0x0000001106002986 */ /* 0x0003e2000c101108 */
[----:B------:R-:W-:-:S02]  /*22450*/  ISETP.LT.AND P3, PT, R24, UR6, !P0 ;  /* 0x0000000618007c0c */ /* 0x000fc4000c761270 */
[----:B0-----:R-:W-:Y:S02]  /*22460*/  IADD3 R10, P2, PT, R3, R0, RZ ;  /* 0x00000000030a7210 */ /* 0x001fe40007f5e0ff */
[----:B--2---:R-:W-:Y:S01]  /*22470*/  ISETP.LT.AND P5, PT, R26, UR5, !P0 ;  /* 0x000000051a007c0c */ /* 0x004fe2000c7a1270 */
[----:B---3--:R-:W-:Y:S01]  /*22480*/  IMAD R13, R13, 0x2, R3 ;  /* 0x000000020d0d7824 */ /* 0x008fe200078e0203 */
[----:B------:R-:W-:-:S03]  /*22490*/  LEA.HI.X.SX32 R11, R3, R2, 0x1, P2 ;  /* 0x00000002030b7211 */ /* 0x000fc600010f0eff */
[----:B-1----:R-:W-:Y:S01]  /*224a0*/  IMAD R15, R8, 0x2, R13 ;  /* 0x00000002080f7824 */ /* 0x002fe200078e020d */
[----:B------:R-:W-:-:S03]  /*224b0*/  ISETP.LT.AND P0, PT, R28, UR7, !P0 ;  /* 0x000000071c007c0c */ /* 0x000fc6000c701270 */
[----:B----4-:R-:W-:Y:S01]  /*224c0*/  IMAD R3, R12, 0x2, R15 ;  /* 0x000000020c037824 */ /* 0x010fe200078e020f */
[-C--:B------:R-:W-:Y:S02]  /*224d0*/  IADD3 R4, P6, PT, R13, R0.reuse, RZ ;  /* 0x000000000d047210 */ /* 0x080fe40007fde0ff */
[-C--:B------:R-:W-:Y:S01]  /*224e0*/  IADD3 R6, P2, PT, R15, R0.reuse, RZ ;  /* 0x000000000f067210 */ /* 0x080fe20007f5e0ff */
[----:B------:R0:W-:Y:S01]  /*224f0*/  @P4 STG.E.U8 desc[UR8][R10.64], R19 ;  /* 0x000000130a004986 */ /* 0x0001e2000c101108 */
[----:B------:R-:W-:Y:S02]  /*22500*/  IADD3 R8, P4, PT, R3, R0, RZ ;  /* 0x0000000003087210 */ /* 0x000fe40007f9e0ff */
[-C--:B------:R-:W-:Y:S02]  /*22510*/  LEA.HI.X.SX32 R5, R13, R2.reuse, 0x1, P6 ;  /* 0x000000020d057211 */ /* 0x080fe400030f0eff */
[-C--:B------:R-:W-:Y:S01]  /*22520*/  LEA.HI.X.SX32 R7, R15, R2.reuse, 0x1, P2 ;  /* 0x000000020f077211 */ /* 0x080fe200010f0eff */
[----:B------:R-:W-:Y:S01]  /*22530*/  IMAD R13, R9, 0x2, R3 ;  /* 0x00000002090d7824 */ /* 0x000fe200078e0203 */
[----:B------:R-:W-:Y:S01]  /*22540*/  LEA.HI.X.SX32 R9, R3, R2, 0x1, P4 ;  /* 0x0000000203097211 */ /* 0x000fe200020f0eff */
[----:B------:R0:W-:Y:S04]  /*22550*/  @P3 STG.E.U8 desc[UR8][R4.64], R27 ;  /* 0x0000001b04003986 */ /* 0x0001e8000c101108 */
[----:B------:R0:W-:Y:S01]  /*22560*/  @P5 STG.E.U8 desc[UR8][R6.64], R25 ;  /* 0x0000001906005986 */ /* 0x0001e2000c101108 */
[----:B------:R-:W-:-:S03]  /*22570*/  IADD3 R12, P2, PT, R13, R0, RZ ;  /* 0x000000000d0c7210 */ /* 0x000fc60007f5e0ff */
[----:B------:R0:W-:Y:S01]  /*22580*/  @P0 STG.E.U8 desc[UR8][R8.64], R21 ;  /* 0x0000001508000986 */ /* 0x0001e2000c101108 */
[----:B------:R-:W-:Y:S01]  /*22590*/  LEA.HI.X.SX32 R13, R13, R2, 0x1, P2 ;  /* 0x000000020d0d7211 */ /* 0x000fe200010f0eff */
[----:B------:R-:W-:Y:S08]  /*225a0*/  @!P1 EXIT ;  /* 0x000000000000994d */ /* 0x000ff00003800000 */
[----:B------:R-:W-:Y:S01]  /*225b0*/  STG.E.U8 desc[UR8][R12.64], R23 ;  /* 0x000000170c007986 */ /* 0x000fe2000c101108 */
[----:B------:R-:W-:Y:S05]  /*225c0*/  EXIT ;  /* 0x000000000000794d */ /* 0x000fea0003800000 */
.L_x_3:
[----:B------:R-:W-:-:S00]  /*225d0*/  BRA `(.L_x_3) ;  /* 0xfffffffc00fc7947 */ /* 0x000fc0000383ffff */
[----:B------:R-:W-:-:S00]  /*225e0*/  NOP ;  /* 0x0000000000007918 */ /* 0x000fc00000000000 */
        /* <DEDUP_REMOVED lines=9> */
.L_x_4:


//--------------------- .nv.shared.matmul_kernel  --------------------------
	.section	.nv.shared.matmul_kernel,"aw",@nobits
	.sectionflags	@""
	.align	16
	.zero		1024


//--------------------- .nv.shared.reserved.0     --------------------------
	.section	.nv.shared.reserved.0,"aw",@nobits
	.weak		__nv_reservedSMEM_offset_0_alias
	.size		__nv_reservedSMEM_offset_0_alias, 0, 64
	.other		__nv_reservedSMEM_offset_0_alias,@"STO_CUDA_RESERVED_SHARED STV_DEFAULT"
__nv_reservedSMEM_offset_0_alias:
	.zero		0
	.zero		64


//--------------------- .nv.constant0.matmul_kernel --------------------------
	.section	.nv.constant0.matmul_kernel,"a",@progbits
	.sectionflags	@""
	.align	4
.nv.constant0.matmul_kernel:
	.zero		976


//--------------------- SYMBOLS --------------------------

	.type		.nv.reservedSmem.offset0,@object
	.size		.nv.reservedSmem.offset0,0x4
	.type		.nv.reservedSmem.cap,@object
	.size		.nv.reservedSmem.cap,0x4
